def matmul_kernel(
    a_ptr,
    b_ptr,
    c_ptr,
    M,
    N,
    K,
    stride_am,
    stride_ak,
    stride_bk,
    stride_bn,
    stride_cm,
    stride_cn,
    BLOCK_M: tl.constexpr,
    BLOCK_N: tl.constexpr,
    BLOCK_K: tl.constexpr,
    GROUP_M: tl.constexpr,
):
    pid = tl.program_id(axis=0)
    num_pid_m = tl.cdiv(M, BLOCK_M)
    num_pid_n = tl.cdiv(N, BLOCK_N)
    num_pid_in_group = GROUP_M * num_pid_n
    group_id = pid // num_pid_in_group
    first_pid_m = group_id * GROUP_M
    group_size_m = min(num_pid_m - first_pid_m, GROUP_M)
    pid_m = first_pid_m + ((pid % num_pid_in_group) % group_size_m)
    pid_n = (pid % num_pid_in_group) // group_size_m

    offs_am = (pid_m * BLOCK_M + tl.arange(0, BLOCK_M)) % M
    offs_bn = (pid_n * BLOCK_N + tl.arange(0, BLOCK_N)) % N
    offs_k = tl.arange(0, BLOCK_K)
    a_ptrs = a_ptr + offs_am[:, None] * stride_am + offs_k[None, :] * stride_ak
    b_ptrs = b_ptr + offs_k[:, None] * stride_bk + offs_bn[None, :] * stride_bn

    acc = tl.zeros((BLOCK_M, BLOCK_N), dtype=tl.float32)
    for kk in range(0, tl.cdiv(K, BLOCK_K)):
        a = tl.load(a_ptrs, mask=offs_k[None, :] < K - kk * BLOCK_K, other=0.0)
        b = tl.load(b_ptrs, mask=offs_k[:, None] < K - kk * BLOCK_K, other=0.0)
        acc = tl.dot(a, b, acc)
        a_ptrs += BLOCK_K * stride_ak
        b_ptrs += BLOCK_K * stride_bk

    c = acc.to(c_ptr.dtype.element_ty)
    offs_cm = pid_m * BLOCK_M + tl.arange(0, BLOCK_M)
    offs_cn = pid_n * BLOCK_N + tl.arange(0, BLOCK_N)
    c_ptrs = c_ptr + offs_cm[:, None] * stride_cm + offs_cn[None, :] * stride_cn
    mask = (offs_cm[:, None] < M) & (offs_cn[None, :] < N)
    tl.store(c_ptrs, c, mask=mask)

# config = {"BLOCK_K": 64, "BLOCK_M": 512, "BLOCK_N": 128, "GROUP_M": 8, "arch": "sm_100", "dtype": "bf16", "num_ctas": 2, "num_stages": 3, "num_warps": 4}
# arch = sm_100


// ===== COMPILED SASS (sm_100a) =====

	.target	sm_100a

	.elftype	@"ET_EXEC"


//--------------------- .note.nv.tkinfo           --------------------------
	.section	.note.nv.tkinfo,"",@"SHT_NOTE"
	.sectionflags	@"SHF_NOTE_NV_TKINFO"
	.tkinfo
        /*0018*/ 	.word	0x00000081
        /*0030*/ 	.string	""
        /*0030*/ 	.string	"ptxas-blackwell"
        /*0030*/ 	.string	"Cuda compilation tools, release 12.9, V12.9.86"
        /*0030*/ 	.string	"Build cuda_12.9.r12.9/compiler.36037853_0"
        /*0030*/ 	.string	"-v  -suppress-debug-info  -lineinfo  -arch sm_100a "



//--------------------- .note.nv.cuver            --------------------------
	.section	.note.nv.cuver,"",@"SHT_NOTE"
	.sectionflags	@"SHF_NOTE_NV_CUVER"
        /*0018*/ 	.short	0x0001
        /*001a*/ 	.short	0x0064
        /*001c*/ 	.short	0x0001
        /*001e*/ 	.short	0x0000
        /*0020*/ 	.short	0x0001
        /*0022*/ 	.short	0x0000


//--------------------- .nv.info                  --------------------------
	.section	.nv.info,"",@"SHT_CUDA_INFO"
	.align	4


	//----- nvinfo : EIATTR_REGCOUNT
	.align		4
        /*0000*/ 	.byte	0x04, 0x2f
        /*0002*/ 	.short	(.L_6 - .L_5)
	.align		4
.L_5:
        /*0004*/ 	.word	index@(matmul_kernel)
        /*0008*/ 	.word	0x00000060


	//----- nvinfo : EIATTR_FRAME_SIZE
	.align		4
.L_6:
        /*000c*/ 	.byte	0x04, 0x11
        /*000e*/ 	.short	(.L_8 - .L_7)
	.align		4
.L_7:
        /*0010*/ 	.word	index@($__internal_2_$__cuda_sm10x_tcgen05_guardrail_trap_unallocated_columns_being_dealloced)
        /*0014*/ 	.word	0x00000b80


	//----- nvinfo : EIATTR_FRAME_SIZE
	.align		4
.L_8:
        /*0018*/ 	.byte	0x04, 0x11
        /*001a*/ 	.short	(.L_10 - .L_9)
	.align		4
.L_9:
        /*001c*/ 	.word	index@($__internal_1_$__cuda_sm10x_tcgen05_guardrail_trap_phase_invalid_during_alloc)
        /*0020*/ 	.word	0x00000b80


	//----- nvinfo : EIATTR_FRAME_SIZE
	.align		4
.L_10:
        /*0024*/ 	.byte	0x04, 0x11
        /*0026*/ 	.short	(.L_12 - .L_11)
	.align		4
.L_11:
        /*0028*/ 	.word	index@($__internal_0_$__cuda_sm10x_tcgen05_guardrail_trap_col_being_dealloced_not_returned_by_alloc)
        /*002c*/ 	.word	0x00000b80


	//----- nvinfo : EIATTR_FRAME_SIZE
	.align		4
.L_12:
        /*0030*/ 	.byte	0x04, 0x11
        /*0032*/ 	.short	(.L_14 - .L_13)
	.align		4
.L_13:
        /*0034*/ 	.word	index@(matmul_kernel)
        /*0038*/ 	.word	0x00000b80


	//----- nvinfo : EIATTR_MIN_STACK_SIZE
	.align		4
.L_14:
        /*003c*/ 	.byte	0x04, 0x12
        /*003e*/ 	.short	(.L_16 - .L_15)
	.align		4
.L_15:
        /*0040*/ 	.word	index@(matmul_kernel)
        /*0044*/ 	.word	0x00000b80
.L_16:


//--------------------- .nv.info.matmul_kernel    --------------------------
	.section	.nv.info.matmul_kernel,"",@"SHT_CUDA_INFO"
	.sectionflags	@""
	.align	4


	//----- nvinfo : EIATTR_CUDA_API_VERSION
	.align		4
        /*0000*/ 	.byte	0x04, 0x37
        /*0002*/ 	.short	(.L_18 - .L_17)
.L_17:
        /*0004*/ 	.word	0x00000081


	//----- nvinfo : EIATTR_KPARAM_INFO
	.align		4
.L_18:
        /*0008*/ 	.byte	0x04, 0x17
        /*000a*/ 	.short	(.L_20 - .L_19)
.L_19:
        /*000c*/ 	.word	0x00000000
        /*0010*/ 	.short	0x000d
        /*0012*/ 	.short	0x0048
        /*0014*/ 	.byte	0x00, 0xf4, 0x21, 0x00


	//----- nvinfo : EIATTR_KPARAM_INFO
	.align		4
.L_20:
        /*0018*/ 	.byte	0x04, 0x17
        /*001a*/ 	.short	(.L_22 - .L_21)
.L_21:
        /*001c*/ 	.word	0x00000000
        /*0020*/ 	.short	0x000c
        /*0022*/ 	.short	0x0040
        /*0024*/ 	.byte	0x00, 0xf4, 0x21, 0x00


	//----- nvinfo : EIATTR_KPARAM_INFO
	.align		4
.L_22:
        /*0028*/ 	.byte	0x04, 0x17
        /*002a*/ 	.short	(.L_24 - .L_23)
.L_23:
        /*002c*/ 	.word	0x00000000
        /*0030*/ 	.short	0x000b
        /*0032*/ 	.short	0x0038
        /*0034*/ 	.byte	0x00, 0xf0, 0x11, 0x00


	//----- nvinfo : EIATTR_KPARAM_INFO
	.align		4
.L_24:
        /*0038*/ 	.byte	0x04, 0x17
        /*003a*/ 	.short	(.L_26 - .L_25)
.L_25:
        /*003c*/ 	.word	0x00000000
        /*0040*/ 	.short	0x000a
        /*0042*/ 	.short	0x0034
        /*0044*/ 	.byte	0x00, 0xf0, 0x11, 0x00


	//----- nvinfo : EIATTR_KPARAM_INFO
	.align		4
.L_26:
        /*0048*/ 	.byte	0x04, 0x17
        /*004a*/ 	.short	(.L_28 - .L_27)
.L_27:
        /*004c*/ 	.word	0x00000000
        /*0050*/ 	.short	0x0009
        /*0052*/ 	.short	0x0030
        /*0054*/ 	.byte	0x00, 0xf0, 0x11, 0x00


	//----- nvinfo : EIATTR_KPARAM_INFO
	.align		4
.L_28:
        /*0058*/ 	.byte	0x04, 0x17
        /*005a*/ 	.short	(.L_30 - .L_29)
.L_29:
        /*005c*/ 	.word	0x00000000
        /*0060*/ 	.short	0x0008
        /*0062*/ 	.short	0x002c
        /*0064*/ 	.byte	0x00, 0xf0, 0x11, 0x00


	//----- nvinfo : EIATTR_KPARAM_INFO
	.align		4
.L_30:
        /*0068*/ 	.byte	0x04, 0x17
        /*006a*/ 	.short	(.L_32 - .L_31)
.L_31:
        /*006c*/ 	.word	0x00000000
        /*0070*/ 	.short	0x0007
        /*0072*/ 	.short	0x0028
        /*0074*/ 	.byte	0x00, 0xf0, 0x11, 0x00


	//----- nvinfo : EIATTR_KPARAM_INFO
	.align		4
.L_32:
        /*0078*/ 	.byte	0x04, 0x17
        /*007a*/ 	.short	(.L_34 - .L_33)
.L_33:
        /*007c*/ 	.word	0x00000000
        /*0080*/ 	.short	0x0006
        /*0082*/ 	.short	0x0024
        /*0084*/ 	.byte	0x00, 0xf0, 0x11, 0x00


	//----- nvinfo : EIATTR_KPARAM_INFO
	.align		4
.L_34:
        /*0088*/ 	.byte	0x04, 0x17
        /*008a*/ 	.short	(.L_36 - .L_35)
.L_35:
        /*008c*/ 	.word	0x00000000
        /*0090*/ 	.short	0x0005
        /*0092*/ 	.short	0x0020
        /*0094*/ 	.byte	0x00, 0xf0, 0x11, 0x00


	//----- nvinfo : EIATTR_KPARAM_INFO
	.align		4
.L_36:
        /*0098*/ 	.byte	0x04, 0x17
        /*009a*/ 	.short	(.L_38 - .L_37)
.L_37:
        /*009c*/ 	.word	0x00000000
        /*00a0*/ 	.short	0x0004
        /*00a2*/ 	.short	0x001c
        /*00a4*/ 	.byte	0x00, 0xf0, 0x11, 0x00


	//----- nvinfo : EIATTR_KPARAM_INFO
	.align		4
.L_38:
        /*00a8*/ 	.byte	0x04, 0x17
        /*00aa*/ 	.short	(.L_40 - .L_39)
.L_39:
        /*00ac*/ 	.word	0x00000000
        /*00b0*/ 	.short	0x0003
        /*00b2*/ 	.short	0x0018
        /*00b4*/ 	.byte	0x00, 0xf0, 0x11, 0x00


	//----- nvinfo : EIATTR_KPARAM_INFO
	.align		4
.L_40:
        /*00b8*/ 	.byte	0x04, 0x17
        /*00ba*/ 	.short	(.L_42 - .L_41)
.L_41:
        /*00bc*/ 	.word	0x00000000
        /*00c0*/ 	.short	0x0002
        /*00c2*/ 	.short	0x0010
        /*00c4*/ 	.byte	0x00, 0xf4, 0x21, 0x00


	//----- nvinfo : EIATTR_KPARAM_INFO
	.align		4
.L_42:
        /*00c8*/ 	.byte	0x04, 0x17
        /*00ca*/ 	.short	(.L_44 - .L_43)
.L_43:
        /*00cc*/ 	.word	0x00000000
        /*00d0*/ 	.short	0x0001
        /*00d2*/ 	.short	0x0008
        /*00d4*/ 	.byte	0x00, 0xf4, 0x21, 0x00


	//----- nvinfo : EIATTR_KPARAM_INFO
	.align		4
.L_44:
        /*00d8*/ 	.byte	0x04, 0x17
        /*00da*/ 	.short	(.L_46 - .L_45)
.L_45:
        /*00dc*/ 	.word	0x00000000
        /*00e0*/ 	.short	0x0000
        /*00e2*/ 	.short	0x0000
        /*00e4*/ 	.byte	0x00, 0xf4, 0x21, 0x00


	//----- nvinfo : EIATTR_EXPLICIT_CLUSTER
	.align		4
.L_46:
        /*00e8*/ 	.byte	0x01, 0x3e
	.zero		2


	//----- nvinfo : EIATTR_CTA_PER_CLUSTER
	.align		4
        /*00ec*/ 	.byte	0x04, 0x3d
        /*00ee*/ 	.short	(.L_48 - .L_47)
.L_47:
        /*00f0*/ 	.word	0x00000002
        /*00f4*/ 	.word	0x00000001
        /*00f8*/ 	.word	0x00000001


	//----- nvinfo : EIATTR_AT_ENTRY_FRAGMENTS
	.align		4
.L_48:
        /*00fc*/ 	.byte	0x04, 0x4f
        /*00fe*/ 	.short	(.L_50 - .L_49)


	//   ....[0]....
.L_49:
        /*0100*/ 	.word	0x00000004


	//   ....[1]....
        /*0104*/ 	.word	0x00000005


	//----- nvinfo : EIATTR_RESERVED_SMEM_USED
	.align		4
.L_50:
        /*0108*/ 	.byte	0x01, 0x41
	.zero		2


	//----- nvinfo : EIATTR_SPARSE_MMA_MASK
	.align		4
        /*010c*/ 	.byte	0x03, 0x50
        /*010e*/ 	.short	0x0000


	//----- nvinfo : EIATTR_TCGEN05_2CTA_USED
	.align		4
        /*0110*/ 	.byte	0x01, 0x52
	.zero		2


	//----- nvinfo : EIATTR_MAXREG_COUNT
	.align		4
        /*0114*/ 	.byte	0x03, 0x1b
        /*0116*/ 	.short	0x00ff


	//----- nvinfo : EIATTR_NUM_BARRIERS
	.align		4
        /*0118*/ 	.byte	0x02, 0x4c
        /*011a*/ 	.byte	0x01
	.zero		1


	//----- nvinfo : EIATTR_ANNOTATIONS
	.align		4
        /*011c*/ 	.byte	0x04, 0x55
        /*011e*/ 	.short	(.L_52 - .L_51)


	//   ....[0]....
.L_51:
        /*0120*/ 	.word	0x00000001
        /*0124*/ 	.byte	0x00, 0x1f, 0x00, 0x00, 0x01, 0x00, 0x00, 0x00, 0x50, 0x21, 0x00, 0x00, 0x01, 0x00, 0x00, 0x00
        /* <DEDUP_REMOVED lines=1151> */
        /*4924*/ 	.byte	0x80, 0xa4, 0x01, 0x00, 0x01, 0x00, 0x00, 0x00, 0x20, 0xa5, 0x01, 0x00


	//----- nvinfo : EIATTR_INT_WARP_WIDE_INSTR_OFFSETS
	.align		4
.L_52:
        /*4930*/ 	.byte	0x04, 0x31
        /*4932*/ 	.short	(.L_54 - .L_53)


	//   ....[0]....
.L_53:
        /*4934*/ 	.word	0x00003090


	//   ....[1]....
        /*4938*/ 	.word	0x00003270


	//   ....[2]....
        /*493c*/ 	.word	0x000058c0


	//   ....[3]....
        /*4940*/ 	.word	0x0001c660


	//   ....[4]....
        /*4944*/ 	.word	0x0001c6b0


	//----- nvinfo : EIATTR_COOP_GROUP_MASK_REGIDS
	.align		4
.L_54:
        /*4948*/ 	.byte	0x04, 0x29
        /*494a*/ 	.short	(.L_56 - .L_55)


	//   ....[0]....
.L_55:
        /*494c*/ 	.word	0xffffffff


	//   ....[1]....
        /*4950*/ 	.word	0xffffffff


	//   ....[2]....
        /*4954*/ 	.word	0xffffffff


	//   ....[3]....
        /*4958*/ 	.word	0xffffffff


	//----- nvinfo : EIATTR_COOP_GROUP_INSTR_OFFSETS
	.align		4
.L_56:
        /*495c*/ 	.byte	0x04, 0x28
        /*495e*/ 	.short	(.L_58 - .L_57)


	//   ....[0]....
.L_57:
        /*4960*/ 	.word	0x00000070


	//   ....[1]....
        /*4964*/ 	.word	0x00000670


	//   ....[2]....
        /*4968*/ 	.word	0x0001c4f0


	//   ....[3]....
        /*496c*/ 	.word	0x0001c760


	//----- nvinfo : EIATTR_VRC_CTA_INIT_COUNT
	.align		4
.L_58:
        /*4970*/ 	.byte	0x02, 0x4a
        /*4972*/ 	.byte	0x80
	.zero		1


	//----- nvinfo : EIATTR_MBARRIER_INSTR_OFFSETS
	.align		4
        /*4974*/ 	.byte	0x04, 0x39
        /*4976*/ 	.short	(.L_60 - .L_59)


	//   ....[0]....
.L_59:
        /*4978*/ 	.word	0x000002f0
        /*497c*/ 	.word	0x00000007
        /*4980*/ 	.word	0x00000000
        /*4984*/ 	.short	0x010a
        /*4986*/ 	.byte	0xff
	.zero		1


	//   ....[1]....
        /*4988*/ 	.word	0x00000310
        /*498c*/ 	.word	0x00000007
        /*4990*/ 	.word	0x00000000
        /*4994*/ 	.short	0x010a
        /*4996*/ 	.byte	0xff
	.zero		1


	//   ....[2]....
        /*4998*/ 	.word	0x000004e0
        /*499c*/ 	.word	0x00000009
        /*49a0*/ 	.word	0x00000000
        /*49a4*/ 	.short	0x010a
        /*49a6*/ 	.byte	0xff
	.zero		1


	//   ....[3]....
        /*49a8*/ 	.word	0x00000500
        /*49ac*/ 	.word	0x00000009
        /*49b0*/ 	.word	0x00000000
        /*49b4*/ 	.short	0x010a
        /*49b6*/ 	.byte	0xff
	.zero		1


	//   ....[4]....
        /*49b8*/ 	.word	0x000005f0
        /*49bc*/ 	.word	0x00000005
        /*49c0*/ 	.word	0x00000000
        /*49c4*/ 	.short	0x0101
        /*49c6*/ 	.byte	0xff
	.zero		1


	//   ....[5]....
        /*49c8*/ 	.word	0x00003340
        /*49cc*/ 	.word	0x000000ff
        /*49d0*/ 	.word	0x00000000
        /*49d4*/ 	.short	0x0100
        /*49d6*/ 	.byte	0x09
	.zero		1


	//   ....[6]....
        /*49d8*/ 	.word	0x000058d0
        /*49dc*/ 	.word	0x000000ff
        /*49e0*/ 	.word	0x00014008
        /*49e4*/ 	.short	0x0100
        /*49e6*/ 	.byte	0x07
	.zero		1


	//   ....[7]....
        /*49e8*/ 	.word	0x0000be00
        /*49ec*/ 	.word	0x000000ff
        /*49f0*/ 	.word	0x00000000
        /*49f4*/ 	.short	0x010a
        /*49f6*/ 	.byte	0x09
	.zero		1


	//   ....[8]....
        /*49f8*/ 	.word	0x00014020
        /*49fc*/ 	.word	0x000000ff
        /*4a00*/ 	.word	0x00000000
        /*4a04*/ 	.short	0x010a
        /*4a06*/ 	.byte	0x09
	.zero		1


	//   ....[9]....
        /*4a08*/ 	.word	0x000140c0
        /*4a0c*/ 	.word	0x000000ff
        /*4a10*/ 	.word	0x00014000
        /*4a14*/ 	.short	0x0108
        /*4a16*/ 	.byte	0x07
	.zero		1


	//   ....[10]....
        /*4a18*/ 	.word	0x00014140
        /*4a1c*/ 	.word	0x000000ff
        /*4a20*/ 	.word	0x00014008
        /*4a24*/ 	.short	0x0108
        /*4a26*/ 	.byte	0x07
	.zero		1


	//   ....[11]....
        /*4a28*/ 	.word	0x0001c790
        /*4a2c*/ 	.word	0x00000007
        /*4a30*/ 	.word	0x00000000
        /*4a34*/ 	.short	0x010a
        /*4a36*/ 	.byte	0xff
	.zero		1


	//   ....[12]....
        /*4a38*/ 	.word	0x0001c7f0
        /*4a3c*/ 	.word	0x00000009
        /*4a40*/ 	.word	0x00000000
        /*4a44*/ 	.short	0x010a
        /*4a46*/ 	.byte	0xff
	.zero		1


	//   ....[13]....
        /*4a48*/ 	.word	0x0001c840
        /*4a4c*/ 	.word	0x000000ff
        /*4a50*/ 	.word	0x00000000
        /*4a54*/ 	.short	0x010a
        /*4a56*/ 	.byte	0x09
	.zero		1


	//   ....[14]....
        /*4a58*/ 	.word	0x0001c870
        /*4a5c*/ 	.word	0x000000ff
        /*4a60*/ 	.word	0x00000000
        /*4a64*/ 	.short	0x010a
        /*4a66*/ 	.byte	0x09
	.zero		1


	//----- nvinfo : EIATTR_NUM_MBARRIERS
	.align		4
.L_60:
        /*4a68*/ 	.byte	0x03, 0x38
        /*4a6a*/ 	.short	0x0002


	//----- nvinfo : EIATTR_EXIT_INSTR_OFFSETS
	.align		4
        /*4a6c*/ 	.byte	0x04, 0x1c
        /*4a6e*/ 	.short	(.L_62 - .L_61)


	//   ....[0]....
.L_61:
        /*4a70*/ 	.word	0x0001c770


	//----- nvinfo : EIATTR_REQNTID
	.align		4
.L_62:
        /*4a74*/ 	.byte	0x04, 0x10
        /*4a76*/ 	.short	(.L_64 - .L_63)
.L_63:
        /*4a78*/ 	.word	0x00000080
        /*4a7c*/ 	.word	0x00000001
        /*4a80*/ 	.word	0x00000001


	//----- nvinfo : EIATTR_CRS_STACK_SIZE
	.align		4
.L_64:
        /*4a84*/ 	.byte	0x04, 0x1e
        /*4a86*/ 	.short	(.L_66 - .L_65)
.L_65:
        /*4a88*/ 	.word	0x00000000


	//----- nvinfo : EIATTR_CBANK_PARAM_SIZE
	.align		4
.L_66:
        /*4a8c*/ 	.byte	0x03, 0x19
        /*4a8e*/ 	.short	0x0050


	//----- nvinfo : EIATTR_PARAM_CBANK
	.align		4
        /*4a90*/ 	.byte	0x04, 0x0a
        /*4a92*/ 	.short	(.L_68 - .L_67)
	.align		4
.L_67:
        /*4a94*/ 	.word	index@(.nv.constant0.matmul_kernel)
        /*4a98*/ 	.short	0x0380
        /*4a9a*/ 	.short	0x0050


	//----- nvinfo : EIATTR_SW_WAR
	.align		4
.L_68:
        /*4a9c*/ 	.byte	0x04, 0x36
        /*4a9e*/ 	.short	(.L_70 - .L_69)
.L_69:
        /*4aa0*/ 	.word	0x00000008
.L_70:


//--------------------- .nv.compat                --------------------------
	.section	.nv.compat,"",@"SHT_CUDA_COMPAT_INFO"
	.align	4
        /*0000*/ 	.byte	0x02, 0x02, 0x02, 0x00, 0x02, 0x05, 0x05, 0x00, 0x02, 0x03, 0x00, 0x00, 0x02, 0x06, 0x01, 0x00


//--------------------- .nv.callgraph             --------------------------
	.section	.nv.callgraph,"",@"SHT_CUDA_CALLGRAPH"
	.align	4
	.sectionentsize	8
	.align		4
        /*0000*/ 	.word	0x00000000
	.align		4
        /*0004*/ 	.word	0xffffffff
	.align		4
        /*0008*/ 	.word	0x00000000
	.align		4
        /*000c*/ 	.word	0xfffffffe
	.align		4
        /*0010*/ 	.word	0x00000000
	.align		4
        /*0014*/ 	.word	0xfffffffd
	.align		4
        /*0018*/ 	.word	0x00000000
	.align		4
        /*001c*/ 	.word	0xfffffffc


//--------------------- .text.matmul_kernel       --------------------------
	.section	.text.matmul_kernel,"ax",@progbits
	.align	128
        .global         matmul_kernel
        .type           matmul_kernel,@function
        .size           matmul_kernel,(.L_x_28 - matmul_kernel)
        .other          matmul_kernel,@"STO_CUDA_ENTRY STV_DEFAULT"
matmul_kernel:
.text.matmul_kernel:
[----:B------:R-:W0:Y:S01]  /*0000*/  LDC R1, c[0x0][0x37c] ;  /* 0x0000df00ff017b82 */ /* 0x000e220000000800 */
[----:B------:R-:W1:Y:S01]  /*0010*/  S2R R0, SR_TID.X ;  /* 0x0000000000007919 */ /* 0x000e620000002100 */
[----:B0-----:R-:W-:Y:S01]  /*0020*/  VIADD R1, R1, 0xfffff480 ;  /* 0xfffff48001017836 */ /* 0x001fe20000000000 */
[----:B-1----:R-:W-:-:S13]  /*0030*/  ISETP.GE.U32.AND P0, PT, R0, 0x20, PT ;  /* 0x000000200000780c */ /* 0x002fda0003f06070 */
[----:B------:R-:W-:Y:S02]  /*0040*/  VOTEU.ANY UP0, P0 ;  /* 0x0000000000ff7886 */ /* 0x000fe40000000100 */
[----:B------:R-:W-:Y:S05]  /*0050*/  BRA.U UP0, `(.L_x_0) ;  /* 0x0000000500887547 */ /* 0x000fea000b800000 */
[----:B------:R-:W0:Y:S01]  /*0060*/  S2R R11, SR_CgaCtaId ;  /* 0x00000000000b7919 */ /* 0x000e220000008800 */
[----:B------:R-:W-:Y:S01]  /*0070*/  NOP ;  /* 0x0000000000007918 */ /* 0x000fe20000000000 */
[----:B------:R-:W-:-:S04]  /*0080*/  MOV R0, 0x40 ;  /* 0x0000004000007802 */ /* 0x000fc80000000f00 */
[----:B0-----:R-:W-:Y:S02]  /*0090*/  LEA R2, R11, R0, 0x18 ;  /* 0x000000000b027211 */ /* 0x001fe400078ec0ff */
[----:B------:R-:W-:-:S04]  /*00a0*/  MOV R0, 0x400 ;  /* 0x0000040000007802 */ /* 0x000fc80000000f00 */
[----:B------:R-:W0:Y:S01]  /*00b0*/  LDS.U8 R2, [R2] ;  /* 0x0000000002027984 */ /* 0x000e220000000000 */
[----:B------:R-:W-:Y:S02]  /*00c0*/  LEA R0, R11, R0, 0x18 ;  /* 0x000000000b007211 */ /* 0x000fe400078ec0ff */
[----:B0-----:R-:W-:-:S13]  /*00d0*/  ISETP.NE.AND P0, PT, R2, RZ, PT ;  /* 0x000000ff0200720c */ /* 0x001fda0003f05270 */
[----:B------:R-:W-:Y:S05]  /*00e0*/  @P0 BRA `(.L_x_1) ;  /* 0x00000004004c0947 */ /* 0x000fea0003800000 */
[C---:B------:R-:W-:Y:S02]  /*00f0*/  LOP3.LUT R2, R11.reuse, 0x1, RZ, 0xc0, !PT ;  /* 0x000000010b027812 */ /* 0x040fe400078ec0ff */
[----:B------:R-:W-:Y:S02]  /*0100*/  LOP3.LUT R5, R11, 0x1, RZ, 0x3c, !PT ;  /* 0x000000010b057812 */ /* 0x000fe400078e3cff */
[----:B------:R-:W-:-:S13]  /*0110*/  ISETP.NE.U32.AND P0, PT, R2, 0x1, PT ;  /* 0x000000010200780c */ /* 0x000fda0003f05070 */
[----:B------:R-:W-:Y:S05]  /*0120*/  @!P0 BRA `(.L_x_2) ;  /* 0x0000000000c08947 */ /* 0x000fea0003800000 */
[----:B------:R-:W-:Y:S01]  /*0130*/  ELECT P1, URZ, PT ;  /* 0x0000000000ff782f */ /* 0x000fe20003820000 */
[----:B------:R-:W-:-:S12]  /*0140*/  BSSY B0, `(.L_x_2) ;  /* 0x000002e000007945 */ /* 0x000fd80003800000 */
[----:B------:R-:W-:Y:S05]  /*0150*/  @!P1 BRA `(.L_x_3) ;  /* 0x0000000000b09947 */ /* 0x000fea0003800000 */
[----:B------:R-:W-:-:S05]  /*0160*/  UMOV UR4, 0x8 ;  /* 0x0000000800047882 */ /* 0x000fca0000000000 */
[----:B------:R-:W-:Y:S04]  /*0170*/  DEPBAR.LE SB0, 0x36 ;  /* 0x00008d800000791a */ /* 0x000fe80000000000 */
[----:B------:R-:W0:Y:S02]  /*0180*/  UTCATOMSWS.2CTA.FIND_AND_SET.ALIGN UP1, UR4, UR4 ;  /* 0x00000004000475e3 */ /* 0x000e240008220800 */
[----:B0-----:R-:W-:Y:S01]  /*0190*/  PLOP3.LUT P1, PT, PT, PT, UP1, 0x80, 0x8 ;  /* 0x000000000008781c */ /* 0x001fe20003f2f018 */
[----:B------:R-:W-:-:S03]  /*01a0*/  IMAD.U32 R4, RZ, RZ, UR4 ;  /* 0x00000004ff047e24 */ /* 0x000fc6000f8e00ff */
[----:B------:R-:W-:-:S04]  /*01b0*/  SEL R2, RZ, 0xffffffff, !P1 ;  /* 0xffffffffff027807 */ /* 0x000fc80004800000 */
[----:B------:R-:W-:-:S13]  /*01c0*/  ISETP.NE.AND P1, PT, R2, RZ, PT ;  /* 0x000000ff0200720c */ /* 0x000fda0003f25270 */
[----:B------:R-:W-:Y:S05]  /*01d0*/  @P1 BRA `(.L_x_4) ;  /* 0x0000000000241947 */ /* 0x000fea0003800000 */
.L_x_5:
[----:B------:R-:W-:Y:S05]  /*01e0*/  NANOSLEEP 0x64 ;  /* 0x000000640000795d */ /* 0x000fea0003800000 */
[----:B------:R-:W-:-:S05]  /*01f0*/  UMOV UR4, 0x8 ;  /* 0x0000000800047882 */ /* 0x000fca0000000000 */
[----:B------:R-:W-:Y:S04]  /*0200*/  DEPBAR.LE SB0, 0x36 ;  /* 0x00008d800000791a */ /* 0x000fe80000000000 */
[----:B------:R-:W0:Y:S02]  /*0210*/  UTCATOMSWS.2CTA.FIND_AND_SET.ALIGN UP1, UR4, UR4 ;  /* 0x00000004000475e3 */ /* 0x000e240008220800 */
[----:B0-----:R-:W-:Y:S01]  /*0220*/  PLOP3.LUT P1, PT, PT, PT, UP1, 0x80, 0x8 ;  /* 0x000000000008781c */ /* 0x001fe20003f2f018 */
[----:B------:R-:W-:-:S03]  /*0230*/  IMAD.U32 R4, RZ, RZ, UR4 ;  /* 0x00000004ff047e24 */ /* 0x000fc6000f8e00ff */
[----:B------:R-:W-:-:S04]  /*0240*/  SEL R2, RZ, 0xffffffff, !P1 ;  /* 0xffffffffff027807 */ /* 0x000fc80004800000 */
[----:B------:R-:W-:-:S13]  /*0250*/  ISETP.NE.AND P1, PT, R2, RZ, PT ;  /* 0x000000ff0200720c */ /* 0x000fda0003f25270 */
[----:B------:R-:W-:Y:S05]  /*0260*/  @!P1 BRA `(.L_x_5) ;  /* 0xfffffffc00dc9947 */ /* 0x000fea000383ffff */
.L_x_4:
[----:B------:R-:W-:Y:S01]  /*0270*/  MOV R2, 0x60 ;  /* 0x0000006000027802 */ /* 0x000fe20000000f00 */
[----:B------:R-:W-:Y:S01]  /*0280*/  IMAD.MOV.U32 R10, RZ, RZ, 0x4 ;  /* 0x00000004ff0a7424 */ /* 0x000fe200078e00ff */
[----:B------:R-:W-:Y:S01]  /*0290*/  MOV R3, 0x58 ;  /* 0x0000005800037802 */ /* 0x000fe20000000f00 */
[----:B------:R-:W-:Y:S01]  /*02a0*/  IMAD.MOV.U32 R13, RZ, RZ, 0xff ;  /* 0x000000ffff0d7424 */ /* 0x000fe200078e00ff */
[C---:B------:R-:W-:Y:S02]  /*02b0*/  LEA R6, R11.reuse, R2, 0x18 ;  /* 0x000000020b067211 */ /* 0x040fe400078ec0ff */
[----:B------:R-:W-:-:S03]  /*02c0*/  LEA R7, R11, R3, 0x18 ;  /* 0x000000030b077211 */ /* 0x000fc600078ec0ff */
[----:B------:R-:W0:Y:S02]  /*02d0*/  LDS R2, [R6] ;  /* 0x0000000006027984 */ /* 0x000e240000000800 */
[----:B0-----:R-:W-:-:S04]  /*02e0*/  IMAD.U32 R2, R2, -0x80000000, RZ ;  /* 0x8000000002027824 */ /* 0x001fc800078e00ff */
[----:B------:R-:W0:Y:S02]  /*02f0*/  SYNCS.PHASECHK.TRANS64.TRYWAIT P1, [R7+URZ], R2 ;  /* 0x00000002070075a7 */ /* 0x000e2400080211ff */
[----:B0-----:R-:W-:Y:S05]  /*0300*/  @P1 BRA `(.L_x_6) ;  /* 0x0000000000081947 */ /* 0x001fea0003800000 */
[----:B------:R-:W0:Y:S02]  /*0310*/  SYNCS.PHASECHK.TRANS64.TRYWAIT P1, [R7+URZ], R2 ;  /* 0x00000002070075a7 */ /* 0x000e2400080211ff */
[----:B0-----:R-:W-:Y:S05]  /*0320*/  @!P1 BRA `(.L_x_7) ;  /* 0x000001c400149947 */ /* 0x001fea0003800000 */
.L_x_6:
[C---:B------:R-:W-:Y:S01]  /*0330*/  PRMT R9, R5.reuse, 0x654, R7 ;  /* 0x0000065405097816 */ /* 0x040fe20000000007 */
[C---:B0-----:R-:W-:Y:S01]  /*0340*/  IMAD.SHL.U32 R3, R4.reuse, 0x20, RZ ;  /* 0x0000002004037824 */ /* 0x041fe200078e00ff */
[----:B------:R-:W-:Y:S01]  /*0350*/  PRMT R8, R5, 0x654, R0 ;  /* 0x0000065405087816 */ /* 0x000fe20000000000 */
[----:B------:R-:W-:Y:S01]  /*0360*/  IMAD.MOV.U32 R12, RZ, RZ, 0x1 ;  /* 0x00000001ff0c7424 */ /* 0x000fe200078e00ff */
[----:B------:R0:W-:Y:S01]  /*0370*/  SYNCS.ARRIVE.TRANS64.RED RZ, [R9+URZ], R10 ;  /* 0x0000000a09ff79a7 */ /* 0x0001e200080004ff */
[----:B------:R-:W-:Y:S01]  /*0380*/  VIADD R7, R4, 0x10 ;  /* 0x0000001004077836 */ /* 0x000fe20000000000 */
[----:B------:R1:W-:Y:S01]  /*0390*/  STS [R0], R3 ;  /* 0x0000000300007388 */ /* 0x0003e20000000800 */
[----:B------:R-:W-:-:S03]  /*03a0*/  SHF.L.U32 R2, R13, R4, RZ ;  /* 0x000000040d027219 */ /* 0x000fc600000006ff */
[----:B------:R-:W-:Y:S01]  /*03b0*/  SHF.L.U32 R7, R12, R7, RZ ;  /* 0x000000070c077219 */ /* 0x000fe200000006ff */
[----:B------:R1:W-:Y:S01]  /*03c0*/  STAS [R8.64], R4 ;  /* 0x0000000408007dbd */ /* 0x0003e2000c0008ff */
[----:B0-----:R-:W-:Y:S02]  /*03d0*/  MOV R10, 0x50 ;  /* 0x00000050000a7802 */ /* 0x001fe40000000f00 */
[----:B------:R-:W-:Y:S02]  /*03e0*/  LOP3.LUT R2, R7, R2, RZ, 0xfc, !PT ;  /* 0x0000000207027212 */ /* 0x000fe400078efcff */
[----:B------:R-:W-:-:S05]  /*03f0*/  LEA R7, R11, R10, 0x18 ;  /* 0x0000000a0b077211 */ /* 0x000fca00078ec0ff */
[----:B------:R1:W-:Y:S04]  /*0400*/  ATOMS.OR RZ, [R7], R2 ;  /* 0x0000000207ff738c */ /* 0x0003e80003000000 */
[----:B------:R1:W-:Y:S02]  /*0410*/  ATOMS.XOR RZ, [R6], R12 ;  /* 0x0000000c06ff738c */ /* 0x0003e40003800000 */
.L_x_3:
[----:B------:R-:W-:Y:S05]  /*0420*/  BSYNC B0 ;  /* 0x0000000000007941 */ /* 0x000fea0003800000 */
.L_x_2:
[----:B------:R-:W-:Y:S05]  /*0430*/  @P0 BRA `(.L_x_8) ;  /* 0x0000000000880947 */ /* 0x000fea0003800000 */
[----:B------:R-:W-:Y:S05]  /*0440*/  WARPSYNC.ALL ;  /* 0x0000000000007948 */ /* 0x000fea0003800000 */
[----:B------:R-:W-:Y:S01]  /*0450*/  NOP ;  /* 0x0000000000007918 */ /* 0x000fe20000000000 */
[----:B------:R-:W-:-:S13]  /*0460*/  ELECT P0, URZ, PT ;  /* 0x0000000000ff782f */ /* 0x000fda0003800000 */
[----:B------:R-:W-:Y:S05]  /*0470*/  @!P0 BRA `(.L_x_8) ;  /* 0x0000000000788947 */ /* 0x000fea0003800000 */
[----:B-1----:R-:W-:Y:S02]  /*0480*/  MOV R2, 0x60 ;  /* 0x0000006000027802 */ /* 0x002fe40000000f00 */
[----:B------:R-:W-:Y:S02]  /*0490*/  MOV R4, 0x58 ;  /* 0x0000005800047802 */ /* 0x000fe40000000f00 */
        /* <DEDUP_REMOVED lines=8> */
.L_x_9:
[----:B------:R-:W1:Y:S01]  /*0520*/  LDS R2, [R0] ;  /* 0x0000000000027984 */ /* 0x000e620000000800 */
[----:B------:R-:W-:Y:S01]  /*0530*/  IMAD.MOV.U32 R7, RZ, RZ, 0xff ;  /* 0x000000ffff077424 */ /* 0x000fe200078e00ff */
[----:B------:R-:W-:Y:S01]  /*0540*/  PRMT R5, R5, 0x654, R9 ;  /* 0x0000065405057816 */ /* 0x000fe20000000009 */
[----:B------:R-:W-:Y:S02]  /*0550*/  IMAD.MOV.U32 R13, RZ, RZ, 0x1 ;  /* 0x00000001ff0d7424 */ /* 0x000fe400078e00ff */
[C---:B01----:R-:W-:Y:S02]  /*0560*/  IMAD.SHL.U32 R3, R2.reuse, 0x20, RZ ;  /* 0x0000002002037824 */ /* 0x043fe400078e00ff */
[----:B------:R-:W-:Y:S01]  /*0570*/  VIADD R4, R2, 0x10 ;  /* 0x0000001002047836 */ /* 0x000fe20000000000 */
[----:B------:R-:W-:Y:S02]  /*0580*/  SHF.L.U32 R2, R7, R2, RZ ;  /* 0x0000000207027219 */ /* 0x000fe400000006ff */
[----:B------:R0:W-:Y:S02]  /*0590*/  STS [R0], R3 ;  /* 0x0000000300007388 */ /* 0x0001e40000000800 */
[----:B------:R-:W-:-:S02]  /*05a0*/  SHF.L.U32 R7, R13, R4, RZ ;  /* 0x000000040d077219 */ /* 0x000fc400000006ff */
[----:B------:R-:W-:Y:S02]  /*05b0*/  MOV R4, 0x50 ;  /* 0x0000005000047802 */ /* 0x000fe40000000f00 */
[----:B------:R-:W-:Y:S02]  /*05c0*/  LOP3.LUT R2, R7, R2, RZ, 0xfc, !PT ;  /* 0x0000000207027212 */ /* 0x000fe400078efcff */
[----:B------:R-:W-:-:S05]  /*05d0*/  LEA R11, R11, R4, 0x18 ;  /* 0x000000040b0b7211 */ /* 0x000fca00078ec0ff */
[----:B------:R0:W-:Y:S01]  /*05e0*/  ATOMS.OR RZ, [R11], R2 ;  /* 0x000000020bff738c */ /* 0x0001e20003000000 */
[----:B------:R0:W-:Y:S03]  /*05f0*/  SYNCS.ARRIVE.TRANS64.RED.A1T0 RZ, [R5+URZ], RZ ;  /* 0x000000ff05ff79a7 */ /* 0x0001e600081004ff */
[----:B------:R0:W-:Y:S01]  /*0600*/  ATOMS.XOR RZ, [R6], R13 ;  /* 0x0000000d06ff738c */ /* 0x0001e20003800000 */
[----:B------:R-:W-:Y:S05]  /*0610*/  BRA `(.L_x_8) ;  /* 0x0000000000107947 */ /* 0x000fea0003800000 */
.L_x_1:
[----:B------:R-:W-:Y:S01]  /*0620*/  IMAD.MOV.U32 R3, RZ, RZ, -0x1 ;  /* 0xffffffffff037424 */ /* 0x000fe200078e00ff */
[----:B------:R-:W-:-:S04]  /*0630*/  MOV R2, 0x660 ;  /* 0x0000066000027802 */ /* 0x000fc80000000f00 */
[----:B------:R0:W-:Y:S03]  /*0640*/  STS [R0], R3 ;  /* 0x0000000300007388 */ /* 0x0001e60000000800 */
[----:B0-----:R-:W-:Y:S05]  /*0650*/  CALL.REL.NOINC `($__internal_1_$__cuda_sm10x_tcgen05_guardrail_trap_phase_invalid_during_alloc) ;  /* 0x000001c0009c7944 */ /* 0x001fea0003c00000 */
.L_x_8:
[----:B------:R-:W-:Y:S05]  /*0660*/  WARPSYNC.ALL ;  /* 0x0000000000007948 */ /* 0x000fea0003800000 */
[----:B------:R-:W-:Y:S01]  /*0670*/  NOP ;  /* 0x0000000000007918 */ /* 0x000fe20000000000 */
.L_x_0:
[----:B01----:R-:W0:Y:S08]  /*0680*/  LDC.64 R2, c[0x0][0x398] ;  /* 0x0000e600ff027b82 */ /* 0x003e300000000a00 */
[----:B------:R-:W1:Y:S02]  /*0690*/  S2UR UR5, SR_CgaSize ;  /* 0x00000000000579c3 */ /* 0x000e640000008a00 */
[----:B-1----:R-:W-:-:S12]  /*06a0*/  UIMAD UR5, UR5, -0xa0, URZ ;  /* 0xffffff60050578a4 */ /* 0x002fd8000f8e02ff */
[----:B------:R-:W1:Y:S01]  /*06b0*/  LDCU UR5, c[0x0][UR5+0x2b0] ;  /* 0x00005600050577ac */ /* 0x000e620008000800 */
[----:B------:R-:W2:Y:S01]  /*06c0*/  S2R R80, SR_TID.X ;  /* 0x0000000000507919 */ /* 0x000ea20000002100 */
[----:B------:R-:W3:Y:S01]  /*06d0*/  LDCU.128 UR12, c[0x0][0x380] ;  /* 0x00007000ff0c77ac */ /* 0x000ee20008000c00 */
[----:B------:R-:W4:Y:S01]  /*06e0*/  S2UR UR4, SR_CTAID.X ;  /* 0x00000000000479c3 */ /* 0x000f220000002500 */
[----:B------:R-:W-:-:S07]  /*06f0*/  UMOV UR7, 0x400 ;  /* 0x0000040000077882 */ /* 0x000fce0000000000 */
[----:B------:R-:W5:Y:S01]  /*0700*/  S2UR UR6, SR_CgaCtaId ;  /* 0x00000000000679c3 */ /* 0x000f620000008800 */
[----:B0-----:R-:W-:-:S05]  /*0710*/  VIADD R0, R3, 0x7f ;  /* 0x0000007f03007836 */ /* 0x001fca0000000000 */
[----:B------:R-:W-:Y:S02]  /*0720*/  SHF.R.S32.HI R5, RZ, 0x1f, R0 ;  /* 0x0000001fff057819 */ /* 0x000fe40000011400 */
[----:B----4-:R-:W-:Y:S02]  /*0730*/  I2FP.F32.U32 R7, UR4 ;  /* 0x0000000400077c45 */ /* 0x010fe40008201000 */
[----:B------:R-:W-:Y:S02]  /*0740*/  LEA.HI R5, R5, R0, RZ, 0x7 ;  /* 0x0000000005057211 */ /* 0x000fe400078f38ff */
[----:B--2---:R-:W-:Y:S01]  /*0750*/  SHF.R.U32.HI R54, RZ, 0x5, R80 ;  /* 0x00000005ff367819 */ /* 0x004fe20000011650 */
[----:B-1----:R-:W-:Y:S01]  /*0760*/  FMUL R7, R7, UR5 ;  /* 0x0000000507077c20 */ /* 0x002fe20008400000 */
[----:B------:R-:W-:Y:S01]  /*0770*/  SHF.R.S32.HI R5, RZ, 0x7, R5 ;  /* 0x00000007ff057819 */ /* 0x000fe20000011405 */
[----:B-----5:R-:W-:Y:S02]  /*0780*/  ULOP3.LUT UR5, UR6, 0x1, URZ, 0xc0, !UPT ;  /* 0x0000000106057892 */ /* 0x020fe4000f8ec0ff */
[----:B------:R-:W-:-:S02]  /*0790*/  ULEA UR7, UR6, UR7, 0x18 ;  /* 0x0000000706077291 */ /* 0x000fc4000f8ec0ff */
[----:B------:R-:W-:Y:S01]  /*07a0*/  IMAD.SHL.U32 R6, R5, 0x8, RZ ;  /* 0x0000000805067824 */ /* 0x000fe200078e00ff */
[----:B------:R-:W-:Y:S01]  /*07b0*/  F2I.U32.TRUNC.NTZ R7, R7 ;  /* 0x0000000700077305 */ /* 0x000fe2000020f000 */
[----:B------:R-:W-:Y:S01]  /*07c0*/  USHF.L.U32 UR4, UR5, 0x6, URZ ;  /* 0x0000000605047899 */ /* 0x000fe200080006ff */
[----:B------:R-:W-:Y:S02]  /*07d0*/  BAR.SYNC.DEFER_BLOCKING 0x0 ;  /* 0x0000000000007b1d */ /* 0x000fe40000010000 */
[----:B------:R-:W-:-:S04]  /*07e0*/  IABS R9, R6 ;  /* 0x0000000600097213 */ /* 0x000fc80000000000 */
[----:B------:R-:W0:Y:S08]  /*07f0*/  I2F.RP R0, R9 ;  /* 0x0000000900007306 */ /* 0x000e300000209400 */
[----:B0-----:R-:W0:Y:S01]  /*0800*/  MUFU.RCP R0, R0 ;  /* 0x0000000000007308 */ /* 0x001e220000001000 */
[----:B------:R-:W1:Y:S01]  /*0810*/  LDS R51, [UR7] ;  /* 0x00000007ff337984 */ /* 0x000e620008000800 */
[----:B0-----:R-:W-:Y:S01]  /*0820*/  VIADD R4, R0, 0xffffffe ;  /* 0x0ffffffe00047836 */ /* 0x001fe20000000000 */
[----:B------:R-:W-:-:S05]  /*0830*/  IABS R0, R7 ;  /* 0x0000000700007213 */ /* 0x000fca0000000000 */
[----:B------:R0:W2:Y:S02]  /*0840*/  F2I.FTZ.U32.TRUNC.NTZ R5, R4 ;  /* 0x0000000400057305 */ /* 0x0000a4000021f000 */
[----:B0-----:R-:W-:Y:S02]  /*0850*/  IMAD.MOV.U32 R4, RZ, RZ, RZ ;  /* 0x000000ffff047224 */ /* 0x001fe400078e00ff */
[----:B--2---:R-:W-:-:S04]  /*0860*/  IMAD.MOV R8, RZ, RZ, -R5 ;  /* 0x000000ffff087224 */ /* 0x004fc800078e0a05 */
[----:B------:R-:W-:Y:S01]  /*0870*/  IMAD R11, R8, R9, RZ ;  /* 0x00000009080b7224 */ /* 0x000fe200078e02ff */
[----:B------:R-:W-:Y:S02]  /*0880*/  IABS R8, R6 ;  /* 0x0000000600087213 */ /* 0x000fe40000000000 */
[----:B-1----:R-:W-:Y:S01]  /*0890*/  R2UR UR21, R51 ;  /* 0x00000000331572ca */ /* 0x002fe200000e0000 */
[----:B------:R-:W-:-:S04]  /*08a0*/  IMAD.HI.U32 R5, R5, R11, R4 ;  /* 0x0000000b05057227 */ /* 0x000fc800078e0004 */
[----:B------:R-:W-:Y:S02]  /*08b0*/  IMAD.MOV R4, RZ, RZ, -R8 ;  /* 0x000000ffff047224 */ /* 0x000fe400078e0a08 */
[----:B------:R-:W-:-:S04]  /*08c0*/  IMAD.HI.U32 R5, R5, R0, RZ ;  /* 0x0000000005057227 */ /* 0x000fc800078e00ff */
[----:B------:R-:W-:Y:S01]  /*08d0*/  IMAD R0, R5, R4, R0 ;  /* 0x0000000405007224 */ /* 0x000fe200078e0200 */
[----:B------:R-:W-:Y:S04]  /*08e0*/  BAR.SYNC.DEFER_BLOCKING 0x0 ;  /* 0x0000000000007b1d */ /* 0x000fe80000010000 */
[----:B------:R-:W-:-:S13]  /*08f0*/  ISETP.GT.U32.AND P1, PT, R9, R0, PT ;  /* 0x000000000900720c */ /* 0x000fda0003f24070 */
[----:B------:R-:W-:Y:S02]  /*0900*/  @!P1 IMAD.IADD R0, R0, 0x1, -R9 ;  /* 0x0000000100009824 */ /* 0x000fe400078e0a09 */
[----:B------:R-:W-:Y:S01]  /*0910*/  @!P1 VIADD R5, R5, 0x1 ;  /* 0x0000000105059836 */ /* 0x000fe20000000000 */
[----:B------:R-:W-:Y:S02]  /*0920*/  ISETP.NE.AND P1, PT, R6, RZ, PT ;  /* 0x000000ff0600720c */ /* 0x000fe40003f25270 */
[----:B------:R-:W-:Y:S02]  /*0930*/  ISETP.GE.U32.AND P0, PT, R0, R9, PT ;  /* 0x000000090000720c */ /* 0x000fe40003f06070 */
[----:B------:R-:W-:-:S04]  /*0940*/  LOP3.LUT R0, R7, R6, RZ, 0x3c, !PT ;  /* 0x0000000607007212 */ /* 0x000fc800078e3cff */
[----:B------:R-:W-:Y:S01]  /*0950*/  ISETP.GE.AND P2, PT, R0, RZ, PT ;  /* 0x000000ff0000720c */ /* 0x000fe20003f46270 */
[----:B------:R-:W-:-:S06]  /*0960*/  VIADD R0, R2, 0x1ff ;  /* 0x000001ff02007836 */ /* 0x000fcc0000000000 */
[----:B------:R-:W-:-:S04]  /*0970*/  @P0 VIADD R5, R5, 0x1 ;  /* 0x0000000105050836 */ /* 0x000fc80000000000 */
[----:B------:R-:W-:Y:S01]  /*0980*/  IMAD.MOV.U32 R4, RZ, RZ, R5 ;  /* 0x000000ffff047224 */ /* 0x000fe200078e0005 */
[----:B------:R-:W-:-:S03]  /*0990*/  SHF.R.S32.HI R5, RZ, 0x1f, R0 ;  /* 0x0000001fff057819 */ /* 0x000fc60000011400 */
[----:B------:R-:W-:Y:S01]  /*09a0*/  @!P2 IMAD.MOV R4, RZ, RZ, -R4 ;  /* 0x000000ffff04a224 */ /* 0x000fe200078e0a04 */
[----:B------:R-:W-:Y:S02]  /*09b0*/  @!P1 LOP3.LUT R4, RZ, R6, RZ, 0x33, !PT ;  /* 0x00000006ff049212 */ /* 0x000fe400078e33ff */
[----:B------:R-:W-:-:S03]  /*09c0*/  LEA.HI R5, R5, R0, RZ, 0x9 ;  /* 0x0000000005057211 */ /* 0x000fc600078f48ff */
[----:B------:R-:W-:Y:S02]  /*09d0*/  IMAD.SHL.U32 R14, R4, 0x8, RZ ;  /* 0x00000008040e7824 */ /* 0x000fe400078e00ff */
[----:B------:R-:W-:-:S03]  /*09e0*/  IMAD.MOV R4, RZ, RZ, -R4 ;  /* 0x000000ffff047224 */ /* 0x000fc600078e0a04 */
[----:B------:R-:W-:Y:S01]  /*09f0*/  LEA.HI.SX32 R5, R5, -R14, 0x17 ;  /* 0x8000000e05057211 */ /* 0x000fe200078fbaff */
[----:B------:R-:W-:Y:S02]  /*0a00*/  IMAD R12, R6, R4, R7 ;  /* 0x00000004060c7224 */ /* 0x000fe400078e0207 */
[----:B------:R-:W-:Y:S01]  /*0a10*/  IMAD.MOV.U32 R4, RZ, RZ, RZ ;  /* 0x000000ffff047224 */ /* 0x000fe200078e00ff */
[----:B------:R-:W-:Y:S02]  /*0a20*/  VIMNMX R13, PT, PT, R5, 0x8, PT ;  /* 0x00000008050d7848 */ /* 0x000fe40003fe0100 */
[----:B------:R-:W-:Y:S02]  /*0a30*/  IABS R9, R12 ;  /* 0x0000000c00097213 */ /* 0x000fe40000000000 */
[-C--:B------:R-:W-:Y:S02]  /*0a40*/  IABS R10, R13.reuse ;  /* 0x0000000d000a7213 */ /* 0x080fe40000000000 */
[----:B------:R-:W-:-:S02]  /*0a50*/  IABS R6, R13 ;  /* 0x0000000d00067213 */ /* 0x000fc40000000000 */
[----:B------:R-:W0:Y:S08]  /*0a60*/  I2F.RP R0, R10 ;  /* 0x0000000a00007306 */ /* 0x000e300000209400 */
[----:B0-----:R-:W0:Y:S02]  /*0a70*/  MUFU.RCP R0, R0 ;  /* 0x0000000000007308 */ /* 0x001e240000001000 */
[----:B0-----:R-:W-:Y:S01]  /*0a80*/  VIADD R5, R0, 0xffffffe ;  /* 0x0ffffffe00057836 */ /* 0x001fe20000000000 */
[----:B------:R-:W-:-:S05]  /*0a90*/  IABS R0, R2 ;  /* 0x0000000200007213 */ /* 0x000fca0000000000 */
[----:B------:R-:W0:Y:S02]  /*0aa0*/  F2I.FTZ.U32.TRUNC.NTZ R5, R5 ;  /* 0x0000000500057305 */ /* 0x000e24000021f000 */
[----:B0-----:R-:W-:-:S04]  /*0ab0*/  IMAD.MOV R8, RZ, RZ, -R5 ;  /* 0x000000ffff087224 */ /* 0x001fc800078e0a05 */
[----:B------:R-:W-:-:S04]  /*0ac0*/  IMAD.MOV.U32 R7, RZ, RZ, R8 ;  /* 0x000000ffff077224 */ /* 0x000fc800078e0008 */
[----:B------:R-:W-:-:S04]  /*0ad0*/  IMAD R7, R7, R10, RZ ;  /* 0x0000000a07077224 */ /* 0x000fc800078e02ff */
[----:B------:R-:W-:Y:S02]  /*0ae0*/  IMAD.HI.U32 R4, R5, R7, R4 ;  /* 0x0000000705047227 */ /* 0x000fe400078e0004 */
[----:B------:R-:W0:Y:S02]  /*0af0*/  I2F.RP R7, R0 ;  /* 0x0000000000077306 */ /* 0x000e240000209400 */
[----:B------:R-:W-:Y:S01]  /*0b00*/  IMAD.MOV R5, RZ, RZ, -R6 ;  /* 0x000000ffff057224 */ /* 0x000fe200078e0a06 */
[----:B------:R-:W-:Y:S01]  /*0b10*/  IABS R6, R3 ;  /* 0x0000000300067213 */ /* 0x000fe20000000000 */
[----:B------:R-:W-:-:S04]  /*0b20*/  IMAD.HI.U32 R4, R4, R9, RZ ;  /* 0x0000000904047227 */ /* 0x000fc800078e00ff */
[----:B------:R-:W1:Y:S01]  /*0b30*/  I2F.RP R8, R6 ;  /* 0x0000000600087306 */ /* 0x000e620000209400 */
[----:B------:R-:W-:-:S05]  /*0b40*/  IMAD R5, R4, R5, R9 ;  /* 0x0000000504057224 */ /* 0x000fca00078e0209 */
[----:B------:R-:W-:Y:S02]  /*0b50*/  ISETP.GT.U32.AND P1, PT, R10, R5, PT ;  /* 0x000000050a00720c */ /* 0x000fe40003f24070 */
[----:B0-----:R-:W0:Y:S08]  /*0b60*/  MUFU.RCP R7, R7 ;  /* 0x0000000700077308 */ /* 0x001e300000001000 */
[----:B-1----:R-:W1:Y:S03]  /*0b70*/  MUFU.RCP R8, R8 ;  /* 0x0000000800087308 */ /* 0x002e660000001000 */
[----:B------:R-:W-:-:S02]  /*0b80*/  @!P1 IMAD.IADD R5, R5, 0x1, -R10 ;  /* 0x0000000105059824 */ /* 0x000fc400078e0a0a */
[----:B------:R-:W-:Y:S01]  /*0b90*/  @!P1 VIADD R4, R4, 0x1 ;  /* 0x0000000104049836 */ /* 0x000fe20000000000 */
[----:B------:R-:W-:Y:S02]  /*0ba0*/  ISETP.NE.AND P1, PT, R13, RZ, PT ;  /* 0x000000ff0d00720c */ /* 0x000fe40003f25270 */
[----:B------:R-:W-:Y:S01]  /*0bb0*/  ISETP.GE.U32.AND P0, PT, R5, R10, PT ;  /* 0x0000000a0500720c */ /* 0x000fe20003f06070 */
[----:B0-----:R-:W-:Y:S01]  /*0bc0*/  VIADD R7, R7, 0xffffffe ;  /* 0x0ffffffe07077836 */ /* 0x001fe20000000000 */
[----:B------:R-:W-:-:S03]  /*0bd0*/  LOP3.LUT R5, R12, R13, RZ, 0x3c, !PT ;  /* 0x0000000d0c057212 */ /* 0x000fc600078e3cff */
[----:B------:R-:W0:Y:S01]  /*0be0*/  F2I.FTZ.U32.TRUNC.NTZ R9, R7 ;  /* 0x0000000700097305 */ /* 0x000e22000021f000 */
[----:B------:R-:W-:Y:S01]  /*0bf0*/  ISETP.GE.AND P2, PT, R5, RZ, PT ;  /* 0x000000ff0500720c */ /* 0x000fe20003f46270 */
[----:B-1----:R-:W-:-:S06]  /*0c00*/  VIADD R10, R8, 0xffffffe ;  /* 0x0ffffffe080a7836 */ /* 0x002fcc0000000000 */
[----:B------:R1:W2:Y:S01]  /*0c10*/  F2I.FTZ.U32.TRUNC.NTZ R11, R10 ;  /* 0x0000000a000b7305 */ /* 0x0002a2000021f000 */
[----:B------:R-:W-:-:S04]  /*0c20*/  @P0 VIADD R4, R4, 0x1 ;  /* 0x0000000104040836 */ /* 0x000fc80000000000 */
[----:B------:R-:W-:Y:S01]  /*0c30*/  IMAD.MOV.U32 R8, RZ, RZ, R4 ;  /* 0x000000ffff087224 */ /* 0x000fe200078e0004 */
[----:B------:R-:W-:Y:S01]  /*0c40*/  SHF.R.U32.HI R4, RZ, 0x6, R80 ;  /* 0x00000006ff047819 */ /* 0x000fe20000011650 */
[----:B0-----:R-:W-:Y:S02]  /*0c50*/  IMAD.MOV R17, RZ, RZ, -R9 ;  /* 0x000000ffff117224 */ /* 0x001fe400078e0a09 */
[----:B------:R-:W-:Y:S01]  /*0c60*/  @!P2 IMAD.MOV R8, RZ, RZ, -R8 ;  /* 0x000000ffff08a224 */ /* 0x000fe200078e0a08 */
[----:B------:R-:W-:Y:S01]  /*0c70*/  @!P1 LOP3.LUT R8, RZ, R13, RZ, 0x33, !PT ;  /* 0x0000000dff089212 */ /* 0x000fe200078e33ff */
[----:B-1----:R-:W-:Y:S01]  /*0c80*/  IMAD.MOV.U32 R10, RZ, RZ, RZ ;  /* 0x000000ffff0a7224 */ /* 0x002fe200078e00ff */
[----:B------:R-:W-:-:S03]  /*0c90*/  SGXT.U32 R4, R4, 0x1 ;  /* 0x000000010404781a */ /* 0x000fc60000000000 */
[----:B------:R-:W-:Y:S02]  /*0ca0*/  IMAD.SHL.U32 R93, R8, 0x80, RZ ;  /* 0x00000080085d7824 */ /* 0x000fe400078e00ff */
[----:B--2---:R-:W-:-:S03]  /*0cb0*/  IMAD.MOV R5, RZ, RZ, -R11 ;  /* 0x000000ffff057224 */ /* 0x004fc600078e0a0b */
[----:B------:R-:W-:Y:S01]  /*0cc0*/  LOP3.LUT R4, R93, UR4, R4, 0xfe, !PT ;  /* 0x000000045d047c12 */ /* 0x000fe2000f8efe04 */
[----:B------:R-:W-:-:S03]  /*0cd0*/  IMAD R5, R5, R6, RZ ;  /* 0x0000000605057224 */ /* 0x000fc600078e02ff */
[C---:B------:R-:W-:Y:S01]  /*0ce0*/  LOP3.LUT R18, R4.reuse, 0x3e, RZ, 0xfc, !PT ;  /* 0x0000003e04127812 */ /* 0x040fe200078efcff */
[----:B------:R-:W-:Y:S01]  /*0cf0*/  IMAD.HI.U32 R5, R11, R5, R10 ;  /* 0x000000050b057227 */ /* 0x000fe200078e000a */
[----:B------:R-:W-:Y:S02]  /*0d00*/  IABS R36, R4 ;  /* 0x0000000400247213 */ /* 0x000fe40000000000 */
[----:B------:R-:W-:Y:S01]  /*0d10*/  IABS R40, R18 ;  /* 0x0000001200287213 */ /* 0x000fe20000000000 */
[----:B------:R-:W-:Y:S01]  /*0d20*/  IMAD.MOV R10, RZ, RZ, -R8 ;  /* 0x000000ffff0a7224 */ /* 0x000fe200078e0a08 */
[C---:B------:R-:W-:Y:S01]  /*0d30*/  LOP3.LUT R15, R4.reuse, 0x2, RZ, 0xfc, !PT ;  /* 0x00000002040f7812 */ /* 0x040fe200078efcff */
[C---:B------:R-:W-:Y:S01]  /*0d40*/  IMAD.HI.U32 R7, R5.reuse, R36, RZ ;  /* 0x0000002405077227 */ /* 0x040fe200078e00ff */
[----:B------:R-:W-:Y:S02]  /*0d50*/  LOP3.LUT R16, R4, 0x4, RZ, 0xfc, !PT ;  /* 0x0000000404107812 */ /* 0x000fe400078efcff */
[----:B------:R-:W-:Y:S01]  /*0d60*/  IABS R35, R15 ;  /* 0x0000000f00237213 */ /* 0x000fe20000000000 */
[----:B------:R-:W-:Y:S01]  /*0d70*/  IMAD.HI.U32 R8, R5, R40, RZ ;  /* 0x0000002805087227 */ /* 0x000fe200078e00ff */
[----:B------:R-:W-:-:S02]  /*0d80*/  IABS R34, R16 ;  /* 0x0000001000227213 */ /* 0x000fc40000000000 */
[----:B------:R-:W-:Y:S01]  /*0d90*/  ISETP.GE.AND P3, PT, R15, RZ, PT ;  /* 0x000000ff0f00720c */ /* 0x000fe20003f66270 */
[----:B------:R-:W-:Y:S01]  /*0da0*/  IMAD.MOV R11, RZ, RZ, -R7 ;  /* 0x000000ffff0b7224 */ /* 0x000fe200078e0a07 */
[----:B------:R-:W-:Y:S01]  /*0db0*/  ISETP.GE.AND P5, PT, R18, RZ, PT ;  /* 0x000000ff1200720c */ /* 0x000fe20003fa6270 */
[----:B------:R-:W-:Y:S01]  /*0dc0*/  IMAD R10, R13, R10, R12 ;  /* 0x0000000a0d0a7224 */ /* 0x000fe200078e020c */
[C---:B------:R-:W-:Y:S01]  /*0dd0*/  LOP3.LUT R15, R4.reuse, 0x1a, RZ, 0xfc, !PT ;  /* 0x0000001a040f7812 */ /* 0x040fe200078efcff */
[----:B------:R-:W-:Y:S01]  /*0de0*/  IMAD.MOV R13, RZ, RZ, -R8 ;  /* 0x000000ffff0d7224 */ /* 0x000fe200078e0a08 */
[----:B------:R-:W-:Y:S01]  /*0df0*/  LOP3.LUT R45, R4, 0x2e, RZ, 0xfc, !PT ;  /* 0x0000002e042d7812 */ /* 0x000fe200078efcff */
[----:B------:R-:W-:Y:S01]  /*0e00*/  IMAD R36, R6, R11, R36 ;  /* 0x0000000b06247224 */ /* 0x000fe200078e0224 */
[----:B------:R-:W-:Y:S01]  /*0e10*/  IABS R23, R15 ;  /* 0x0000000f00177213 */ /* 0x000fe20000000000 */
[----:B------:R-:W-:Y:S01]  /*0e20*/  IMAD.HI.U32 R7, R5, R35, RZ ;  /* 0x0000002305077227 */ /* 0x000fe200078e00ff */
[----:B------:R-:W-:-:S02]  /*0e30*/  LOP3.LUT R44, R4, 0x30, RZ, 0xfc, !PT ;  /* 0x00000030042c7812 */ /* 0x000fc400078efcff */
[C---:B------:R-:W-:Y:S01]  /*0e40*/  ISETP.GT.U32.AND P0, PT, R6.reuse, R36, PT ;  /* 0x000000240600720c */ /* 0x040fe20003f04070 */
[----:B------:R-:W-:Y:S01]  /*0e50*/  IMAD R40, R6, R13, R40 ;  /* 0x0000000d06287224 */ /* 0x000fe200078e0228 */
[C---:B------:R-:W-:Y:S01]  /*0e60*/  LOP3.LUT R13, R4.reuse, 0x16, RZ, 0xfc, !PT ;  /* 0x00000016040d7812 */ /* 0x040fe200078efcff */
[----:B------:R-:W-:Y:S01]  /*0e70*/  IMAD.MOV R12, RZ, RZ, -R7 ;  /* 0x000000ffff0c7224 */ /* 0x000fe200078e0a07 */
[----:B------:R-:W-:Y:S01]  /*0e80*/  LOP3.LUT R49, R4, 0x32, RZ, 0xfc, !PT ;  /* 0x0000003204317812 */ /* 0x000fe200078efcff */
[----:B------:R-:W-:Y:S01]  /*0e90*/  IMAD R11, R17, R0, RZ ;  /* 0x00000000110b7224 */ /* 0x000fe200078e02ff */
[C---:B------:R-:W-:Y:S01]  /*0ea0*/  ISETP.GT.U32.AND P1, PT, R6.reuse, R40, PT ;  /* 0x000000280600720c */ /* 0x040fe20003f24070 */
[----:B------:R-:W-:Y:S01]  /*0eb0*/  IMAD R35, R6, R12, R35 ;  /* 0x0000000c06237224 */ /* 0x000fe200078e0223 */
[----:B------:R-:W-:Y:S01]  /*0ec0*/  LOP3.LUT R12, R4, 0x8, RZ, 0xfc, !PT ;  /* 0x00000008040c7812 */ /* 0x000fe200078efcff */
[----:B------:R-:W-:Y:S01]  /*0ed0*/  IMAD.MOV.U32 R8, RZ, RZ, RZ ;  /* 0x000000ffff087224 */ /* 0x000fe200078e00ff */
[----:B------:R-:W-:-:S02]  /*0ee0*/  IABS R25, R13 ;  /* 0x0000000d00197213 */ /* 0x000fc40000000000 */
[----:B------:R-:W-:Y:S01]  /*0ef0*/  ISETP.GT.U32.AND P2, PT, R6, R35, PT ;  /* 0x000000230600720c */ /* 0x000fe20003f44070 */
[----:B------:R-:W-:Y:S01]  /*0f00*/  IMAD.HI.U32 R7, R9, R11, R8 ;  /* 0x0000000b09077227 */ /* 0x000fe200078e0008 */
[----:B------:R-:W-:Y:S02]  /*0f10*/  LOP3.LUT R11, R4, 0x6, RZ, 0xfc, !PT ;  /* 0x00000006040b7812 */ /* 0x000fe400078efcff */
[----:B------:R-:W-:Y:S01]  /*0f20*/  IABS R32, R12 ;  /* 0x0000000c00207213 */ /* 0x000fe20000000000 */
[--C-:B------:R-:W-:Y:S01]  /*0f30*/  @!P0 IMAD.IADD R36, R36, 0x1, -R6.reuse ;  /* 0x0000000124248824 */ /* 0x100fe200078e0a06 */
[----:B------:R-:W-:Y:S01]  /*0f40*/  IABS R33, R11 ;  /* 0x0000000b00217213 */ /* 0x000fe20000000000 */
[----:B------:R-:W-:Y:S01]  /*0f50*/  IMAD.HI.U32 R9, R5, R34, RZ ;  /* 0x0000002205097227 */ /* 0x000fe200078e00ff */
[C---:B------:R-:W-:Y:S02]  /*0f60*/  LOP3.LUT R17, R4.reuse, 0x20, RZ, 0xfc, !PT ;  /* 0x0000002004117812 */ /* 0x040fe400078efcff */
[----:B------:R-:W-:Y:S01]  /*0f70*/  LOP3.LUT R50, R4, 0x34, RZ, 0xfc, !PT ;  /* 0x0000003404327812 */ /* 0x000fe200078efcff */
[--C-:B------:R-:W-:Y:S01]  /*0f80*/  @!P1 IMAD.IADD R40, R40, 0x1, -R6.reuse ;  /* 0x0000000128289824 */ /* 0x100fe200078e0a06 */
[C---:B------:R-:W-:Y:S01]  /*0f90*/  ISETP.GT.U32.AND P1, PT, R6.reuse, R36, PT ;  /* 0x000000240600720c */ /* 0x040fe20003f24070 */
[----:B------:R-:W-:Y:S01]  /*0fa0*/  IMAD.MOV R9, RZ, RZ, -R9 ;  /* 0x000000ffff097224 */ /* 0x000fe200078e0a09 */
[----:B------:R-:W-:Y:S01]  /*0fb0*/  IABS R20, R17 ;  /* 0x0000001100147213 */ /* 0x000fe20000000000 */
[----:B------:R-:W-:Y:S01]  /*0fc0*/  @!P2 IMAD.IADD R35, R35, 0x1, -R6 ;  /* 0x000000012323a824 */ /* 0x000fe200078e0a06 */
[C---:B------:R-:W-:Y:S01]  /*0fd0*/  ISETP.GT.U32.AND P0, PT, R6.reuse, R40, PT ;  /* 0x000000280600720c */ /* 0x040fe20003f04070 */
[----:B------:R-:W-:Y:S01]  /*0fe0*/  IMAD R34, R6, R9, R34 ;  /* 0x0000000906227224 */ /* 0x000fe200078e0222 */
[----:B------:R-:W-:Y:S01]  /*0ff0*/  ISETP.GE.AND P2, PT, R16, RZ, PT ;  /* 0x000000ff1000720c */ /* 0x000fe20003f46270 */
[----:B------:R-:W-:Y:S01]  /*1000*/  IMAD.HI.U32 R9, R5, R33, RZ ;  /* 0x0000002105097227 */ /* 0x000fe200078e00ff */
[----:B------:R-:W-:-:S02]  /*1010*/  ISETP.GT.U32.AND P4, PT, R6, R35, PT ;  /* 0x000000230600720c */ /* 0x000fc40003f84070 */
[----:B------:R-:W-:Y:S01]  /*1020*/  ISETP.GT.U32.AND P6, PT, R6, R34, PT ;  /* 0x000000220600720c */ /* 0x000fe20003fc4070 */
[----:B------:R-:W-:Y:S01]  /*1030*/  IMAD.IADD R8, R14, 0x1, R10 ;  /* 0x000000010e087824 */ /* 0x000fe200078e020a */
[----:B------:R-:W-:Y:S01]  /*1040*/  LOP3.LUT R14, R4, 0x18, RZ, 0xfc, !PT ;  /* 0x00000018040e7812 */ /* 0x000fe200078efcff */
[--C-:B------:R-:W-:Y:S01]  /*1050*/  @!P1 IMAD.IADD R36, R36, 0x1, -R6.reuse ;  /* 0x0000000124249824 */ /* 0x100fe200078e0a06 */
[C---:B------:R-:W-:Y:S01]  /*1060*/  ISETP.GE.AND P1, PT, R4.reuse, RZ, PT ;  /* 0x000000ff0400720c */ /* 0x040fe20003f26270 */
[----:B------:R-:W-:Y:S01]  /*1070*/  IMAD.MOV R9, RZ, RZ, -R9 ;  /* 0x000000ffff097224 */ /* 0x000fe200078e0a09 */
[----:B------:R-:W-:Y:S01]  /*1080*/  IABS R24, R14 ;  /* 0x0000000e00187213 */ /* 0x000fe20000000000 */
[----:B------:R-:W-:Y:S01]  /*1090*/  IMAD.HI.U32 R10, R5, R32, RZ ;  /* 0x00000020050a7227 */ /* 0x000fe200078e00ff */
[C---:B------:R-:W-:Y:S02]  /*10a0*/  LOP3.LUT R16, R4.reuse, 0x1e, RZ, 0xfc, !PT ;  /* 0x0000001e04107812 */ /* 0x040fe400078efcff */
[----:B------:R-:W-:Y:S01]  /*10b0*/  LOP3.LUT R48, R4, 0x36, RZ, 0xfc, !PT ;  /* 0x0000003604307812 */ /* 0x000fe200078efcff */
[----:B------:R-:W-:Y:S01]  /*10c0*/  @!P0 IMAD.IADD R40, R40, 0x1, -R6 ;  /* 0x0000000128288824 */ /* 0x000fe200078e0a06 */
[----:B------:R-:W-:Y:S01]  /*10d0*/  ISETP.GE.AND P0, PT, R11, RZ, PT ;  /* 0x000000ff0b00720c */ /* 0x000fe20003f06270 */
[----:B------:R-:W-:Y:S01]  /*10e0*/  IMAD R33, R6, R9, R33 ;  /* 0x0000000906217224 */ /* 0x000fe200078e0221 */
[C---:B------:R-:W-:Y:S01]  /*10f0*/  LOP3.LUT R9, R4.reuse, 0xa, RZ, 0xfc, !PT ;  /* 0x0000000a04097812 */ /* 0x040fe200078efcff */
[----:B------:R-:W-:Y:S01]  /*1100*/  IMAD.MOV R11, RZ, RZ, -R10 ;  /* 0x000000ffff0b7224 */ /* 0x000fe200078e0a0a */
[----:B------:R-:W-:Y:S01]  /*1110*/  LOP3.LUT R10, R4, 0xe, RZ, 0xfc, !PT ;  /* 0x0000000e040a7812 */ /* 0x000fe200078efcff */
[--C-:B------:R-:W-:Y:S01]  /*1120*/  @!P6 IMAD.IADD R34, R34, 0x1, -R6.reuse ;  /* 0x000000012222e824 */ /* 0x100fe200078e0a06 */
[----:B------:R-:W-:Y:S01]  /*1130*/  IABS R31, R9 ;  /* 0x00000009001f7213 */ /* 0x000fe20000000000 */
[----:B------:R-:W-:Y:S01]  /*1140*/  @!P4 IMAD.IADD R35, R35, 0x1, -R6 ;  /* 0x000000012323c824 */ /* 0x000fe200078e0a06 */
[C---:B------:R-:W-:Y:S01]  /*1150*/  ISETP.GT.U32.AND P4, PT, R6.reuse, R33, PT ;  /* 0x000000210600720c */ /* 0x040fe20003f84070 */
[C---:B------:R-:W-:Y:S01]  /*1160*/  IMAD R32, R6.reuse, R11, R32 ;  /* 0x0000000b06207224 */ /* 0x040fe200078e0220 */
[C---:B------:R-:W-:Y:S01]  /*1170*/  ISETP.GT.U32.AND P6, PT, R6.reuse, R34, PT ;  /* 0x000000220600720c */ /* 0x040fe20003fc4070 */
[----:B------:R-:W-:Y:S01]  /*1180*/  @!P1 IMAD.MOV R36, RZ, RZ, -R36 ;  /* 0x000000ffff249224 */ /* 0x000fe200078e0a24 */
[----:B------:R-:W-:Y:S01]  /*1190*/  IABS R29, R10 ;  /* 0x0000000a001d7213 */ /* 0x000fe20000000000 */
[----:B------:R-:W-:Y:S01]  /*11a0*/  @!P3 IMAD.MOV R35, RZ, RZ, -R35 ;  /* 0x000000ffff23b224 */ /* 0x000fe200078e0a23 */
[----:B------:R-:W-:Y:S01]  /*11b0*/  ISETP.GT.U32.AND P1, PT, R6, R32, PT ;  /* 0x000000200600720c */ /* 0x000fe20003f24070 */
[----:B------:R-:W-:Y:S01]  /*11c0*/  @!P5 IMAD.MOV R40, RZ, RZ, -R40 ;  /* 0x000000ffff28d224 */ /* 0x000fe200078e0a28 */
[----:B------:R-:W-:-:S02]  /*11d0*/  ISETP.GE.AND P3, PT, R9, RZ, PT ;  /* 0x000000ff0900720c */ /* 0x000fc40003f66270 */
[----:B------:R-:W-:Y:S02]  /*11e0*/  LOP3.LUT R9, R4, 0xc, RZ, 0xfc, !PT ;  /* 0x0000000c04097812 */ /* 0x000fe400078efcff */
[----:B------:R-:W-:Y:S01]  /*11f0*/  ISETP.GE.AND P5, PT, R12, RZ, PT ;  /* 0x000000ff0c00720c */ /* 0x000fe20003fa6270 */
[--C-:B------:R-:W-:Y:S01]  /*1200*/  @!P4 IMAD.IADD R33, R33, 0x1, -R6.reuse ;  /* 0x000000012121c824 */ /* 0x100fe200078e0a06 */
[----:B------:R-:W-:Y:S01]  /*1210*/  IABS R30, R9 ;  /* 0x00000009001e7213 */ /* 0x000fe20000000000 */
[--C-:B------:R-:W-:Y:S01]  /*1220*/  @!P6 IMAD.IADD R34, R34, 0x1, -R6.reuse ;  /* 0x000000012222e824 */ /* 0x100fe200078e0a06 */
[----:B------:R-:W-:Y:S01]  /*1230*/  ISETP.GE.AND P6, PT, R9, RZ, PT ;  /* 0x000000ff0900720c */ /* 0x000fe20003fc6270 */
[C---:B------:R-:W-:Y:S01]  /*1240*/  IMAD.HI.U32 R9, R5.reuse, R31, RZ ;  /* 0x0000001f05097227 */ /* 0x040fe200078e00ff */
[----:B------:R-:W-:Y:S02]  /*1250*/  ISETP.GT.U32.AND P4, PT, R6, R33, PT ;  /* 0x000000210600720c */ /* 0x000fe40003f84070 */
[----:B------:R-:W-:Y:S01]  /*1260*/  LOP3.LUT R11, R4, 0x10, RZ, 0xfc, !PT ;  /* 0x00000010040b7812 */ /* 0x000fe200078efcff */
[----:B------:R-:W-:Y:S01]  /*1270*/  @!P1 IMAD.IADD R32, R32, 0x1, -R6 ;  /* 0x0000000120209824 */ /* 0x000fe200078e0a06 */
[----:B------:R-:W-:Y:S01]  /*1280*/  LOP3.LUT R12, R4, 0x14, RZ, 0xfc, !PT ;  /* 0x00000014040c7812 */ /* 0x000fe200078efcff */
[----:B------:R-:W-:Y:S01]  /*1290*/  IMAD.MOV R9, RZ, RZ, -R9 ;  /* 0x000000ffff097224 */ /* 0x000fe200078e0a09 */
[----:B------:R-:W-:Y:S01]  /*12a0*/  IABS R28, R11 ;  /* 0x0000000b001c7213 */ /* 0x000fe20000000000 */
[----:B------:R-:W-:Y:S01]  /*12b0*/  @!P2 IMAD.MOV R34, RZ, RZ, -R34 ;  /* 0x000000ffff22a224 */ /* 0x000fe200078e0a22 */
[C---:B------:R-:W-:Y:S01]  /*12c0*/  ISETP.GT.U32.AND P1, PT, R6.reuse, R32, PT ;  /* 0x000000200600720c */ /* 0x040fe20003f24070 */
[----:B------:R-:W-:Y:S01]  /*12d0*/  IMAD R31, R6, R9, R31 ;  /* 0x00000009061f7224 */ /* 0x000fe200078e021f */
[----:B------:R-:W-:Y:S01]  /*12e0*/  ISETP.GE.AND P2, PT, R10, RZ, PT ;  /* 0x000000ff0a00720c */ /* 0x000fe20003f46270 */
[----:B------:R-:W-:Y:S01]  /*12f0*/  IMAD.HI.U32 R9, R5, R30, RZ ;  /* 0x0000001e05097227 */ /* 0x000fe200078e00ff */
[----:B------:R-:W-:-:S02]  /*1300*/  IABS R26, R12 ;  /* 0x0000000c001a7213 */ /* 0x000fc40000000000 */
[----:B------:R-:W-:Y:S01]  /*1310*/  IABS R21, R16 ;  /* 0x0000001000157213 */ /* 0x000fe20000000000 */
[--C-:B------:R-:W-:Y:S01]  /*1320*/  @!P4 IMAD.IADD R33, R33, 0x1, -R6.reuse ;  /* 0x000000012121c824 */ /* 0x100fe200078e0a06 */
[----:B------:R-:W-:Y:S01]  /*1330*/  ISETP.GT.U32.AND P4, PT, R6, R31, PT ;  /* 0x0000001f0600720c */ /* 0x000fe20003f84070 */
[----:B------:R-:W-:Y:S01]  /*1340*/  IMAD.MOV R9, RZ, RZ, -R9 ;  /* 0x000000ffff097224 */ /* 0x000fe200078e0a09 */
[----:B------:R-:W-:Y:S01]  /*1350*/  IABS R38, R50 ;  /* 0x0000003200267213 */ /* 0x000fe20000000000 */
[----:B------:R-:W-:Y:S01]  /*1360*/  IMAD.HI.U32 R10, R5, R29, RZ ;  /* 0x0000001d050a7227 */ /* 0x000fe200078e00ff */
[----:B------:R-:W-:Y:S02]  /*1370*/  IABS R39, R48 ;  /* 0x0000003000277213 */ /* 0x000fe40000000000 */
[----:B------:R-:W-:Y:S01]  /*1380*/  LOP3.LUT R46, R4, 0x38, RZ, 0xfc, !PT ;  /* 0x00000038042e7812 */ /* 0x000fe200078efcff */
[----:B------:R-:W-:Y:S01]  /*1390*/  @!P1 IMAD.IADD R32, R32, 0x1, -R6 ;  /* 0x0000000120209824 */ /* 0x000fe200078e0a06 */
[----:B------:R-:W-:Y:S01]  /*13a0*/  ISETP.GE.AND P1, PT, R11, RZ, PT ;  /* 0x000000ff0b00720c */ /* 0x000fe20003f26270 */
[----:B------:R-:W-:Y:S01]  /*13b0*/  IMAD R30, R6, R9, R30 ;  /* 0x00000009061e7224 */ /* 0x000fe200078e021e */
[----:B------:R-:W-:Y:S01]  /*13c0*/  LOP3.LUT R47, R4, 0x3a, RZ, 0xfc, !PT ;  /* 0x0000003a042f7812 */ /* 0x000fe200078efcff */
[----:B------:R-:W-:Y:S01]  /*13d0*/  @!P5 IMAD.MOV R32, RZ, RZ, -R32 ;  /* 0x000000ffff20d224 */ /* 0x000fe200078e0a20 */
[----:B------:R-:W-:Y:S01]  /*13e0*/  IABS R41, R46 ;  /* 0x0000002e00297213 */ /* 0x000fe20000000000 */
[----:B------:R-:W-:Y:S01]  /*13f0*/  @!P4 IMAD.IADD R31, R31, 0x1, -R6 ;  /* 0x000000011f1fc824 */ /* 0x000fe200078e0a06 */
[C---:B------:R-:W-:Y:S01]  /*1400*/  ISETP.GT.U32.AND P5, PT, R6.reuse, R30, PT ;  /* 0x0000001e0600720c */ /* 0x040fe20003fa4070 */
[----:B------:R-:W-:Y:S01]  /*1410*/  IMAD.MOV R10, RZ, RZ, -R10 ;  /* 0x000000ffff0a7224 */ /* 0x000fe200078e0a0a */
[----:B------:R-:W-:Y:S01]  /*1420*/  IABS R42, R47 ;  /* 0x0000002f002a7213 */ /* 0x000fe20000000000 */
[----:B------:R-:W-:Y:S01]  /*1430*/  IMAD.HI.U32 R9, R5, R28, RZ ;  /* 0x0000001c05097227 */ /* 0x000fe200078e00ff */
[----:B------:R-:W-:-:S02]  /*1440*/  ISETP.GT.U32.AND P4, PT, R6, R31, PT ;  /* 0x0000001f0600720c */ /* 0x000fc40003f84070 */
[----:B------:R-:W-:Y:S01]  /*1450*/  LOP3.LUT R43, R4, 0x3c, RZ, 0xfc, !PT ;  /* 0x0000003c042b7812 */ /* 0x000fe200078efcff */
[----:B------:R-:W-:Y:S01]  /*1460*/  IMAD R29, R6, R10, R29 ;  /* 0x0000000a061d7224 */ /* 0x000fe200078e021d */
[----:B------:R-:W-:Y:S01]  /*1470*/  LOP3.LUT R10, R4, 0x12, RZ, 0xfc, !PT ;  /* 0x00000012040a7812 */ /* 0x000fe200078efcff */
[----:B------:R-:W-:Y:S02]  /*1480*/  IMAD.MOV R9, RZ, RZ, -R9 ;  /* 0x000000ffff097224 */ /* 0x000fe400078e0a09 */
[----:B------:R-:W-:Y:S01]  /*1490*/  @!P0 IMAD.MOV R33, RZ, RZ, -R33 ;  /* 0x000000ffff218224 */ /* 0x000fe200078e0a21 */
[----:B------:R-:W-:Y:S01]  /*14a0*/  IABS R27, R10 ;  /* 0x0000000a001b7213 */ /* 0x000fe20000000000 */
[----:B------:R-:W-:Y:S01]  /*14b0*/  @!P5 IMAD.IADD R30, R30, 0x1, -R6 ;  /* 0x000000011e1ed824 */ /* 0x000fe200078e0a06 */
[----:B------:R-:W-:Y:S01]  /*14c0*/  ISETP.GE.AND P0, PT, R10, RZ, PT ;  /* 0x000000ff0a00720c */ /* 0x000fe20003f06270 */
[C---:B------:R-:W-:Y:S02]  /*14d0*/  IMAD R28, R6.reuse, R9, R28 ;  /* 0x00000009061c7224 */ /* 0x040fe400078e021c */
[----:B------:R-:W-:Y:S01]  /*14e0*/  @!P4 IMAD.IADD R31, R31, 0x1, -R6 ;  /* 0x000000011f1fc824 */ /* 0x000fe200078e0a06 */
[C---:B------:R-:W-:Y:S01]  /*14f0*/  ISETP.GT.U32.AND P5, PT, R6.reuse, R30, PT ;  /* 0x0000001e0600720c */ /* 0x040fe20003fa4070 */
[----:B------:R-:W-:Y:S01]  /*1500*/  IMAD.HI.U32 R9, R5, R27, RZ ;  /* 0x0000001b05097227 */ /* 0x000fe200078e00ff */
[----:B------:R-:W-:-:S03]  /*1510*/  ISETP.GT.U32.AND P4, PT, R6, R29, PT ;  /* 0x0000001d0600720c */ /* 0x000fc60003f84070 */
[----:B------:R-:W-:Y:S02]  /*1520*/  IMAD.MOV R9, RZ, RZ, -R9 ;  /* 0x000000ffff097224 */ /* 0x000fe400078e0a09 */
[----:B------:R-:W-:-:S04]  /*1530*/  IMAD.HI.U32 R10, R5, R26, RZ ;  /* 0x0000001a050a7227 */ /* 0x000fc800078e00ff */
[----:B------:R-:W-:Y:S02]  /*1540*/  IMAD R27, R6, R9, R27 ;  /* 0x00000009061b7224 */ /* 0x000fe400078e021b */
[----:B------:R-:W-:Y:S01]  /*1550*/  @!P5 IMAD.IADD R30, R30, 0x1, -R6 ;  /* 0x000000011e1ed824 */ /* 0x000fe200078e0a06 */
[----:B------:R-:W-:Y:S01]  /*1560*/  ISETP.GT.U32.AND P5, PT, R6, R28, PT ;  /* 0x0000001c0600720c */ /* 0x000fe20003fa4070 */
[----:B------:R-:W-:-:S04]  /*1570*/  IMAD.HI.U32 R9, R5, R25, RZ ;  /* 0x0000001905097227 */ /* 0x000fc800078e00ff */
[----:B------:R-:W-:Y:S02]  /*1580*/  IMAD.MOV R11, RZ, RZ, -R10 ;  /* 0x000000ffff0b7224 */ /* 0x000fe400078e0a0a */
[--C-:B------:R-:W-:Y:S02]  /*1590*/  @!P4 IMAD.IADD R29, R29, 0x1, -R6.reuse ;  /* 0x000000011d1dc824 */ /* 0x100fe400078e0a06 */
[----:B------:R-:W-:Y:S02]  /*15a0*/  IMAD.MOV R10, RZ, RZ, -R9 ;  /* 0x000000ffff0a7224 */ /* 0x000fe400078e0a09 */
[----:B------:R-:W-:Y:S01]  /*15b0*/  @!P3 IMAD.MOV R31, RZ, RZ, -R31 ;  /* 0x000000ffff1fb224 */ /* 0x000fe200078e0a1f */
[C---:B------:R-:W-:Y:S01]  /*15c0*/  ISETP.GT.U32.AND P4, PT, R6.reuse, R29, PT ;  /* 0x0000001d0600720c */ /* 0x040fe20003f84070 */
[C---:B------:R-:W-:Y:S01]  /*15d0*/  IMAD R25, R6.reuse, R10, R25 ;  /* 0x0000000a06197224 */ /* 0x040fe200078e0219 */
[----:B------:R-:W-:Y:S01]  /*15e0*/  ISETP.GT.U32.AND P3, PT, R6, R27, PT ;  /* 0x0000001b0600720c */ /* 0x000fe20003f64070 */
[----:B------:R-:W-:-:S02]  /*15f0*/  @!P5 IMAD.IADD R28, R28, 0x1, -R6 ;  /* 0x000000011c1cd824 */ /* 0x000fc400078e0a06 */
[----:B------:R-:W-:Y:S01]  /*1600*/  IMAD.HI.U32 R9, R5, R24, RZ ;  /* 0x0000001805097227 */ /* 0x000fe200078e00ff */
[----:B------:R-:W-:-:S03]  /*1610*/  ISETP.GT.U32.AND P5, PT, R6, R25, PT ;  /* 0x000000190600720c */ /* 0x000fc60003fa4070 */
[----:B------:R-:W-:Y:S02]  /*1620*/  IMAD.MOV R9, RZ, RZ, -R9 ;  /* 0x000000ffff097224 */ /* 0x000fe400078e0a09 */
[----:B------:R-:W-:Y:S02]  /*1630*/  IMAD R26, R6, R11, R26 ;  /* 0x0000000b061a7224 */ /* 0x000fe400078e021a */
[--C-:B------:R-:W-:Y:S01]  /*1640*/  @!P4 IMAD.IADD R29, R29, 0x1, -R6.reuse ;  /* 0x000000011d1dc824 */ /* 0x100fe200078e0a06 */
[----:B------:R-:W-:Y:S01]  /*1650*/  ISETP.GE.AND P4, PT, R12, RZ, PT ;  /* 0x000000ff0c00720c */ /* 0x000fe20003f86270 */
[----:B------:R-:W-:Y:S01]  /*1660*/  @!P3 IMAD.IADD R27, R27, 0x1, -R6 ;  /* 0x000000011b1bb824 */ /* 0x000fe200078e0a06 */
[----:B------:R-:W-:Y:S01]  /*1670*/  LOP3.LUT R12, R4, 0x1c, RZ, 0xfc, !PT ;  /* 0x0000001c040c7812 */ /* 0x000fe200078efcff */
[C---:B------:R-:W-:Y:S01]  /*1680*/  IMAD R24, R6.reuse, R9, R24 ;  /* 0x0000000906187224 */ /* 0x040fe200078e0218 */
[C---:B------:R-:W-:Y:S01]  /*1690*/  ISETP.GT.U32.AND P3, PT, R6.reuse, R28, PT ;  /* 0x0000001c0600720c */ /* 0x040fe20003f64070 */
[----:B------:R-:W-:Y:S01]  /*16a0*/  @!P5 IMAD.IADD R25, R25, 0x1, -R6 ;  /* 0x000000011919d824 */ /* 0x000fe200078e0a06 */
[----:B------:R-:W-:Y:S01]  /*16b0*/  IABS R22, R12 ;  /* 0x0000000c00167213 */ /* 0x000fe20000000000 */
[----:B------:R-:W-:Y:S01]  /*16c0*/  @!P6 IMAD.MOV R30, RZ, RZ, -R30 ;  /* 0x000000ffff1ee224 */ /* 0x000fe200078e0a1e */
[C---:B------:R-:W-:Y:S01]  /*16d0*/  ISETP.GT.U32.AND P6, PT, R6.reuse, R26, PT ;  /* 0x0000001a0600720c */ /* 0x040fe20003fc4070 */
[----:B------:R-:W-:Y:S01]  /*16e0*/  @!P2 IMAD.MOV R29, RZ, RZ, -R29 ;  /* 0x000000ffff1da224 */ /* 0x000fe200078e0a1d */
[----:B------:R-:W-:Y:S01]  /*16f0*/  ISETP.GT.U32.AND P5, PT, R6, R25, PT ;  /* 0x000000190600720c */ /* 0x000fe20003fa4070 */
[----:B------:R-:W-:-:S04]  /*1700*/  IMAD.HI.U32 R9, R5, R22, RZ ;  /* 0x0000001605097227 */ /* 0x000fc800078e00ff */
[----:B------:R-:W-:Y:S02]  /*1710*/  IMAD.MOV R9, RZ, RZ, -R9 ;  /* 0x000000ffff097224 */ /* 0x000fe400078e0a09 */
[----:B------:R-:W-:Y:S01]  /*1720*/  @!P3 IMAD.IADD R28, R28, 0x1, -R6 ;  /* 0x000000011c1cb824 */ /* 0x000fe200078e0a06 */
[C---:B------:R-:W-:Y:S01]  /*1730*/  ISETP.GT.U32.AND P3, PT, R6.reuse, R24, PT ;  /* 0x000000180600720c */ /* 0x040fe20003f64070 */
[----:B------:R-:W-:Y:S02]  /*1740*/  IMAD R22, R6, R9, R22 ;  /* 0x0000000906167224 */ /* 0x000fe400078e0216 */
[--C-:B------:R-:W-:Y:S01]  /*1750*/  @!P6 IMAD.IADD R26, R26, 0x1, -R6.reuse ;  /* 0x000000011a1ae824 */ /* 0x100fe200078e0a06 */
[C---:B------:R-:W-:Y:S01]  /*1760*/  ISETP.GT.U32.AND P6, PT, R6.reuse, R27, PT ;  /* 0x0000001b0600720c */ /* 0x040fe20003fc4070 */
[----:B------:R-:W-:Y:S01]  /*1770*/  @!P5 IMAD.IADD R25, R25, 0x1, -R6 ;  /* 0x000000011919d824 */ /* 0x000fe200078e0a06 */
[C---:B------:R-:W-:Y:S01]  /*1780*/  ISETP.GT.U32.AND P5, PT, R6.reuse, R22, PT ;  /* 0x000000160600720c */ /* 0x040fe20003fa4070 */
[----:B------:R-:W-:Y:S01]  /*1790*/  IMAD.HI.U32 R10, R5, R23, RZ ;  /* 0x00000017050a7227 */ /* 0x000fe200078e00ff */
[----:B------:R-:W-:-:S03]  /*17a0*/  ISETP.GT.U32.AND P2, PT, R6, R26, PT ;  /* 0x0000001a0600720c */ /* 0x000fc60003f44070 */
[----:B------:R-:W-:Y:S02]  /*17b0*/  IMAD.MOV R10, RZ, RZ, -R10 ;  /* 0x000000ffff0a7224 */ /* 0x000fe400078e0a0a */
[----:B------:R-:W-:Y:S01]  /*17c0*/  @!P3 IMAD.IADD R24, R24, 0x1, -R6 ;  /* 0x000000011818b824 */ /* 0x000fe200078e0a06 */
[----:B------:R-:W-:Y:S01]  /*17d0*/  ISETP.GE.AND P3, PT, R14, RZ, PT ;  /* 0x000000ff0e00720c */ /* 0x000fe20003f66270 */
[----:B------:R-:W-:-:S04]  /*17e0*/  IMAD.HI.U32 R9, R5, R21, RZ ;  /* 0x0000001505097227 */ /* 0x000fc800078e00ff */
[----:B------:R-:W-:Y:S01]  /*17f0*/  @!P5 IMAD.IADD R22, R22, 0x1, -R6 ;  /* 0x000000011616d824 */ /* 0x000fe200078e0a06 */
[C---:B------:R-:W-:Y:S01]  /*1800*/  ISETP.GT.U32.AND P5, PT, R6.reuse, R24, PT ;  /* 0x000000180600720c */ /* 0x040fe20003fa4070 */
[----:B------:R-:W-:Y:S02]  /*1810*/  IMAD R23, R6, R10, R23 ;  /* 0x0000000a06177224 */ /* 0x000fe400078e0217 */
[----:B------:R-:W-:-:S04]  /*1820*/  IMAD.HI.U32 R10, R5, R20, RZ ;  /* 0x00000014050a7227 */ /* 0x000fc800078e00ff */
[----:B------:R-:W-:Y:S02]  /*1830*/  IMAD.MOV R9, RZ, RZ, -R9 ;  /* 0x000000ffff097224 */ /* 0x000fe400078e0a09 */
[----:B------:R-:W-:Y:S01]  /*1840*/  @!P2 IMAD.IADD R26, R26, 0x1, -R6 ;  /* 0x000000011a1aa824 */ /* 0x000fe200078e0a06 */
[----:B------:R-:W-:Y:S01]  /*1850*/  ISETP.GE.AND P2, PT, R13, RZ, PT ;  /* 0x000000ff0d00720c */ /* 0x000fe20003f46270 */
[----:B------:R-:W-:Y:S01]  /*1860*/  IMAD.MOV R11, RZ, RZ, -R10 ;  /* 0x000000ffff0b7224 */ /* 0x000fe200078e0a0a */
[----:B------:R-:W-:Y:S01]  /*1870*/  LOP3.LUT R10, R4, 0x22, RZ, 0xfc, !PT ;  /* 0x00000022040a7812 */ /* 0x000fe200078efcff */
[C---:B------:R-:W-:Y:S02]  /*1880*/  IMAD R21, R6.reuse, R9, R21 ;  /* 0x0000000906157224 */ /* 0x040fe400078e0215 */
[C---:B------:R-:W-:Y:S01]  /*1890*/  IMAD R20, R6.reuse, R11, R20 ;  /* 0x0000000b06147224 */ /* 0x040fe200078e0214 */
[----:B------:R-:W-:Y:S01]  /*18a0*/  IABS R19, R10 ;  /* 0x0000000a00137213 */ /* 0x000fe20000000000 */
[----:B------:R-:W-:Y:S01]  /*18b0*/  @!P4 IMAD.MOV R26, RZ, RZ, -R26 ;  /* 0x000000ffff1ac224 */ /* 0x000fe200078e0a1a */
[----:B------:R-:W-:Y:S01]  /*18c0*/  ISETP.GT.U32.AND P4, PT, R6, R21, PT ;  /* 0x000000150600720c */ /* 0x000fe20003f84070 */
[----:B------:R-:W-:Y:S01]  /*18d0*/  @!P5 IMAD.IADD R24, R24, 0x1, -R6 ;  /* 0x000000011818d824 */ /* 0x000fe200078e0a06 */
[----:B------:R-:W-:Y:S01]  /*18e0*/  ISETP.GT.U32.AND P5, PT, R6, R20, PT ;  /* 0x000000140600720c */ /* 0x000fe20003fa4070 */
[----:B------:R-:W-:Y:S01]  /*18f0*/  IMAD.HI.U32 R9, R5, R19, RZ ;  /* 0x0000001305097227 */ /* 0x000fe200078e00ff */
[----:B------:R-:W-:-:S03]  /*1900*/  LOP3.LUT R11, R4, 0x24, RZ, 0xfc, !PT ;  /* 0x00000024040b7812 */ /* 0x000fc600078efcff */
[----:B------:R-:W-:Y:S01]  /*1910*/  IMAD.MOV R9, RZ, RZ, -R9 ;  /* 0x000000ffff097224 */ /* 0x000fe200078e0a09 */
[----:B------:R-:W-:Y:S01]  /*1920*/  IABS R18, R11 ;  /* 0x0000000b00127213 */ /* 0x000fe20000000000 */
[--C-:B------:R-:W-:Y:S01]  /*1930*/  @!P6 IMAD.IADD R27, R27, 0x1, -R6.reuse ;  /* 0x000000011b1be824 */ /* 0x100fe200078e0a06 */
[C---:B------:R-:W-:Y:S01]  /*1940*/  ISETP.GT.U32.AND P6, PT, R6.reuse, R23, PT ;  /* 0x000000170600720c */ /* 0x040fe20003fc4070 */
[----:B------:R-:W-:Y:S02]  /*1950*/  IMAD R19, R6, R9, R19 ;  /* 0x0000000906137224 */ /* 0x000fe400078e0213 */
[--C-:B------:R-:W-:Y:S01]  /*1960*/  @!P4 IMAD.IADD R21, R21, 0x1, -R6.reuse ;  /* 0x000000011515c824 */ /* 0x100fe200078e0a06 */
[----:B------:R-:W-:Y:S01]  /*1970*/  ISETP.GE.AND P4, PT, R10, RZ, PT ;  /* 0x000000ff0a00720c */ /* 0x000fe20003f86270 */
[----:B------:R-:W-:Y:S01]  /*1980*/  @!P5 IMAD.IADD R20, R20, 0x1, -R6 ;  /* 0x000000011414d824 */ /* 0x000fe200078e0a06 */
[----:B------:R-:W-:Y:S01]  /*1990*/  LOP3.LUT R10, R4, 0x26, RZ, 0xfc, !PT ;  /* 0x00000026040a7812 */ /* 0x000fe200078efcff */
[----:B------:R-:W-:Y:S01]  /*19a0*/  IMAD.HI.U32 R9, R5, R18, RZ ;  /* 0x0000001205097227 */ /* 0x000fe200078e00ff */
[----:B------:R-:W-:-:S03]  /*19b0*/  ISETP.GT.U32.AND P5, PT, R6, R21, PT ;  /* 0x000000150600720c */ /* 0x000fc60003fa4070 */
[----:B------:R-:W-:Y:S02]  /*19c0*/  IMAD.MOV R9, RZ, RZ, -R9 ;  /* 0x000000ffff097224 */ /* 0x000fe400078e0a09 */
[----:B------:R-:W-:Y:S01]  /*19d0*/  @!P6 IMAD.IADD R23, R23, 0x1, -R6 ;  /* 0x000000011717e824 */ /* 0x000fe200078e0a06 */
[----:B------:R-:W-:Y:S01]  /*19e0*/  ISETP.GE.AND P6, PT, R15, RZ, PT ;  /* 0x000000ff0f00720c */ /* 0x000fe20003fc6270 */
[----:B------:R-:W-:Y:S01]  /*19f0*/  IMAD R18, R6, R9, R18 ;  /* 0x0000000906127224 */ /* 0x000fe200078e0212 */
[----:B------:R-:W-:Y:S01]  /*1a00*/  LOP3.LUT R9, R4, 0x28, RZ, 0xfc, !PT ;  /* 0x0000002804097812 */ /* 0x000fe200078efcff */
[----:B------:R-:W-:Y:S01]  /*1a10*/  @!P0 IMAD.MOV R27, RZ, RZ, -R27 ;  /* 0x000000ffff1b8224 */ /* 0x000fe200078e0a1b */
[C---:B------:R-:W-:Y:S01]  /*1a20*/  ISETP.GT.U32.AND P0, PT, R6.reuse, R23, PT ;  /* 0x000000170600720c */ /* 0x040fe20003f04070 */
[----:B------:R-:W-:Y:S01]  /*1a30*/  @!P1 IMAD.MOV R28, RZ, RZ, -R28 ;  /* 0x000000ffff1c9224 */ /* 0x000fe200078e0a1c */
[C---:B------:R-:W-:Y:S01]  /*1a40*/  ISETP.GT.U32.AND P1, PT, R6.reuse, R22, PT ;  /* 0x000000160600720c */ /* 0x040fe20003f24070 */
[----:B------:R-:W-:Y:S01]  /*1a50*/  @!P5 IMAD.IADD R21, R21, 0x1, -R6 ;  /* 0x000000011515d824 */ /* 0x000fe200078e0a06 */
[C---:B------:R-:W-:Y:S01]  /*1a60*/  ISETP.GT.U32.AND P5, PT, R6.reuse, R18, PT ;  /* 0x000000120600720c */ /* 0x040fe20003fa4070 */
[----:B------:R-:W-:Y:S01]  /*1a70*/  @!P3 IMAD.MOV R24, RZ, RZ, -R24 ;  /* 0x000000ffff18b224 */ /* 0x000fe200078e0a18 */
[----:B------:R-:W-:Y:S01]  /*1a80*/  ISETP.GT.U32.AND P3, PT, R6, R20, PT ;  /* 0x000000140600720c */ /* 0x000fe20003f64070 */
[----:B------:R-:W-:Y:S01]  /*1a90*/  @!P2 IMAD.MOV R25, RZ, RZ, -R25 ;  /* 0x000000ffff19a224 */ /* 0x000fe200078e0a19 */
[----:B------:R-:W-:Y:S01]  /*1aa0*/  ISETP.GE.AND P2, PT, R12, RZ, PT ;  /* 0x000000ff0c00720c */ /* 0x000fe20003f46270 */
[----:B------:R-:W-:Y:S01]  /*1ab0*/  IMAD.HI.U32 R37, R5, R39, RZ ;  /* 0x0000002705257227 */ /* 0x000fe200078e00ff */
[----:B------:R-:W-:-:S03]  /*1ac0*/  LOP3.LUT R12, R4, 0x2a, RZ, 0xfc, !PT ;  /* 0x0000002a040c7812 */ /* 0x000fc600078efcff */
[--C-:B------:R-:W-:Y:S01]  /*1ad0*/  @!P0 IMAD.IADD R23, R23, 0x1, -R6.reuse ;  /* 0x0000000117178824 */ /* 0x100fe200078e0a06 */
[----:B------:R-:W-:Y:S01]  /*1ae0*/  ISETP.GE.AND P0, PT, R16, RZ, PT ;  /* 0x000000ff1000720c */ /* 0x000fe20003f06270 */
[--C-:B------:R-:W-:Y:S01]  /*1af0*/  @!P1 IMAD.IADD R22, R22, 0x1, -R6.reuse ;  /* 0x0000000116169824 */ /* 0x100fe200078e0a06 */
[----:B------:R-:W-:Y:S01]  /*1b00*/  IABS R16, R9 ;  /* 0x0000000900107213 */ /* 0x000fe20000000000 */
[--C-:B------:R-:W-:Y:S01]  /*1b10*/  @!P5 IMAD.IADD R18, R18, 0x1, -R6.reuse ;  /* 0x000000011212d824 */ /* 0x100fe200078e0a06 */
[----:B------:R-:W-:Y:S01]  /*1b20*/  IABS R15, R12 ;  /* 0x0000000c000f7213 */ /* 0x000fe20000000000 */
[----:B------:R-:W-:Y:S01]  /*1b30*/  @!P6 IMAD.MOV R23, RZ, RZ, -R23 ;  /* 0x000000ffff17e224 */ /* 0x000fe200078e0a17 */
[----:B------:R-:W-:Y:S01]  /*1b40*/  ISETP.GE.AND P1, PT, R17, RZ, PT ;  /* 0x000000ff1100720c */ /* 0x000fe20003f26270 */
[----:B------:R-:W-:Y:S01]  /*1b50*/  @!P3 IMAD.IADD R20, R20, 0x1, -R6 ;  /* 0x000000011414b824 */ /* 0x000fe200078e0a06 */
[----:B------:R-:W-:Y:S01]  /*1b60*/  ISETP.GT.U32.AND P5, PT, R6, R18, PT ;  /* 0x000000120600720c */ /* 0x000fe20003fa4070 */
[----:B------:R-:W-:Y:S01]  /*1b70*/  @!P2 IMAD.MOV R22, RZ, RZ, -R22 ;  /* 0x000000ffff16a224 */ /* 0x000fe200078e0a16 */
[----:B------:R-:W-:Y:S01]  /*1b80*/  ISETP.GE.AND P6, PT, R11, RZ, PT ;  /* 0x000000ff0b00720c */ /* 0x000fe20003fc6270 */
[----:B------:R-:W-:Y:S01]  /*1b90*/  IMAD.HI.U32 R11, R5, R15, RZ ;  /* 0x0000000f050b7227 */ /* 0x000fe200078e00ff */
[----:B------:R-:W-:-:S02]  /*1ba0*/  IABS R17, R10 ;  /* 0x0000000a00117213 */ /* 0x000fc40000000000 */
[----:B------:R-:W-:Y:S01]  /*1bb0*/  ISETP.GE.AND P3, PT, R10, RZ, PT ;  /* 0x000000ff0a00720c */ /* 0x000fe20003f66270 */
[----:B------:R-:W-:Y:S01]  /*1bc0*/  IMAD.HI.U32 R10, R5, R16, RZ ;  /* 0x00000010050a7227 */ /* 0x000fe200078e00ff */
[----:B------:R-:W-:-:S03]  /*1bd0*/  ISETP.GT.U32.AND P2, PT, R6, R19, PT ;  /* 0x000000130600720c */ /* 0x000fc60003f44070 */
[----:B------:R-:W-:Y:S01]  /*1be0*/  IMAD.MOV R13, RZ, RZ, -R10 ;  /* 0x000000ffff0d7224 */ /* 0x000fe200078e0a0a */
[----:B------:R-:W-:Y:S01]  /*1bf0*/  LOP3.LUT R10, R4, 0x2c, RZ, 0xfc, !PT ;  /* 0x0000002c040a7812 */ /* 0x000fe200078efcff */
[----:B------:R-:W-:Y:S02]  /*1c00*/  IMAD.MOV R11, RZ, RZ, -R11 ;  /* 0x000000ffff0b7224 */ /* 0x000fe400078e0a0b */
[C---:B------:R-:W-:Y:S01]  /*1c10*/  IMAD R16, R6.reuse, R13, R16 ;  /* 0x0000000d06107224 */ /* 0x040fe200078e0210 */
[----:B------:R-:W-:Y:S01]  /*1c20*/  IABS R14, R10 ;  /* 0x0000000a000e7213 */ /* 0x000fe20000000000 */
[----:B------:R-:W-:Y:S01]  /*1c30*/  IMAD R15, R6, R11, R15 ;  /* 0x0000000b060f7224 */ /* 0x000fe200078e020f */
[----:B------:R-:W-:Y:S01]  /*1c40*/  IABS R13, R45 ;  /* 0x0000002d000d7213 */ /* 0x000fe20000000000 */
[--C-:B------:R-:W-:Y:S01]  /*1c50*/  @!P5 IMAD.IADD R18, R18, 0x1, -R6.reuse ;  /* 0x000000011212d824 */ /* 0x100fe200078e0a06 */
[C---:B------:R-:W-:Y:S01]  /*1c60*/  ISETP.GT.U32.AND P5, PT, R6.reuse, R16, PT ;  /* 0x000000100600720c */ /* 0x040fe20003fa4070 */
[----:B------:R-:W-:Y:S01]  /*1c70*/  @!P2 IMAD.IADD R19, R19, 0x1, -R6 ;  /* 0x000000011313a824 */ /* 0x000fe200078e0a06 */
[----:B------:R-:W-:Y:S01]  /*1c80*/  ISETP.GE.AND P2, PT, R9, RZ, PT ;  /* 0x000000ff0900720c */ /* 0x000fe20003f46270 */
[----:B------:R-:W-:Y:S01]  /*1c90*/  @!P6 IMAD.MOV R18, RZ, RZ, -R18 ;  /* 0x000000ffff12e224 */ /* 0x000fe200078e0a12 */
[----:B------:R-:W-:Y:S01]  /*1ca0*/  ISETP.GT.U32.AND P6, PT, R6, R15, PT ;  /* 0x0000000f0600720c */ /* 0x000fe20003fc4070 */
[----:B------:R-:W-:Y:S01]  /*1cb0*/  IMAD.HI.U32 R9, R5, R17, RZ ;  /* 0x0000001105097227 */ /* 0x000fe200078e00ff */
[----:B------:R-:W-:-:S03]  /*1cc0*/  IABS R11, R44 ;  /* 0x0000002c000b7213 */ /* 0x000fc60000000000 */
[----:B------:R-:W-:Y:S02]  /*1cd0*/  IMAD.MOV R9, RZ, RZ, -R9 ;  /* 0x000000ffff097224 */ /* 0x000fe400078e0a09 */
[----:B------:R-:W-:Y:S01]  /*1ce0*/  @!P1 IMAD.MOV R20, RZ, RZ, -R20 ;  /* 0x000000ffff149224 */ /* 0x000fe200078e0a14 */
[----:B------:R-:W-:Y:S01]  /*1cf0*/  ISETP.GE.AND P1, PT, R12, RZ, PT ;  /* 0x000000ff0c00720c */ /* 0x000fe20003f26270 */
[--C-:B------:R-:W-:Y:S01]  /*1d00*/  @!P5 IMAD.IADD R16, R16, 0x1, -R6.reuse ;  /* 0x000000011010d824 */ /* 0x100fe200078e0a06 */
[----:B------:R-:W-:Y:S01]  /*1d10*/  LEA R12, R8, UR5, 0x1 ;  /* 0x00000005080c7c11 */ /* 0x000fe2000f8e08ff */
[----:B------:R-:W-:Y:S01]  /*1d20*/  @!P0 IMAD.MOV R21, RZ, RZ, -R21 ;  /* 0x000000ffff158224 */ /* 0x000fe200078e0a15 */
[C---:B------:R-:W-:Y:S01]  /*1d30*/  ISETP.GT.U32.AND P0, PT, R6.reuse, R19, PT ;  /* 0x000000130600720c */ /* 0x040fe20003f04070 */
[----:B------:R-:W-:Y:S01]  /*1d40*/  @!P6 IMAD.IADD R15, R15, 0x1, -R6 ;  /* 0x000000010f0fe824 */ /* 0x000fe200078e0a06 */
[C---:B------:R-:W-:Y:S01]  /*1d50*/  ISETP.GT.U32.AND P5, PT, R6.reuse, R16, PT ;  /* 0x000000100600720c */ /* 0x040fe20003fa4070 */
[----:B------:R-:W-:-:S02]  /*1d60*/  IMAD R17, R6, R9, R17 ;  /* 0x0000000906117224 */ /* 0x000fc400078e0211 */
[----:B------:R-:W-:Y:S01]  /*1d70*/  IMAD.HI.U32 R9, R5, R14, RZ ;  /* 0x0000000e05097227 */ /* 0x000fe200078e00ff */
[----:B------:R-:W-:-:S03]  /*1d80*/  ISETP.GT.U32.AND P6, PT, R6, R15, PT ;  /* 0x0000000f0600720c */ /* 0x000fc60003fc4070 */
[----:B------:R-:W-:-:S04]  /*1d90*/  IMAD.HI.U32 R8, R5, R13, RZ ;  /* 0x0000000d05087227 */ /* 0x000fc800078e00ff */
[----:B------:R-:W-:Y:S02]  /*1da0*/  IMAD.MOV R9, RZ, RZ, -R9 ;  /* 0x000000ffff097224 */ /* 0x000fe400078e0a09 */
[----:B------:R-:W-:Y:S02]  /*1db0*/  IMAD.MOV R8, RZ, RZ, -R8 ;  /* 0x000000ffff087224 */ /* 0x000fe400078e0a08 */
[----:B------:R-:W-:Y:S01]  /*1dc0*/  IMAD R14, R6, R9, R14 ;  /* 0x00000009060e7224 */ /* 0x000fe200078e020e */
[----:B------:R-:W-:Y:S01]  /*1dd0*/  LOP3.LUT R9, R80, 0x7f, RZ, 0xc0, !PT ;  /* 0x0000007f50097812 */ /* 0x000fe200078ec0ff */
[C---:B------:R-:W-:Y:S02]  /*1de0*/  IMAD R13, R6.reuse, R8, R13 ;  /* 0x00000008060d7224 */ /* 0x040fe400078e020d */
[--C-:B------:R-:W-:Y:S01]  /*1df0*/  @!P0 IMAD.IADD R19, R19, 0x1, -R6.reuse ;  /* 0x0000000113138824 */ /* 0x100fe200078e0a06 */
[----:B------:R-:W-:Y:S01]  /*1e00*/  ISETP.GT.U32.AND P0, PT, R6, R17, PT ;  /* 0x000000110600720c */ /* 0x000fe20003f04070 */
[--C-:B------:R-:W-:Y:S01]  /*1e10*/  @!P5 IMAD.IADD R16, R16, 0x1, -R6.reuse ;  /* 0x000000011010d824 */ /* 0x100fe200078e0a06 */
[C---:B------:R-:W-:Y:S01]  /*1e20*/  ISETP.GT.U32.AND P5, PT, R6.reuse, R14, PT ;  /* 0x0000000e0600720c */ /* 0x040fe20003fa4070 */
[----:B------:R-:W-:Y:S01]  /*1e30*/  @!P6 IMAD.IADD R15, R15, 0x1, -R6 ;  /* 0x000000010f0fe824 */ /* 0x000fe200078e0a06 */
[----:B------:R-:W-:Y:S01]  /*1e40*/  ISETP.GT.U32.AND P6, PT, R6, R13, PT ;  /* 0x0000000d0600720c */ /* 0x000fe20003fc4070 */
[----:B------:R-:W-:Y:S01]  /*1e50*/  @!P4 IMAD.MOV R19, RZ, RZ, -R19 ;  /* 0x000000ffff13c224 */ /* 0x000fe200078e0a13 */
[----:B------:R-:W-:Y:S01]  /*1e60*/  ISETP.GE.AND P4, PT, R10, RZ, PT ;  /* 0x000000ff0a00720c */ /* 0x000fe20003f86270 */
[----:B------:R-:W-:-:S04]  /*1e70*/  IMAD.HI.U32 R10, R5, R11, RZ ;  /* 0x0000000b050a7227 */ /* 0x000fc800078e00ff */
[----:B------:R-:W-:Y:S02]  /*1e80*/  IMAD.MOV R10, RZ, RZ, -R10 ;  /* 0x000000ffff0a7224 */ /* 0x000fe400078e0a0a */
[----:B------:R-:W-:Y:S02]  /*1e90*/  IMAD.U32 R53, R12, 0x100, R9 ;  /* 0x000001000c357824 */ /* 0x000fe400078e0009 */
[--C-:B------:R-:W-:Y:S02]  /*1ea0*/  @!P0 IMAD.IADD R17, R17, 0x1, -R6.reuse ;  /* 0x0000000111118824 */ /* 0x100fe400078e0a06 */
[----:B------:R-:W-:Y:S01]  /*1eb0*/  IMAD R12, R6, R10, R11 ;  /* 0x0000000a060c7224 */ /* 0x000fe200078e020b */
[----:B------:R-:W-:Y:S01]  /*1ec0*/  IABS R11, R49 ;  /* 0x00000031000b7213 */ /* 0x000fe20000000000 */
[--C-:B------:R-:W-:Y:S01]  /*1ed0*/  @!P5 IMAD.IADD R14, R14, 0x1, -R6.reuse ;  /* 0x000000010e0ed824 */ /* 0x100fe200078e0a06 */
[C---:B------:R-:W-:Y:S01]  /*1ee0*/  ISETP.GT.U32.AND P0, PT, R6.reuse, R17, PT ;  /* 0x000000110600720c */ /* 0x040fe20003f04070 */
[----:B------:R-:W-:Y:S01]  /*1ef0*/  @!P6 IMAD.IADD R13, R13, 0x1, -R6 ;  /* 0x000000010d0de824 */ /* 0x000fe200078e0a06 */
[----:B------:R0:W-:Y:S01]  /*1f00*/  STL [R1+0x300], R53 ;  /* 0x0003003501007387 */ /* 0x0001e20000100800 */
[----:B------:R-:W-:Y:S01]  /*1f10*/  IMAD.HI.U32 R8, R5, R11, RZ ;  /* 0x0000000b05087227 */ /* 0x000fe200078e00ff */
[----:B------:R-:W-:-:S02]  /*1f20*/  ISETP.GT.U32.AND P5, PT, R6, R14, PT ;  /* 0x0000000e0600720c */ /* 0x000fc40003fa4070 */
[C---:B------:R-:W-:Y:S01]  /*1f30*/  ISETP.GT.U32.AND P6, PT, R6.reuse, R13, PT ;  /* 0x0000000d0600720c */ /* 0x040fe20003fc4070 */
[----:B------:R-:W-:Y:S02]  /*1f40*/  IMAD.MOV R10, RZ, RZ, -R8 ;  /* 0x000000ffff0a7224 */ /* 0x000fe400078e0a08 */
[----:B------:R-:W-:Y:S02]  /*1f50*/  IMAD.MOV R37, RZ, RZ, -R37 ;  /* 0x000000ffff257224 */ /* 0x000fe400078e0a25 */
[----:B------:R-:W-:Y:S02]  /*1f60*/  IMAD R11, R6, R10, R11 ;  /* 0x0000000a060b7224 */ /* 0x000fe400078e020b */
[----:B------:R-:W-:Y:S01]  /*1f70*/  @!P0 IMAD.IADD R17, R17, 0x1, -R6 ;  /* 0x0000000111118824 */ /* 0x000fe200078e0a06 */
[----:B------:R-:W-:Y:S01]  /*1f80*/  ISETP.NE.U32.AND P0, PT, R9, RZ, PT ;  /* 0x000000ff0900720c */ /* 0x000fe20003f05070 */
[----:B------:R-:W-:-:S04]  /*1f90*/  IMAD.HI.U32 R9, R5, R38, RZ ;  /* 0x0000002605097227 */ /* 0x000fc800078e00ff */
[--C-:B------:R-:W-:Y:S01]  /*1fa0*/  @!P5 IMAD.IADD R14, R14, 0x1, -R6.reuse ;  /* 0x000000010e0ed824 */ /* 0x100fe200078e0a06 */
[C---:B------:R-:W-:Y:S01]  /*1fb0*/  ISETP.GT.U32.AND P5, PT, R6.reuse, R12, PT ;  /* 0x0000000c0600720c */ /* 0x040fe20003fa4070 */
[----:B------:R-:W-:Y:S01]  /*1fc0*/  @!P6 IMAD.IADD R13, R13, 0x1, -R6 ;  /* 0x000000010d0de824 */ /* 0x000fe200078e0a06 */
[C---:B------:R-:W-:Y:S01]  /*1fd0*/  ISETP.GT.U32.AND P6, PT, R6.reuse, R11, PT ;  /* 0x0000000b0600720c */ /* 0x040fe20003fc4070 */
[----:B------:R-:W-:Y:S02]  /*1fe0*/  IMAD.MOV R9, RZ, RZ, -R9 ;  /* 0x000000ffff097224 */ /* 0x000fe400078e0a09 */
[C---:B------:R-:W-:Y:S02]  /*1ff0*/  IMAD R37, R6.reuse, R37, R39 ;  /* 0x0000002506257224 */ /* 0x040fe400078e0227 */
[----:B------:R-:W-:Y:S02]  /*2000*/  IMAD R10, R6, R9, R38 ;  /* 0x00000009060a7224 */ /* 0x000fe400078e0226 */
[----:B------:R-:W-:-:S04]  /*2010*/  IMAD.HI.U32 R8, R5, R41, RZ ;  /* 0x0000002905087227 */ /* 0x000fc800078e00ff */
[--C-:B------:R-:W-:Y:S01]  /*2020*/  @!P5 IMAD.IADD R12, R12, 0x1, -R6.reuse ;  /* 0x000000010c0cd824 */ /* 0x100fe200078e0a06 */
[C---:B------:R-:W-:Y:S01]  /*2030*/  ISETP.GT.U32.AND P5, PT, R6.reuse, R10, PT ;  /* 0x0000000a0600720c */ /* 0x040fe20003fa4070 */
[----:B------:R-:W-:Y:S01]  /*2040*/  @!P6 IMAD.IADD R11, R11, 0x1, -R6 ;  /* 0x000000010b0be824 */ /* 0x000fe200078e0a06 */
[C---:B------:R-:W-:Y:S01]  /*2050*/  ISETP.GT.U32.AND P6, PT, R6.reuse, R37, PT ;  /* 0x000000250600720c */ /* 0x040fe20003fc4070 */
[----:B------:R-:W-:Y:S01]  /*2060*/  @!P3 IMAD.MOV R17, RZ, RZ, -R17 ;  /* 0x000000ffff11b224 */ /* 0x000fe200078e0a11 */
[----:B------:R-:W-:Y:S01]  /*2070*/  ISETP.GT.U32.AND P3, PT, R6, R12, PT ;  /* 0x0000000c0600720c */ /* 0x000fe20003f64070 */
[----:B------:R-:W-:-:S04]  /*2080*/  IMAD.HI.U32 R9, R5, R42, RZ ;  /* 0x0000002a05097227 */ /* 0x000fc800078e00ff */
[----:B------:R-:W-:Y:S02]  /*2090*/  IMAD.MOV R8, RZ, RZ, -R8 ;  /* 0x000000ffff087224 */ /* 0x000fe400078e0a08 */
[----:B------:R-:W-:Y:S02]  /*20a0*/  IMAD.MOV R9, RZ, RZ, -R9 ;  /* 0x000000ffff097224 */ /* 0x000fe400078e0a09 */
[----:B------:R-:W-:Y:S01]  /*20b0*/  IMAD R8, R6, R8, R41 ;  /* 0x0000000806087224 */ /* 0x000fe200078e0229 */
[----:B------:R-:W-:Y:S01]  /*20c0*/  IABS R41, R43 ;  /* 0x0000002b00297213 */ /* 0x000fe20000000000 */
[--C-:B------:R-:W-:Y:S01]  /*20d0*/  @!P5 IMAD.IADD R10, R10, 0x1, -R6.reuse ;  /* 0x000000010a0ad824 */ /* 0x100fe200078e0a06 */
[----:B------:R-:W-:Y:S01]  /*20e0*/  ISETP.GT.U32.AND P5, PT, R6, R11, PT ;  /* 0x0000000b0600720c */ /* 0x000fe20003fa4070 */
[----:B------:R-:W-:Y:S02]  /*20f0*/  @!P6 IMAD.IADD R37, R37, 0x1, -R6 ;  /* 0x000000012525e824 */ /* 0x000fe400078e0a06 */
[----:B------:R-:W-:-:S02]  /*2100*/  VIADD R52, R53, 0x80 ;  /* 0x0000008035347836 */ /* 0x000fc40000000000 */
[C---:B------:R-:W-:Y:S01]  /*2110*/  IMAD R39, R6.reuse, R9, R42 ;  /* 0x0000000906277224 */ /* 0x040fe200078e022a */
[----:B------:R-:W-:Y:S01]  /*2120*/  IABS R9, R53 ;  /* 0x0000003500097213 */ /* 0x000fe20000000000 */
[----:B------:R-:W-:Y:S01]  /*2130*/  IMAD.HI.U32 R5, R5, R41, RZ ;  /* 0x0000002905057227 */ /* 0x000fe200078e00ff */
[----:B------:R-:W-:Y:S01]  /*2140*/  ISETP.GT.U32.AND P6, PT, R6, R37, PT ;  /* 0x000000250600720c */ /* 0x000fe20003fc4070 */
[----:B------:R1:W-:Y:S01]  /*2150*/  STL [R1+0x304], R52 ;  /* 0x0003043401007387 */ /* 0x0003e20000100800 */
[----:B------:R-:W-:Y:S01]  /*2160*/  IABS R38, R52 ;  /* 0x0000003400267213 */ /* 0x000fe20000000000 */
[----:B------:R-:W-:Y:S01]  /*2170*/  @!P3 IMAD.IADD R12, R12, 0x1, -R6 ;  /* 0x000000010c0cb824 */ /* 0x000fe200078e0a06 */
[----:B------:R-:W-:Y:S01]  /*2180*/  ISETP.GT.U32.AND P3, PT, R6, R8, PT ;  /* 0x000000080600720c */ /* 0x000fe20003f64070 */
[----:B------:R-:W-:Y:S02]  /*2190*/  IMAD.MOV R42, RZ, RZ, -R5 ;  /* 0x000000ffff2a7224 */ /* 0x000fe400078e0a05 */
[----:B------:R-:W-:-:S04]  /*21a0*/  IMAD.HI.U32 R4, R7, R9, RZ ;  /* 0x0000000907047227 */ /* 0x000fc800078e00ff */
[----:B------:R-:W-:-:S04]  /*21b0*/  IMAD.HI.U32 R7, R7, R38, RZ ;  /* 0x0000002607077227 */ /* 0x000fc800078e00ff */
[----:B------:R-:W-:Y:S01]  /*21c0*/  @!P5 IMAD.IADD R11, R11, 0x1, -R6 ;  /* 0x000000010b0bd824 */ /* 0x000fe200078e0a06 */
[C---:B------:R-:W-:Y:S01]  /*21d0*/  ISETP.GT.U32.AND P5, PT, R6.reuse, R39, PT ;  /* 0x000000270600720c */ /* 0x040fe20003fa4070 */
[----:B------:R-:W-:Y:S02]  /*21e0*/  IMAD.MOV R4, RZ, RZ, -R4 ;  /* 0x000000ffff047224 */ /* 0x000fe400078e0a04 */
[C---:B------:R-:W-:Y:S02]  /*21f0*/  IMAD R41, R6.reuse, R42, R41 ;  /* 0x0000002a06297224 */ /* 0x040fe400078e0229 */
[----:B------:R-:W-:Y:S01]  /*2200*/  @!P2 IMAD.MOV R16, RZ, RZ, -R16 ;  /* 0x000000ffff10a224 */ /* 0x000fe200078e0a10 */
[----:B------:R-:W-:Y:S01]  /*2210*/  ISETP.GT.U32.AND P2, PT, R6, R10, PT ;  /* 0x0000000a0600720c */ /* 0x000fe20003f44070 */
[----:B------:R-:W-:Y:S02]  /*2220*/  IMAD.MOV R5, RZ, RZ, -R7 ;  /* 0x000000ffff057224 */ /* 0x000fe400078e0a07 */
[----:B------:R-:W-:-:S02]  /*2230*/  IMAD R7, R0, R4, R9 ;  /* 0x0000000400077224 */ /* 0x000fc400078e0209 */
[--C-:B------:R-:W-:Y:S01]  /*2240*/  @!P6 IMAD.IADD R37, R37, 0x1, -R6.reuse ;  /* 0x000000012525e824 */ /* 0x100fe200078e0a06 */
[----:B------:R-:W-:Y:S01]  /*2250*/  ISETP.GT.U32.AND P6, PT, R6, R41, PT ;  /* 0x000000290600720c */ /* 0x000fe20003fc4070 */
[----:B------:R-:W-:Y:S01]  /*2260*/  @!P3 IMAD.IADD R8, R8, 0x1, -R6 ;  /* 0x000000010808b824 */ /* 0x000fe200078e0a06 */
[C---:B------:R-:W-:Y:S01]  /*2270*/  ISETP.GT.U32.AND P3, PT, R0.reuse, R7, PT ;  /* 0x000000070000720c */ /* 0x040fe20003f64070 */
[----:B------:R-:W-:Y:S02]  /*2280*/  IMAD R9, R0, R5, R38 ;  /* 0x0000000500097224 */ /* 0x000fe400078e0226 */
[--C-:B------:R-:W-:Y:S01]  /*2290*/  @!P5 IMAD.IADD R39, R39, 0x1, -R6.reuse ;  /* 0x000000012727d824 */ /* 0x100fe200078e0a06 */
[----:B------:R-:W2:Y:S01]  /*22a0*/  LDC.64 R4, c[0x0][0x3a0] ;  /* 0x0000e800ff047b82 */ /* 0x000ea20000000a00 */
[----:B------:R-:W-:Y:S01]  /*22b0*/  @!P2 IMAD.IADD R10, R10, 0x1, -R6 ;  /* 0x000000010a0aa824 */ /* 0x000fe200078e0a06 */
[----:B------:R-:W-:Y:S01]  /*22c0*/  ISETP.GT.U32.AND P5, PT, R0, R9, PT ;  /* 0x000000090000720c */ /* 0x000fe20003fa4070 */
[----:B------:R-:W-:Y:S01]  /*22d0*/  @!P1 IMAD.MOV R15, RZ, RZ, -R15 ;  /* 0x000000ffff0f9224 */ /* 0x000fe200078e0a0f */
[----:B------:R-:W-:Y:S01]  /*22e0*/  ISETP.GE.AND P2, PT, R45, RZ, PT ;  /* 0x000000ff2d00720c */ /* 0x000fe20003f46270 */
[----:B------:R-:W-:Y:S01]  /*22f0*/  @!P4 IMAD.MOV R14, RZ, RZ, -R14 ;  /* 0x000000ffff0ec224 */ /* 0x000fe200078e0a0e */
[----:B------:R-:W-:Y:S01]  /*2300*/  ISETP.GE.AND P1, PT, R44, RZ, PT ;  /* 0x000000ff2c00720c */ /* 0x000fe20003f26270 */
[----:B------:R-:W-:Y:S01]  /*2310*/  @!P6 IMAD.IADD R41, R41, 0x1, -R6 ;  /* 0x000000012929e824 */ /* 0x000fe200078e0a06 */
[C---:B------:R-:W-:Y:S01]  /*2320*/  ISETP.GT.U32.AND P6, PT, R6.reuse, R8, PT ;  /* 0x000000080600720c */ /* 0x040fe20003fc4070 */
[----:B------:R-:W-:Y:S01]  /*2330*/  @!P3 IMAD.IADD R7, R7, 0x1, -R0 ;  /* 0x000000010707b824 */ /* 0x000fe200078e0a00 */
[----:B------:R-:W-:Y:S01]  /*2340*/  ISETP.GT.U32.AND P4, PT, R6, R39, PT ;  /* 0x000000270600720c */ /* 0x000fe20003f84070 */
[----:B------:R-:W-:Y:S01]  /*2350*/  IMAD.SHL.U32 R38, R54, 0x200000, RZ ;  /* 0x0020000036267824 */ /* 0x000fe200078e00ff */
[----:B------:R-:W-:-:S03]  /*2360*/  ISETP.GT.U32.AND P3, PT, R6, R41, PT ;  /* 0x000000290600720c */ /* 0x000fc60003f64070 */
[----:B------:R-:W-:Y:S01]  /*2370*/  @!P5 IMAD.IADD R9, R9, 0x1, -R0 ;  /* 0x000000010909d824 */ /* 0x000fe200078e0a00 */
[C---:B------:R-:W-:Y:S01]  /*2380*/  ISETP.GT.U32.AND P5, PT, R0.reuse, R7, PT ;  /* 0x000000070000720c */ /* 0x040fe20003fa4070 */
[----:B------:R-:W-:Y:S01]  /*2390*/  @!P2 IMAD.MOV R13, RZ, RZ, -R13 ;  /* 0x000000ffff0da224 */ /* 0x000fe200078e0a0d */
[----:B------:R-:W-:Y:S01]  /*23a0*/  ISETP.GE.AND P2, PT, R49, RZ, PT ;  /* 0x000000ff3100720c */ /* 0x000fe20003f46270 */
[----:B------:R-:W-:Y:S01]  /*23b0*/  @!P1 IMAD.MOV R12, RZ, RZ, -R12 ;  /* 0x000000ffff0c9224 */ /* 0x000fe200078e0a0c */
[----:B------:R-:W-:Y:S01]  /*23c0*/  ISETP.GT.U32.AND P1, PT, R0, R9, PT ;  /* 0x000000090000720c */ /* 0x000fe20003f24070 */
[--C-:B------:R-:W-:Y:S01]  /*23d0*/  @!P6 IMAD.IADD R8, R8, 0x1, -R6.reuse ;  /* 0x000000010808e824 */ /* 0x100fe200078e0a06 */
[----:B------:R-:W-:Y:S01]  /*23e0*/  ISETP.GE.AND P6, PT, R53, RZ, PT ;  /* 0x000000ff3500720c */ /* 0x000fe20003fc6270 */
[--C-:B------:R-:W-:Y:S01]  /*23f0*/  @!P4 IMAD.IADD R39, R39, 0x1, -R6.reuse ;  /* 0x000000012727c824 */ /* 0x100fe200078e0a06 */
[----:B------:R-:W-:Y:S01]  /*2400*/  LOP3.LUT R38, R38, 0x600000, RZ, 0xc0, !PT ;  /* 0x0060000026267812 */ /* 0x000fe200078ec0ff */
[----:B------:R-:W-:Y:S01]  /*2410*/  @!P3 IMAD.IADD R41, R41, 0x1, -R6 ;  /* 0x000000012929b824 */ /* 0x000fe200078e0a06 */
[----:B------:R-:W-:Y:S01]  /*2420*/  ISETP.GE.AND P3, PT, R52, RZ, PT ;  /* 0x000000ff3400720c */ /* 0x000fe20003f66270 */
[----:B--2---:R-:W-:Y:S01]  /*2430*/  VIADD R6, R4, 0xffffffff ;  /* 0xffffffff04067836 */ /* 0x004fe20000000000 */
[----:B------:R-:W-:Y:S01]  /*2440*/  R2UR UR8, R38 ;  /* 0x00000000260872ca */ /* 0x000fe200000e0000 */
[--C-:B------:R-:W-:Y:S01]  /*2450*/  @!P5 IMAD.IADD R7, R7, 0x1, -R0.reuse ;  /* 0x000000010707d824 */ /* 0x100fe200078e0a00 */
[----:B------:R-:W-:Y:S01]  /*2460*/  ISETP.GE.AND P5, PT, R48, RZ, PT ;  /* 0x000000ff3000720c */ /* 0x000fe20003fa6270 */
[----:B------:R-:W-:Y:S01]  /*2470*/  @!P2 IMAD.MOV R11, RZ, RZ, -R11 ;  /* 0x000000ffff0ba224 */ /* 0x000fe200078e0a0b */
[----:B------:R-:W-:Y:S01]  /*2480*/  ISETP.GE.AND P2, PT, R46, RZ, PT ;  /* 0x000000ff2e00720c */ /* 0x000fe20003f46270 */
[----:B------:R-:W-:Y:S01]  /*2490*/  @!P1 IMAD.IADD R9, R9, 0x1, -R0 ;  /* 0x0000000109099824 */ /* 0x000fe200078e0a00 */
[----:B------:R-:W-:Y:S01]  /*24a0*/  ISETP.GE.AND P1, PT, R47, RZ, PT ;  /* 0x000000ff2f00720c */ /* 0x000fe20003f26270 */
[----:B------:R-:W-:Y:S01]  /*24b0*/  @!P6 IMAD.MOV R7, RZ, RZ, -R7 ;  /* 0x000000ffff07e224 */ /* 0x000fe200078e0a07 */
[----:B------:R-:W-:Y:S01]  /*24c0*/  ISETP.NE.AND P6, PT, R2, RZ, PT ;  /* 0x000000ff0200720c */ /* 0x000fe20003fc5270 */
[----:B------:R-:W-:Y:S01]  /*24d0*/  IMAD.SHL.U32 R49, R80, 0x2, RZ ;  /* 0x0000000250317824 */ /* 0x000fe200078e00ff */
[----:B------:R-:W-:Y:S01]  /*24e0*/  LOP3.LUT R2, RZ, R2, RZ, 0x33, !PT ;  /* 0x00000002ff027212 */ /* 0x000fe200078e33ff */
[----:B------:R-:W-:Y:S01]  /*24f0*/  @!P3 IMAD.MOV R9, RZ, RZ, -R9 ;  /* 0x000000ffff09b224 */ /* 0x000fe200078e0a09 */
[----:B------:R-:W-:Y:S01]  /*2500*/  ISETP.GE.AND P3, PT, R43, RZ, PT ;  /* 0x000000ff2b00720c */ /* 0x000fe20003f66270 */
[----:B------:R-:W-:Y:S01]  /*2510*/  VIADD R83, R4, 0xfffffffe ;  /* 0xfffffffe04537836 */ /* 0x000fe20000000000 */
[----:B------:R-:W-:Y:S01]  /*2520*/  SEL R0, R2, R7, !P6 ;  /* 0x0000000702007207 */ /* 0x000fe20007000000 */
[----:B------:R-:W-:Y:S01]  /*2530*/  VIADD R7, R4, 0xffffffed ;  /* 0xffffffed04077836 */ /* 0x000fe20000000000 */
[----:B------:R-:W-:Y:S01]  /*2540*/  SEL R2, R2, R9, !P6 ;  /* 0x0000000902027207 */ /* 0x000fe20007000000 */
[----:B------:R-:W-:Y:S01]  /*2550*/  @!P2 IMAD.MOV R8, RZ, RZ, -R8 ;  /* 0x000000ffff08a224 */ /* 0x000fe200078e0a08 */
[----:B------:R-:W-:Y:S01]  /*2560*/  ISETP.GE.AND P4, PT, R50, RZ, PT ;  /* 0x000000ff3200720c */ /* 0x000fe20003f86270 */
[-C--:B------:R-:W-:Y:S01]  /*2570*/  IMAD R89, R0, R5.reuse, RZ ;  /* 0x0000000500597224 */ /* 0x080fe200078e02ff */
[----:B------:R-:W-:Y:S01]  /*2580*/  ISETP.GE.U32.AND P2, PT, R7, 0x7fffffae, PT ;  /* 0x7fffffae0700780c */ /* 0x000fe20003f46070 */
[----:B------:R-:W-:Y:S01]  /*2590*/  IMAD.MOV.U32 R7, RZ, RZ, R39 ;  /* 0x000000ffff077224 */ /* 0x000fe200078e0027 */
[----:B------:R-:W-:Y:S01]  /*25a0*/  LOP3.LUT R49, R49, 0x7e, RZ, 0xc0, !PT ;  /* 0x0000007e31317812 */ /* 0x000fe200078ec0ff */
[----:B------:R-:W-:Y:S01]  /*25b0*/  IMAD R5, R2, R5, RZ ;  /* 0x0000000502057224 */ /* 0x000fe200078e02ff */
[----:B------:R-:W-:Y:S01]  /*25c0*/  SEL R84, RZ, 0x1fffe, P2 ;  /* 0x0001fffeff547807 */ /* 0x000fe20001000000 */
[----:B------:R-:W-:-:S02]  /*25d0*/  IMAD.MOV.U32 R39, RZ, RZ, R41 ;  /* 0x000000ffff277224 */ /* 0x000fc400078e0029 */
[----:B------:R-:W-:Y:S01]  /*25e0*/  @!P1 IMAD.MOV R7, RZ, RZ, -R7 ;  /* 0x000000ffff079224 */ /* 0x000fe200078e0a07 */
[----:B---3--:R-:W-:Y:S01]  /*25f0*/  LEA R88, P1, R89, UR12, 0x1 ;  /* 0x0000000c59587c11 */ /* 0x008fe2000f8208ff */
[----:B------:R-:W-:Y:S01]  /*2600*/  @!P3 IMAD.MOV R39, RZ, RZ, -R39 ;  /* 0x000000ffff27b224 */ /* 0x000fe200078e0a27 */
[----:B------:R-:W-:Y:S01]  /*2610*/  LEA R86, P3, R5, UR12, 0x1 ;  /* 0x0000000c05567c11 */ /* 0x000fe2000f8608ff */
[----:B------:R-:W-:Y:S01]  /*2620*/  IMAD.MOV.U32 R9, RZ, RZ, R37 ;  /* 0x000000ffff097224 */ /* 0x000fe200078e0025 */
[----:B------:R-:W-:Y:S01]  /*2630*/  LEA.HI.X.SX32 R89, R89, UR13, 0x1, P1 ;  /* 0x0000000d59597c11 */ /* 0x000fe200088f0eff */
[C---:B------:R-:W-:Y:S01]  /*2640*/  VIADD R2, R4.reuse, 0xffffffee ;  /* 0xffffffee04027836 */ /* 0x040fe20000000000 */
[----:B------:R-:W-:Y:S01]  /*2650*/  LEA.HI.X.SX32 R87, R5, UR13, 0x1, P3 ;  /* 0x0000000d05577c11 */ /* 0x000fe200098f0eff */
[C---:B------:R-:W-:Y:S02]  /*2660*/  VIADD R0, R4.reuse, 0xffffffef ;  /* 0xffffffef04007836 */ /* 0x040fe40000000000 */
[----:B------:R-:W-:Y:S01]  /*2670*/  VIADD R37, R4, 0xffffffec ;  /* 0xffffffec04257836 */ /* 0x000fe20000000000 */
[----:B------:R-:W-:Y:S01]  /*2680*/  ISETP.GE.U32.AND P1, PT, R2, 0x7fffffaf, PT ;  /* 0x7fffffaf0200780c */ /* 0x000fe20003f26070 */
[----:B------:R-:W-:Y:S01]  /*2690*/  VIADD R2, R4, 0xffffffe8 ;  /* 0xffffffe804027836 */ /* 0x000fe20000000000 */
[----:B------:R-:W-:Y:S01]  /*26a0*/  ISETP.GE.U32.AND P3, PT, R0, 0x7fffffb0, PT ;  /* 0x7fffffb00000780c */ /* 0x000fe20003f66070 */
[C---:B------:R-:W-:Y:S01]  /*26b0*/  VIADD R0, R4.reuse, 0xffffffe9 ;  /* 0xffffffe904007836 */ /* 0x040fe20000000000 */
[----:B------:R-:W-:Y:S01]  /*26c0*/  ISETP.GE.U32.AND P6, PT, R37, 0x7fffffad, PT ;  /* 0x7fffffad2500780c */ /* 0x000fe20003fc6070 */
[----:B------:R-:W-:Y:S01]  /*26d0*/  VIADD R5, R4, 0xffffffe6 ;  /* 0xffffffe604057836 */ /* 0x000fe20000000000 */
[----:B------:R-:W-:Y:S01]  /*26e0*/  SEL R48, RZ, 0x4, P1 ;  /* 0x00000004ff307807 */ /* 0x000fe20000800000 */
[----:B------:R-:W-:Y:S01]  /*26f0*/  @!P4 IMAD.MOV R10, RZ, RZ, -R10 ;  /* 0x000000ffff0ac224 */ /* 0x000fe200078e0a0a */
[----:B0-----:R-:W-:Y:S01]  /*2700*/  SEL R53, RZ, 0x1, P6 ;  /* 0x00000001ff357807 */ /* 0x001fe20003000000 */
[----:B------:R-:W-:Y:S01]  /*2710*/  @!P5 IMAD.MOV R9, RZ, RZ, -R9 ;  /* 0x000000ffff09d224 */ /* 0x000fe200078e0a09 */
[----:B------:R-:W-:Y:S01]  /*2720*/  ISETP.GE.U32.AND P6, PT, R2, 0x7fffffa9, PT ;  /* 0x7fffffa90200780c */ /* 0x000fe20003fc6070 */
[----:B------:R-:W-:Y:S01]  /*2730*/  VIADD R2, R4, 0xffffffea ;  /* 0xffffffea04027836 */ /* 0x000fe20000000000 */
[----:B------:R-:W-:Y:S01]  /*2740*/  ISETP.GE.U32.AND P2, PT, R0, 0x7fffffaa, PT ;  /* 0x7fffffaa0000780c */ /* 0x000fe20003f46070 */
[----:B------:R-:W-:Y:S01]  /*2750*/  VIADD R0, R4, 0xffffffeb ;  /* 0xffffffeb04007836 */ /* 0x000fe20000000000 */
[----:B------:R-:W-:-:S02]  /*2760*/  SEL R67, RZ, 0x7fff8, P3 ;  /* 0x0007fff8ff437807 */ /* 0x000fc40001800000 */
[----:B------:R-:W-:Y:S01]  /*2770*/  ISETP.GE.U32.AND P1, PT, R2, 0x7fffffab, PT ;  /* 0x7fffffab0200780c */ /* 0x000fe20003f26070 */
[----:B------:R-:W-:Y:S01]  /*2780*/  VIADD R2, R4, 0xffffffe4 ;  /* 0xffffffe404027836 */ /* 0x000fe20000000000 */
[----:B------:R-:W-:Y:S01]  /*2790*/  ISETP.GE.U32.AND P3, PT, R0, 0x7fffffac, PT ;  /* 0x7fffffac0000780c */ /* 0x000fe20003f66070 */
[----:B------:R-:W-:Y:S01]  /*27a0*/  VIADD R0, R4, 0xffffffe5 ;  /* 0xffffffe504007836 */ /* 0x000fe20000000000 */
[----:B------:R-:W-:Y:S02]  /*27b0*/  SEL R66, RZ, 0x1, P6 ;  /* 0x00000001ff427807 */ /* 0x000fe40003000000 */
[----:B------:R-:W-:Y:S02]  /*27c0*/  SEL R81, RZ, 0x1fffe, P2 ;  /* 0x0001fffeff517807 */ /* 0x000fe40001000000 */
[----:B------:R-:W-:Y:S01]  /*27d0*/  ISETP.GE.U32.AND P6, PT, R2, 0x7fffffa5, PT ;  /* 0x7fffffa50200780c */ /* 0x000fe20003fc6070 */
[----:B------:R-:W-:Y:S01]  /*27e0*/  VIADD R2, R4, 0xffffffe7 ;  /* 0xffffffe704027836 */ /* 0x000fe20000000000 */
[----:B------:R-:W-:Y:S01]  /*27f0*/  ISETP.GE.U32.AND P2, PT, R0, 0x7fffffa6, PT ;  /* 0x7fffffa60000780c */ /* 0x000fe20003f46070 */
[----:B------:R-:W-:Y:S01]  /*2800*/  VIADD R0, R4, 0xffffffe1 ;  /* 0xffffffe104007836 */ /* 0x000fe20000000000 */
[----:B------:R-:W-:-:S02]  /*2810*/  SEL R64, RZ, 0x7fff8, P3 ;  /* 0x0007fff8ff407807 */ /* 0x000fc40001800000 */
[----:B------:R-:W-:Y:S02]  /*2820*/  SEL R79, RZ, 0x1, P6 ;  /* 0x00000001ff4f7807 */ /* 0x000fe40003000000 */
[----:B------:R-:W-:Y:S02]  /*2830*/  SEL R43, RZ, 0x4, P1 ;  /* 0x00000004ff2b7807 */ /* 0x000fe40000800000 */
[----:B------:R-:W-:Y:S01]  /*2840*/  ISETP.GE.U32.AND P3, PT, R2, 0x7fffffa8, PT ;  /* 0x7fffffa80200780c */ /* 0x000fe20003f66070 */
[----:B------:R-:W-:Y:S01]  /*2850*/  VIADD R2, R4, 0xffffffe0 ;  /* 0xffffffe004027836 */ /* 0x000fe20000000000 */
[----:B------:R-:W-:Y:S01]  /*2860*/  ISETP.GE.U32.AND P6, PT, R0, 0x7fffffa2, PT ;  /* 0x7fffffa20000780c */ /* 0x000fe20003fc6070 */
[C---:B------:R-:W-:Y:S01]  /*2870*/  VIADD R0, R4.reuse, 0xffffffe3 ;  /* 0xffffffe304007836 */ /* 0x040fe20000000000 */
[----:B------:R-:W-:Y:S01]  /*2880*/  ISETP.GE.U32.AND P1, PT, R5, 0x7fffffa7, PT ;  /* 0x7fffffa70500780c */ /* 0x000fe20003f26070 */
[----:B------:R-:W-:Y:S01]  /*2890*/  VIADD R5, R4, 0xffffffe2 ;  /* 0xffffffe204057836 */ /* 0x000fe20000000000 */
[----:B------:R-:W-:-:S02]  /*28a0*/  SEL R82, RZ, 0x1fffe, P2 ;  /* 0x0001fffeff527807 */ /* 0x000fc40001000000 */
[----:B------:R-:W-:Y:S02]  /*28b0*/  SEL R65, RZ, 0x7fff8, P3 ;  /* 0x0007fff8ff417807 */ /* 0x000fe40001800000 */
[----:B------:R-:W-:Y:S01]  /*28c0*/  ISETP.GE.U32.AND P2, PT, R2, 0x7fffffa1, PT ;  /* 0x7fffffa10200780c */ /* 0x000fe20003f46070 */
[----:B------:R-:W-:Y:S01]  /*28d0*/  VIADD R2, R4, 0xffffffcc ;  /* 0xffffffcc04027836 */ /* 0x000fe20000000000 */
[----:B------:R-:W-:Y:S02]  /*28e0*/  SEL R58, RZ, 0x4, P1 ;  /* 0x00000004ff3a7807 */ /* 0x000fe40000800000 */
        /* <DEDUP_REMOVED lines=36> */
[----:B------:R-:W-:-:S02]  /*2b30*/  SEL R61, RZ, 0x7fff8, P1 ;  /* 0x0007fff8ff3d7807 */ /* 0x000fc40000800000 */
[----:B------:R-:W-:Y:S01]  /*2b40*/  ISETP.GE.U32.AND P3, PT, R2, 0x7fffff88, PT ;  /* 0x7fffff880200780c */ /* 0x000fe20003f66070 */
[----:B------:R-:W-:Y:S01]  /*2b50*/  VIADD R2, R4, 0xffffffc0 ;  /* 0xffffffc004027836 */ /* 0x000fe20000000000 */
[----:B------:R-:W-:Y:S01]  /*2b60*/  ISETP.GE.U32.AND P6, PT, R0, 0x7fffff82, PT ;  /* 0x7fffff820000780c */ /* 0x000fe20003fc6070 */
[C---:B------:R-:W-:Y:S01]  /*2b70*/  VIADD R0, R4.reuse, 0xffffffc3 ;  /* 0xffffffc304007836 */ /* 0x040fe20000000000 */
[----:B------:R-:W-:Y:S01]  /*2b80*/  ISETP.GE.U32.AND P1, PT, R5, 0x7fffff87, PT ;  /* 0x7fffff870500780c */ /* 0x000fe20003f26070 */
[----:B------:R-:W-:Y:S01]  /*2b90*/  VIADD R5, R4, 0xffffffc2 ;  /* 0xffffffc204057836 */ /* 0x000fe20000000000 */
[----:B------:R-:W-:Y:S02]  /*2ba0*/  SEL R38, RZ, 0x1fffe, P6 ;  /* 0x0001fffeff267807 */ /* 0x000fe40003000000 */
[----:B------:R-:W-:Y:S02]  /*2bb0*/  SEL R50, RZ, 0x4, P1 ;  /* 0x00000004ff327807 */ /* 0x000fe40000800000 */
[----:B------:R-:W-:Y:S01]  /*2bc0*/  ISETP.GE.U32.AND P1, PT, R2, 0x7fffff81, PT ;  /* 0x7fffff810200780c */ /* 0x000fe20003f26070 */
[----:B------:R-:W-:Y:S01]  /*2bd0*/  VIADD R2, R4, 0xffffffdc ;  /* 0xffffffdc04027836 */ /* 0x000fe20000000000 */
[----:B------:R-:W-:-:S02]  /*2be0*/  SEL R59, RZ, 0x7fff8, P3 ;  /* 0x0007fff8ff3b7807 */ /* 0x000fc40001800000 */
[----:B------:R-:W-:Y:S01]  /*2bf0*/  ISETP.GE.U32.AND P6, PT, R0, 0x7fffff84, PT ;  /* 0x7fffff840000780c */ /* 0x000fe20003fc6070 */
[----:B------:R-:W-:Y:S01]  /*2c00*/  VIADD R0, R4, 0xffffffdd ;  /* 0xffffffdd04007836 */ /* 0x000fe20000000000 */
[----:B------:R-:W-:Y:S02]  /*2c10*/  ISETP.GE.U32.AND P3, PT, R5, 0x7fffff83, PT ;  /* 0x7fffff830500780c */ /* 0x000fe40003f66070 */
        /* <DEDUP_REMOVED lines=25> */
[----:B-1----:R-:W-:Y:S02]  /*2db0*/  SEL R52, RZ, 0x7fff8, P6 ;  /* 0x0007fff8ff347807 */ /* 0x002fe40003000000 */
[----:B------:R-:W-:Y:S01]  /*2dc0*/  ISETP.GE.U32.AND P3, PT, R2, 0x7fffff95, PT ;  /* 0x7fffff950200780c */ /* 0x000fe20003f66070 */
[----:B------:R-:W-:Y:S01]  /*2dd0*/  VIADD R2, R4, 0xffffffd6 ;  /* 0xffffffd604027836 */ /* 0x000fe20000000000 */
        /* <DEDUP_REMOVED lines=10> */
[----:B------:R-:W-:Y:S02]  /*2e80*/  ISETP.GE.U32.AND P5, PT, R6, 0x7fffffb8, PT ;  /* 0x7fffffb80600780c */ /* 0x000fe40003fa6070 */
[----:B------:R-:W-:Y:S02]  /*2e90*/  SEL R6, RZ, 0x4, P3 ;  /* 0x00000004ff067807 */ /* 0x000fe40001800000 */
[----:B------:R-:W-:-:S02]  /*2ea0*/  SEL R51, RZ, 0x7fff8, P6 ;  /* 0x0007fff8ff337807 */ /* 0x000fc40003000000 */
[----:B------:R-:W-:Y:S01]  /*2eb0*/  ISETP.GE.U32.AND P3, PT, R2, 0x7fffff91, PT ;  /* 0x7fffff910200780c */ /* 0x000fe20003f66070 */
[----:B------:R-:W-:Y:S01]  /*2ec0*/  VIADD R2, R4, 0xffffffd2 ;  /* 0xffffffd204027836 */ /* 0x000fe20000000000 */
[----:B------:R-:W-:Y:S01]  /*2ed0*/  ISETP.GE.U32.AND P6, PT, R0, 0x7fffff92, PT ;  /* 0x7fffff920000780c */ /* 0x000fe20003fc6070 */
[----:B------:R-:W-:Y:S01]  /*2ee0*/  VIADD R0, R4, 0xfffffff6 ;  /* 0xfffffff604007836 */ /* 0x000fe20000000000 */
[----:B------:R-:W-:Y:S02]  /*2ef0*/  SEL R68, RZ, 0x1, P3 ;  /* 0x00000001ff447807 */ /* 0x000fe40001800000 */
[----:B------:R-:W-:Y:S02]  /*2f00*/  SEL R37, RZ, 0x1fffe, P6 ;  /* 0x0001fffeff257807 */ /* 0x000fe40003000000 */
[----:B------:R-:W-:Y:S02]  /*2f10*/  ISETP.GE.U32.AND P3, PT, R2, 0x7fffff93, PT ;  /* 0x7fffff930200780c */ /* 0x000fe40003f66070 */
[----:B------:R-:W-:-:S02]  /*2f20*/  ISETP.GE.U32.AND P6, PT, R0, 0x7fffffb7, PT ;  /* 0x7fffffb70000780c */ /* 0x000fc40003fc6070 */
[----:B------:R-:W-:Y:S02]  /*2f30*/  SHF.R.S32.HI R0, RZ, 0x6, R80 ;  /* 0x00000006ff007819 */ /* 0x000fe40000011450 */
[----:B------:R-:W-:Y:S01]  /*2f40*/  LOP3.LUT R2, R80, 0x40, RZ, 0xc0, !PT ;  /* 0x0000004050027812 */ /* 0x000fe200078ec0ff */
[----:B------:R-:W-:Y:S01]  /*2f50*/  VIADD R80, R4, 0xffffffd3 ;  /* 0xffffffd304507836 */ /* 0x000fe20000000000 */
[----:B------:R-:W-:Y:S02]  /*2f60*/  SGXT R0, R0, 0x1 ;  /* 0x000000010000781a */ /* 0x000fe40000000200 */
[----:B------:R-:W-:Y:S01]  /*2f70*/  SEL R44, RZ, 0x4, P3 ;  /* 0x00000004ff2c7807 */ /* 0x000fe20001800000 */
[----:B------:R-:W-:Y:S01]  /*2f80*/  IMAD R2, R2, 0x80, R49 ;  /* 0x0000008002027824 */ /* 0x000fe200078e0231 */
[----:B------:R-:W-:Y:S02]  /*2f90*/  ISETP.GE.U32.AND P3, PT, R80, 0x7fffff94, PT ;  /* 0x7fffff945000780c */ /* 0x000fe40003f66070 */
[----:B------:R-:W-:-:S02]  /*2fa0*/  LOP3.LUT R0, R49, 0x90, R0, 0x78, !PT ;  /* 0x0000009031007812 */ /* 0x000fc400078e7800 */
[----:B------:R-:W-:Y:S01]  /*2fb0*/  SEL R49, RZ, 0x7fff8, P3 ;  /* 0x0007fff8ff317807 */ /* 0x000fe20001800000 */
[----:B------:R-:W-:Y:S08]  /*2fc0*/  BRA.U UP0, `(.L_x_11) ;  /* 0x0000000100187547 */ /* 0x000ff0000b800000 */
[----:B------:R-:W-:Y:S01]  /*2fd0*/  ELECT P3, URZ, PT ;  /* 0x0000000000ff782f */ /* 0x000fe20003860000 */
[----:B------:R-:W-:Y:S01]  /*2fe0*/  IMAD.MOV.U32 R80, RZ, RZ, 0x1 ;  /* 0x00000001ff507424 */ /* 0x000fe200078e00ff */
[----:B------:R-:W-:Y:S01]  /*2ff0*/  UMOV UR4, 0x40 ;  /* 0x0000004000047882 */ /* 0x000fe20000000000 */
[----:B------:R-:W-:Y:S01]  /*3000*/  UVIRTCOUNT.DEALLOC.SMPOOL 0x80 ;  /* 0x000000800000784c */ /* 0x000fe20000000000 */
[----:B------:R-:W-:-:S09]  /*3010*/  ULEA UR4, UR6, UR4, 0x18 ;  /* 0x0000000406047291 */ /* 0x000fd2000f8ec0ff */
[----:B------:R0:W-:Y:S03]  /*3020*/  @P3 STS.U8 [UR4], R80 ;  /* 0x00000050ff003988 */ /* 0x0001e60008000004 */
.L_x_11:
[----:B------:R-:W-:Y:S01]  /*3030*/  UIADD3 UR8, UPT, UPT, UR21, UR8, URZ ;  /* 0x0000000815087290 */ /* 0x000fe2000fffe0ff */
[----:B------:R-:W-:Y:S01]  /*3040*/  IMAD.IADD R66, R66, 0x1, R81 ;  /* 0x0000000142427824 */ /* 0x000fe200078e0251 */
[----:B------:R-:W-:Y:S01]  /*3050*/  SEL R81, RZ, 0x1, P1 ;  /* 0x00000001ff517807 */ /* 0x000fe20000800000 */
[----:B------:R-:W-:Y:S01]  /*3060*/  IMAD.IADD R73, R73, 0x1, R76 ;  /* 0x0000000149497824 */ /* 0x000fe200078e024c */
[----:B0-----:R-:W-:Y:S01]  /*3070*/  SEL R80, RZ, 0x1, P2 ;  /* 0x00000001ff507807 */ /* 0x001fe20001000000 */
[----:B------:R-:W-:Y:S01]  /*3080*/  IMAD.IADD R57, R72, 0x1, R57 ;  /* 0x0000000148397824 */ /* 0x000fe200078e0239 */
[----:B------:R-:W-:Y:S01]  /*3090*/  VOTEU.ALL UP1, P0 ;  /* 0x0000000000ff7886 */ /* 0x000fe20000020000 */
[----:B------:R-:W-:Y:S01]  /*30a0*/  IMAD.IADD R38, R81, 0x1, R38 ;  /* 0x0000000151267824 */ /* 0x000fe200078e0226 */
[----:B------:R-:W-:Y:S01]  /*30b0*/  LOP3.LUT R73, R73, 0x3, RZ, 0xc0, !PT ;  /* 0x0000000349497812 */ /* 0x000fe200078ec0ff */
[----:B------:R-:W-:Y:S01]  /*30c0*/  STTM.x64 tmem[UR8], RZ ;  /* 0x000000ff000079ed */ /* 0x000fe20008340008 */
[----:B------:R-:W-:Y:S01]  /*30d0*/  STTM.x64 tmem[UR8+0x40], RZ ;  /* 0x000040ff000079ed */ /* 0x000fe20008340008 */
[----:B------:R-:W-:Y:S01]  /*30e0*/  STTM.x64 tmem[UR8+0x80], RZ ;  /* 0x000080ff000079ed */ /* 0x000fe20008340008 */
[----:B------:R-:W-:Y:S01]  /*30f0*/  STTM.x64 tmem[UR8+0xc0], RZ ;  /* 0x0000c0ff000079ed */ /* 0x000fe20008340008 */
[----:B------:R-:W0:Y:S02]  /*3100*/  FENCE.VIEW.ASYNC.T ;  /* 0x00000000000073c6 */ /* 0x000e240000000200 */
[----:B0-----:R-:W-:Y:S01]  /*3110*/  BAR.SYNC.DEFER_BLOCKING 0x0 ;  /* 0x0000000000007b1d */ /* 0x001fe20000010000 */
[----:B------:R-:W-:Y:S01]  /*3120*/  IMAD.IADD R71, R71, 0x1, R74 ;  /* 0x0000000147477824 */ /* 0x000fe200078e024a */
[----:B------:R-:W-:Y:S01]  /*3130*/  LOP3.LUT R38, R38, 0x3, RZ, 0xc0, !PT ;  /* 0x0000000326267812 */ /* 0x000fe200078ec0ff */
[----:B------:R-:W-:Y:S01]  /*3140*/  IMAD.IADD R62, R69, 0x1, R62 ;  /* 0x00000001453e7824 */ /* 0x000fe200078e023e */
[----:B------:R-:W-:Y:S01]  /*3150*/  LOP3.LUT R57, R57, 0x3, RZ, 0xc0, !PT ;  /* 0x0000000339397812 */ /* 0x000fe200078ec0ff */
[----:B------:R-:W-:Y:S01]  /*3160*/  IMAD.IADD R77, R80, 0x1, R77 ;  /* 0x00000001504d7824 */ /* 0x000fe200078e024d */
[----:B------:R-:W-:Y:S01]  /*3170*/  UMOV UR4, 0x1 ;  /* 0x0000000100047882 */ /* 0x000fe20000000000 */
[----:B------:R-:W-:Y:S01]  /*3180*/  IADD3 R42, PT, PT, R73, R61, R42 ;  /* 0x0000003d492a7210 */ /* 0x000fe20007ffe02a */
[----:B------:R-:W-:Y:S01]  /*3190*/  UIADD3 UR9, UPT, UPT, UR7, 0x14000, URZ ;  /* 0x0001400007097890 */ /* 0x000fe2000fffe0ff */
[----:B------:R-:W-:Y:S01]  /*31a0*/  LOP3.LUT R71, R71, 0x3, RZ, 0xc0, !PT ;  /* 0x0000000347477812 */ /* 0x000fe200078ec0ff */
[----:B------:R-:W-:Y:S01]  /*31b0*/  IMAD.IADD R79, R79, 0x1, R82 ;  /* 0x000000014f4f7824 */ /* 0x000fe200078e0252 */
[----:B------:R-:W-:Y:S01]  /*31c0*/  IADD3 R38, PT, PT, R38, R56, R45 ;  /* 0x0000003826267210 */ /* 0x000fe20007ffe02d */
[----:B------:R-:W-:Y:S01]  /*31d0*/  IMAD.IADD R75, R75, 0x1, R78 ;  /* 0x000000014b4b7824 */ /* 0x000fe200078e024e */
[----:B------:R-:W-:Y:S01]  /*31e0*/  LOP3.LUT R62, R62, 0x3, RZ, 0xc0, !PT ;  /* 0x000000033e3e7812 */ /* 0x000fe200078ec0ff */
[----:B------:R-:W-:Y:S01]  /*31f0*/  IMAD.IADD R55, R70, 0x1, R55 ;  /* 0x0000000146377824 */ /* 0x000fe200078e0237 */
[----:B------:R-:W-:-:S04]  /*3200*/  @!UP1 UIADD3 UR10, UPT, UPT, -UR4, 0x100000, URZ ;  /* 0x00100000040a9890 */ /* 0x000fc8000fffe1ff */
[----:B------:R-:W-:Y:S02]  /*3210*/  @!UP1 USHF.L.U32 UR11, UR10, 0xb, URZ ;  /* 0x0000000b0a0b9899 */ /* 0x000fe400080006ff */
[----:B------:R-:W-:Y:S01]  /*3220*/  @!UP1 USHF.L.U32 UR10, UR10, 0x1, URZ ;  /* 0x000000010a0a9899 */ /* 0x000fe200080006ff */
[----:B------:R-:W-:Y:S01]  /*3230*/  IMAD.IADD R37, R68, 0x1, R37 ;  /* 0x0000000144257824 */ /* 0x000fe200078e0225 */
[----:B------:R-:W-:Y:S01]  /*3240*/  LOP3.LUT R66, R66, 0x3, RZ, 0xc0, !PT ;  /* 0x0000000342427812 */ /* 0x000fe200078ec0ff */
[----:B------:R-:W-:Y:S01]  /*3250*/  IMAD.IADD R53, R53, 0x1, R84 ;  /* 0x0000000135357824 */ /* 0x000fe200078e0254 */
[----:B------:R-:W-:Y:S01]  /*3260*/  LOP3.LUT R77, R77, 0x3, RZ, 0xc0, !PT ;  /* 0x000000034d4d7812 */ /* 0x000fe200078ec0ff */
[----:B------:R-:W-:Y:S01]  /*3270*/  VOTEU.ALL UP2, P0 ;  /* 0x0000000000ff7886 */ /* 0x000fe20000040000 */
[----:B------:R-:W-:Y:S01]  /*3280*/  IADD3 R54, PT, PT, R57, R54, R5 ;  /* 0x0000003639367210 */ /* 0x000fe20007ffe005 */
[----:B------:R-:W0:Y:S01]  /*3290*/  LDC.64 R90, c[0x0][0x3a8] ;  /* 0x0000ea00ff5a7b82 */ /* 0x000e220000000a00 */
[----:B------:R-:W-:Y:S01]  /*32a0*/  IADD3 R50, PT, PT, R71, R59, R50 ;  /* 0x0000003b47327210 */ /* 0x000fe20007ffe032 */
[----:B------:R-:W1:Y:S01]  /*32b0*/  LDCU.64 UR22, c[0x0][0x358] ;  /* 0x00006b00ff1677ac */ /* 0x000e620008000a00 */
[----:B------:R-:W-:Y:S01]  /*32c0*/  LOP3.LUT R5, R38, 0xf, RZ, 0xc0, !PT ;  /* 0x0000000f26057812 */ /* 0x000fe200078ec0ff */
[----:B------:R-:W-:Y:S01]  /*32d0*/  STL.64 [R1+0x948], R18 ;  /* 0x0009481201007387 */ /* 0x000fe20000100a00 */
[----:B------:R-:W-:Y:S01]  /*32e0*/  IADD3 R51, PT, PT, R62, R51, R6 ;  /* 0x000000333e337210 */ /* 0x000fe20007ffe006 */
[----:B------:R-:W-:Y:S01]  /*32f0*/  IMAD.SHL.U32 R6, R42, 0x100, RZ ;  /* 0x000001002a067824 */ /* 0x000fe200078e00ff */
[----:B------:R-:W-:Y:S01]  /*3300*/  IADD3 R43, PT, PT, R66, R64, R43 ;  /* 0x00000040422b7210 */ /* 0x000fe20007ffe02b */
[----:B------:R-:W-:Y:S01]  /*3310*/  IMAD R5, R50, 0x10, R5 ;  /* 0x0000001032057824 */ /* 0x000fe200078e0205 */
[----:B------:R-:W-:Y:S01]  /*3320*/  LOP3.LUT R79, R79, 0x3, RZ, 0xc0, !PT ;  /* 0x000000034f4f7812 */ /* 0x000fe200078ec0ff */
[----:B------:R-:W2:Y:S02]  /*3330*/  FENCE.VIEW.ASYNC.S ;  /* 0x00000000000073c6 */ /* 0x000ea40000000000 */
[----:B--2---:R-:W2:Y:S01]  /*3340*/  @!UP2 SYNCS.EXCH.64 URZ, [UR9], UR10 ;  /* 0x0000000a09ffa5b2 */ /* 0x004ea20008000100 */
[----:B------:R-:W-:Y:S01]  /*3350*/  LOP3.LUT R75, R75, 0x3, RZ, 0xc0, !PT ;  /* 0x000000034b4b7812 */ /* 0x000fe200078ec0ff */
[----:B------:R-:W-:Y:S01]  /*3360*/  IMAD.SHL.U32 R43, R43, 0x100, RZ ;  /* 0x000001002b2b7824 */ /* 0x000fe200078e00ff */
[----:B------:R-:W-:Y:S01]  /*3370*/  IADD3 R46, PT, PT, R77, R63, R46 ;  /* 0x0000003f4d2e7210 */ /* 0x000fe20007ffe02e */
[----:B------:R-:W-:Y:S01]  /*3380*/  STL.64 [R1+0x940], R16 ;  /* 0x0009401001007387 */ /* 0x000fe20000100a00 */
[----:B------:R-:W-:-:S02]  /*3390*/  LOP3.LUT R55, R55, 0x3, RZ, 0xc0, !PT ;  /* 0x0000000337377812 */ /* 0x000fc400078ec0ff */
[----:B------:R-:W-:Y:S01]  /*33a0*/  LOP3.LUT R37, R37, 0x3, RZ, 0xc0, !PT ;  /* 0x0000000325257812 */ /* 0x000fe200078ec0ff */
[----:B------:R-:W-:Y:S01]  /*33b0*/  STL.64 [R1+0x938], R14 ;  /* 0x0009380e01007387 */ /* 0x000fe20000100a00 */
[----:B------:R-:W-:Y:S02]  /*33c0*/  IADD3 R58, PT, PT, R79, R65, R58 ;  /* 0x000000414f3a7210 */ /* 0x000fe40007ffe03a */
[----:B------:R-:W-:Y:S01]  /*33d0*/  IADD3 R47, PT, PT, R75, R60, R47 ;  /* 0x0000003c4b2f7210 */ /* 0x000fe20007ffe02f */
[----:B------:R-:W-:Y:S01]  /*33e0*/  STL.64 [R1+0x930], R12 ;  /* 0x0009300c01007387 */ /* 0x000fe20000100a00 */
[----:B------:R-:W-:Y:S02]  /*33f0*/  IADD3 R41, PT, PT, R55, R52, R41 ;  /* 0x0000003437297210 */ /* 0x000fe40007ffe029 */
[----:B------:R-:W-:Y:S01]  /*3400*/  LOP3.LUT R45, R46, 0xf, RZ, 0xc0, !PT ;  /* 0x0000000f2e2d7812 */ /* 0x000fe200078ec0ff */
[----:B------:R-:W-:Y:S01]  /*3410*/  STL.64 [R1+0x928], R10 ;  /* 0x0009280a01007387 */ /* 0x000fe20000100a00 */
[----:B------:R-:W-:-:S02]  /*3420*/  IADD3 R37, PT, PT, R37, R49, R44 ;  /* 0x0000003125257210 */ /* 0x000fc40007ffe02c */
[----:B------:R-:W-:Y:S01]  /*3430*/  LOP3.LUT R6, R6, 0xf00, RZ, 0xe2, !PT ;  /* 0x00000f0006067812 */ /* 0x000fe200078ee2ff */
[----:B------:R-:W-:Y:S01]  /*3440*/  IMAD R45, R58, 0x10, R45 ;  /* 0x000000103a2d7824 */ /* 0x000fe200078e022d */
[----:B------:R-:W-:Y:S01]  /*3450*/  LOP3.LUT R53, R53, 0x3, RZ, 0xc0, !PT ;  /* 0x0000000335357812 */ /* 0x000fe200078ec0ff */
[----:B------:R-:W-:Y:S01]  /*3460*/  STL.64 [R1+0x920], R8 ;  /* 0x0009200801007387 */ /* 0x000fe20000100a00 */
[----:B------:R-:W-:Y:S01]  /*3470*/  LOP3.LUT R38, R37, 0xf, RZ, 0xc0, !PT ;  /* 0x0000000f25267812 */ /* 0x000fe200078ec0ff */
[----:B------:R-:W-:Y:S01]  /*3480*/  IMAD.SHL.U32 R37, R41, 0x100, RZ ;  /* 0x0000010029257824 */ /* 0x000fe200078e00ff */
[----:B------:R-:W-:Y:S01]  /*3490*/  LOP3.LUT R5, R5, 0xff, RZ, 0xc0, !PT ;  /* 0x000000ff05057812 */ /* 0x000fe200078ec0ff */
[----:B------:R-:W-:Y:S01]  /*34a0*/  IMAD R6, R47, 0x1000, R6 ;  /* 0x000010002f067824 */ /* 0x000fe200078e0206 */
[----:B------:R-:W-:Y:S01]  /*34b0*/  IADD3 R48, PT, PT, R53, R67, R48 ;  /* 0x0000004335307210 */ /* 0x000fe20007ffe030 */
[----:B------:R-:W-:Y:S01]  /*34c0*/  IMAD R38, R51, 0x10, R38 ;  /* 0x0000001033267824 */ /* 0x000fe200078e0226 */
[----:B------:R-:W-:Y:S01]  /*34d0*/  LOP3.LUT R41, R43, 0xf00, RZ, 0xe2, !PT ;  /* 0x00000f002b297812 */ /* 0x000fe200078ee2ff */
[----:B------:R-:W-:Y:S01]  /*34e0*/  IMAD.IADD R5, R6, 0x1, R5 ;  /* 0x0000000106057824 */ /* 0x000fe200078e0205 */
[----:B------:R-:W-:Y:S01]  /*34f0*/  LOP3.LUT R6, R45, 0xff, RZ, 0xc0, !PT ;  /* 0x000000ff2d067812 */ /* 0x000fe200078ec0ff */
[----:B------:R-:W-:Y:S01]  /*3500*/  STL [R1+0x888], R0 ;  /* 0x0008880001007387 */ /* 0x000fe20000100800 */
[----:B------:R-:W-:Y:S01]  /*3510*/  LOP3.LUT R37, R37, 0xf00, RZ, 0xe2, !PT ;  /* 0x00000f0025257812 */ /* 0x000fe200078ee2ff */
[----:B------:R-:W-:Y:S01]  /*3520*/  IMAD R41, R48, 0x1000, R41 ;  /* 0x0000100030297824 */ /* 0x000fe200078e0229 */
[----:B------:R-:W-:Y:S01]  /*3530*/  LOP3.LUT R38, R38, 0xff, RZ, 0xc0, !PT ;  /* 0x000000ff26267812 */ /* 0x000fe200078ec0ff */
[----:B------:R-:W-:Y:S01]  /*3540*/  STL [R1+0x780], R93 ;  /* 0x0007805d01007387 */ /* 0x000fe20000100800 */
[----:B------:R-:W-:Y:S01]  /*3550*/  PRMT R60, RZ, 0x7610, R60 ;  /* 0x00007610ff3c7816 */ /* 0x000fe2000000003c */
[----:B------:R-:W-:Y:S01]  /*3560*/  IMAD.IADD R6, R41, 0x1, R6 ;  /* 0x0000000129067824 */ /* 0x000fe200078e0206 */
[----:B------:R-:W-:Y:S01]  /*3570*/  PRMT R51, RZ, 0x7610, R51 ;  /* 0x00007610ff337816 */ /* 0x000fe20000000033 */
[----:B--2---:R-:W-:Y:S01]  /*3580*/  BAR.SYNC.DEFER_BLOCKING 0x0 ;  /* 0x0000000000007b1d */ /* 0x004fe20000010000 */
[----:B------:R-:W-:Y:S01]  /*3590*/  IMAD R37, R54, 0x1000, R37 ;  /* 0x0000100036257824 */ /* 0x000fe200078e0225 */
[----:B------:R-:W-:-:S02]  /*35a0*/  ISETP.GE.U32.AND P3, PT, R83, 0x7fffffbf, PT ;  /* 0x7fffffbf5300780c */ /* 0x000fc40003f66070 */
[----:B------:R-:W-:Y:S01]  /*35b0*/  LOP3.LUT R6, R6, 0xffff, RZ, 0xc0, !PT ;  /* 0x0000ffff06067812 */ /* 0x000fe200078ec0ff */
[----:B------:R-:W-:-:S03]  /*35c0*/  IMAD.IADD R38, R37, 0x1, R38 ;  /* 0x0000000125267824 */ /* 0x000fc600078e0226 */
[----:B------:R-:W-:Y:S01]  /*35d0*/  SHF.R.U32.HI R37, RZ, 0xf, R6 ;  /* 0x0000000fff257819 */ /* 0x000fe20000011606 */
[C---:B0-----:R-:W-:Y:S01]  /*35e0*/  IMAD.SHL.U32 R41, R90.reuse, 0x10, RZ ;  /* 0x000000105a297824 */ /* 0x041fe200078e00ff */
[----:B------:R-:W-:Y:S01]  /*35f0*/  PRMT R46, RZ, 0x7610, R46 ;  /* 0x00007610ff2e7816 */ /* 0x000fe2000000002e */
[----:B------:R-:W-:Y:S01]  /*3600*/  STL [R1+0x8a8], R91 ;  /* 0x0008a85b01007387 */ /* 0x000fe20000100800 */
[----:B------:R-:W-:Y:S02]  /*3610*/  PRMT R55, RZ, 0x7610, R55 ;  /* 0x00007610ff377816 */ /* 0x000fe40000000037 */
[----:B------:R-:W-:Y:S01]  /*3620*/  PRMT R5, R5, 0x5410, R38 ;  /* 0x0000541005057816 */ /* 0x000fe20000000026 */
[----:B------:R-:W-:Y:S01]  /*3630*/  IMAD.WIDE R82, R41, 0x2, R88 ;  /* 0x0000000229527825 */ /* 0x000fe200078e0258 */
[----:B------:R-:W-:Y:S01]  /*3640*/  PRMT R48, RZ, 0x7610, R48 ;  /* 0x00007610ff307816 */ /* 0x000fe20000000030 */
[----:B-1----:R-:W2:Y:S04]  /*3650*/  @!P4 LDG.E.U16 R60, desc[UR22][R88.64] ;  /* 0x00000016583cc981 */ /* 0x002ea8000c1e1500 */
[----:B------:R-:W3:Y:S01]  /*3660*/  @!P4 LDG.E.U16 R51, desc[UR22][R86.64] ;  /* 0x000000165633c981 */ /* 0x000ee2000c1e1500 */
[----:B------:R-:W-:Y:S01]  /*3670*/  LOP3.LUT P4, RZ, R37, 0x1, RZ, 0xc0, !PT ;  /* 0x0000000125ff7812 */ /* 0x000fe2000788c0ff */
[----:B------:R-:W-:Y:S01]  /*3680*/  IMAD.SHL.U32 R37, R90, 0x8, RZ ;  /* 0x000000085a257824 */ /* 0x000fe200078e00ff */
[----:B------:R-:W-:Y:S01]  /*3690*/  PRMT R92, RZ, 0x7610, R92 ;  /* 0x00007610ff5c7816 */ /* 0x000fe2000000005c */
[----:B------:R-:W-:Y:S01]  /*36a0*/  IMAD.WIDE R84, R41, 0x2, R86 ;  /* 0x0000000229547825 */ /* 0x000fe200078e0256 */
[----:B------:R-:W-:-:S03]  /*36b0*/  SHF.R.U32.HI R38, RZ, 0x7, R6 ;  /* 0x00000007ff267819 */ /* 0x000fc60000011606 */
[----:B------:R-:W-:-:S04]  /*36c0*/  IMAD.WIDE R66, R37, 0x2, R88 ;  /* 0x0000000225427825 */ /* 0x000fc800078e0258 */
[----:B------:R-:W-:Y:S01]  /*36d0*/  IMAD.WIDE R80, R37, 0x2, R86 ;  /* 0x0000000225507825 */ /* 0x000fe200078e0256 */
[----:B------:R-:W-:Y:S01]  /*36e0*/  SHF.R.U64 R37, R5, 0x1f, RZ ;  /* 0x0000001f05257819 */ /* 0x000fe200000012ff */
[----:B------:R0:W4:Y:S04]  /*36f0*/  @!P5 LDG.E.U16 R46, desc[UR22][R66.64] ;  /* 0x00000016422ed981 */ /* 0x000128000c1e1500 */
[----:B------:R1:W2:Y:S01]  /*3700*/  @!P5 LDG.E.U16 R55, desc[UR22][R80.64] ;  /* 0x000000165037d981 */ /* 0x0002a2000c1e1500 */
[----:B------:R-:W-:-:S03]  /*3710*/  LOP3.LUT P5, RZ, R38, 0x1, RZ, 0xc0, !PT ;  /* 0x0000000126ff7812 */ /* 0x000fc600078ac0ff */
[----:B------:R-:W2:Y:S04]  /*3720*/  @P4 LDG.E.U16 R48, desc[UR22][R82.64] ;  /* 0x0000001652304981 */ /* 0x000ea8000c1e1500 */
[----:B------:R-:W2:Y:S01]  /*3730*/  @P4 LDG.E.U16 R92, desc[UR22][R84.64] ;  /* 0x00000016545c4981 */ /* 0x000ea2000c1e1500 */
[----:B------:R-:W-:Y:S01]  /*3740*/  LOP3.LUT P4, RZ, R37, 0x1, RZ, 0xc0, !PT ;  /* 0x0000000125ff7812 */ /* 0x000fe2000788c0ff */
[C---:B------:R-:W-:Y:S01]  /*3750*/  IMAD R37, R90.reuse, 0x18, RZ ;  /* 0x000000185a257824 */ /* 0x040fe200078e02ff */
[----:B------:R-:W-:Y:S01]  /*3760*/  PRMT R42, RZ, 0x7610, R42 ;  /* 0x00007610ff2a7816 */ /* 0x000fe2000000002a */
[----:B------:R0:W-:Y:S01]  /*3770*/  STL.64 [R1+0x230], R66 ;  /* 0x0002304201007387 */ /* 0x0001e20000100a00 */
[----:B------:R-:W-:Y:S01]  /*3780*/  IMAD.SHL.U32 R41, R90, 0x20, RZ ;  /* 0x000000205a297824 */ /* 0x000fe200078e00ff */
[----:B------:R-:W-:Y:S01]  /*3790*/  PRMT R58, RZ, 0x7610, R58 ;  /* 0x00007610ff3a7816 */ /* 0x000fe2000000003a */
[----:B------:R-:W-:Y:S01]  /*37a0*/  IMAD.WIDE R78, R37, 0x2, R86 ;  /* 0x00000002254e7825 */ /* 0x000fe200078e0256 */
[----:B------:R1:W-:Y:S01]  /*37b0*/  STL.64 [R1+0x228], R80 ;  /* 0x0002285001007387 */ /* 0x0003e20000100a00 */
[----:B------:R-:W-:-:S02]  /*37c0*/  PRMT R50, RZ, 0x7610, R50 ;  /* 0x00007610ff327816 */ /* 0x000fc40000000032 */
[----:B------:R-:W-:Y:S01]  /*37d0*/  PRMT R44, RZ, 0x7610, R44 ;  /* 0x00007610ff2c7816 */ /* 0x000fe2000000002c */
[----:B------:R-:W-:Y:S01]  /*37e0*/  IMAD.WIDE R70, R41, 0x2, R88 ;  /* 0x0000000229467825 */ /* 0x000fe200078e0258 */
[----:B------:R-:W-:Y:S01]  /*37f0*/  SHF.R.U64 R38, R5, 0x17, RZ ;  /* 0x0000001705267819 */ /* 0x000fe200000012ff */
[----:B------:R-:W2:Y:S02]  /*3800*/  @P5 LDG.E.U16 R58, desc[UR22][R78.64] ;  /* 0x000000164e3a5981 */ /* 0x000ea4000c1e1500 */
[----:B0-----:R-:W-:Y:S02]  /*3810*/  IMAD.WIDE R66, R41, 0x2, R86 ;  /* 0x0000000229427825 */ /* 0x001fe400078e0256 */
[----:B------:R0:W2:Y:S02]  /*3820*/  @P4 LDG.E.U16 R50, desc[UR22][R70.64] ;  /* 0x0000001646324981 */ /* 0x0000a4000c1e1500 */
[----:B-1----:R-:W-:Y:S01]  /*3830*/  IMAD.WIDE R80, R37, 0x2, R88 ;  /* 0x0000000225507825 */ /* 0x002fe200078e0258 */
[----:B------:R-:W-:Y:S01]  /*3840*/  SHF.R.U64 R37, R5, 0xf, RZ ;  /* 0x0000000f05257819 */ /* 0x000fe200000012ff */
[----:B------:R1:W2:Y:S04]  /*3850*/  @P4 LDG.E.U16 R44, desc[UR22][R66.64] ;  /* 0x00000016422c4981 */ /* 0x0002a8000c1e1500 */
[----:B------:R-:W2:Y:S01]  /*3860*/  @P5 LDG.E.U16 R42, desc[UR22][R80.64] ;  /* 0x00000016502a5981 */ /* 0x000ea2000c1e1500 */
[----:B------:R-:W-:-:S02]  /*3870*/  LOP3.LUT P5, RZ, R38, 0x1, RZ, 0xc0, !PT ;  /* 0x0000000126ff7812 */ /* 0x000fc400078ac0ff */
[----:B------:R-:W-:Y:S01]  /*3880*/  LOP3.LUT P4, RZ, R37, 0x1, RZ, 0xc0, !PT ;  /* 0x0000000125ff7812 */ /* 0x000fe2000788c0ff */
[----:B------:R-:W-:Y:S01]  /*3890*/  STL.64 [R1+0x1b0], R82 ;  /* 0x0001b05201007387 */ /* 0x000fe20000100a00 */
[----:B------:R-:W-:-:S03]  /*38a0*/  IMAD R37, R90, 0x28, RZ ;  /* 0x000000285a257824 */ /* 0x000fc600078e02ff */
[----:B------:R-:W-:Y:S01]  /*38b0*/  STL.64 [R1+0x1a8], R84 ;  /* 0x0001a85401007387 */ /* 0x000fe20000100a00 */
[----:B------:R-:W-:-:S03]  /*38c0*/  PRMT R54, RZ, 0x7610, R54 ;  /* 0x00007610ff367816 */ /* 0x000fc60000000036 */
[----:B------:R-:W-:Y:S01]  /*38d0*/  STL.64 [R1+0x130], R80 ;  /* 0x0001305001007387 */ /* 0x000fe20000100a00 */
[----:B------:R-:W-:-:S03]  /*38e0*/  PRMT R43, RZ, 0x7610, R43 ;  /* 0x00007610ff2b7816 */ /* 0x000fc6000000002b */
[----:B------:R-:W-:Y:S04]  /*38f0*/  STL.64 [R1+0x128], R78 ;  /* 0x0001284e01007387 */ /* 0x000fe80000100a00 */
[----:B------:R0:W-:Y:S01]  /*3900*/  STL.64 [R1+0xb0], R70 ;  /* 0x0000b04601007387 */ /* 0x0001e20000100a00 */
[----:B------:R-:W-:-:S03]  /*3910*/  IMAD R41, R90, 0x9, RZ ;  /* 0x000000095a297824 */ /* 0x000fc600078e02ff */
[----:B------:R1:W-:Y:S01]  /*3920*/  STL.64 [R1+0xa8], R66 ;  /* 0x0000a84201007387 */ /* 0x0003e20000100a00 */
[----:B------:R-:W-:Y:S01]  /*3930*/  PRMT R18, RZ, 0x7610, R18 ;  /* 0x00007610ff127816 */ /* 0x000fe20000000012 */
[----:B0-----:R-:W-:-:S04]  /*3940*/  IMAD.WIDE R70, R37, 0x2, R88 ;  /* 0x0000000225467825 */ /* 0x001fc800078e0258 */
[----:B-1----:R-:W-:Y:S01]  /*3950*/  IMAD.WIDE R66, R37, 0x2, R86 ;  /* 0x0000000225427825 */ /* 0x002fe200078e0256 */
[----:B------:R-:W-:Y:S01]  /*3960*/  STL.64 [R1+0x30], R70 ;  /* 0x0000304601007387 */ /* 0x000fe20000100a00 */
[----:B------:R-:W-:-:S03]  /*3970*/  PRMT R19, RZ, 0x7610, R19 ;  /* 0x00007610ff137816 */ /* 0x000fc60000000013 */
[----:B------:R0:W-:Y:S04]  /*3980*/  STL.64 [R1+0x28], R66 ;  /* 0x0000284201007387 */ /* 0x0001e80000100a00 */
[----:B------:R0:W2:Y:S04]  /*3990*/  @P5 LDG.E.U16 R54, desc[UR22][R66.64] ;  /* 0x0000001642365981 */ /* 0x0000a8000c1e1500 */
[----:B------:R1:W2:Y:S01]  /*39a0*/  @P5 LDG.E.U16 R43, desc[UR22][R70.64] ;  /* 0x00000016462b5981 */ /* 0x0002a2000c1e1500 */
[----:B0-----:R-:W-:-:S04]  /*39b0*/  IMAD.WIDE R66, R41, 0x2, R86 ;  /* 0x0000000229427825 */ /* 0x001fc800078e0256 */
[----:B-1----:R-:W-:Y:S01]  /*39c0*/  IMAD.WIDE R70, R41, 0x2, R88 ;  /* 0x0000000229467825 */ /* 0x002fe200078e0258 */
[----:B------:R-:W2:Y:S04]  /*39d0*/  @!P6 LDG.E.U16 R18, desc[UR22][R66.64] ;  /* 0x000000164212e981 */ /* 0x000ea8000c1e1500 */
[----:B------:R-:W3:Y:S01]  /*39e0*/  @!P6 LDG.E.U16 R19, desc[UR22][R70.64] ;  /* 0x000000164613e981 */ /* 0x000ee2000c1e1500 */
[----:B------:R-:W-:Y:S01]  /*39f0*/  IMAD R83, R90, 0x30, RZ ;  /* 0x000000305a537824 */ /* 0x000fe200078e02ff */
[----:B------:R-:W-:Y:S02]  /*3a00*/  PRMT R49, RZ, 0x7610, R49 ;  /* 0x00007610ff317816 */ /* 0x000fe40000000031 */
[----:B------:R-:W-:Y:S01]  /*3a10*/  PRMT R45, RZ, 0x7610, R45 ;  /* 0x00007610ff2d7816 */ /* 0x000fe2000000002d */
[----:B------:R-:W-:Y:S01]  /*3a20*/  IMAD.WIDE R84, R83, 0x2, R88 ;  /* 0x0000000253547825 */ /* 0x000fe200078e0258 */
[----:B------:R-:W-:-:S03]  /*3a30*/  SHF.R.U64 R37, R5, 0x7, RZ ;  /* 0x0000000705257819 */ /* 0x000fc600000012ff */
[----:B------:R-:W-:Y:S01]  /*3a40*/  IMAD.WIDE R82, R83, 0x2, R86 ;  /* 0x0000000253527825 */ /* 0x000fe200078e0256 */
[----:B------:R-:W4:Y:S04]  /*3a50*/  @P4 LDG.E.U16 R49, desc[UR22][R84.64] ;  /* 0x0000001654314981 */ /* 0x000f28000c1e1500 */
[----:B------:R0:W4:Y:S01]  /*3a60*/  @P4 LDG.E.U16 R45, desc[UR22][R82.64] ;  /* 0x00000016522d4981 */ /* 0x000122000c1e1500 */
[----:B------:R-:W-:Y:S01]  /*3a70*/  LOP3.LUT P4, RZ, R37, 0x1, RZ, 0xc0, !PT ;  /* 0x0000000125ff7812 */ /* 0x000fe2000788c0ff */
[----:B------:R-:W-:Y:S01]  /*3a80*/  IMAD R78, R90, 0x38, RZ ;  /* 0x000000385a4e7824 */ /* 0x000fe200078e02ff */
[----:B------:R-:W-:Y:S01]  /*3a90*/  PRMT R74, RZ, 0x7610, R74 ;  /* 0x00007610ff4a7816 */ /* 0x000fe2000000004a */
[----:B------:R-:W-:Y:S01]  /*3aa0*/  VIADD R38, R4, 0xfffffffd ;  /* 0xfffffffd04267836 */ /* 0x000fe20000000000 */
[----:B------:R-:W-:Y:S01]  /*3ab0*/  PRMT R75, RZ, 0x7610, R75 ;  /* 0x00007610ff4b7816 */ /* 0x000fe2000000004b */
[----:B------:R-:W-:-:S04]  /*3ac0*/  IMAD.WIDE R80, R78, 0x2, R88 ;  /* 0x000000024e507825 */ /* 0x000fc800078e0258 */
[----:B------:R-:W-:Y:S01]  /*3ad0*/  IMAD.WIDE R78, R78, 0x2, R86 ;  /* 0x000000024e4e7825 */ /* 0x000fe200078e0256 */
[----:B------:R-:W-:Y:S01]  /*3ae0*/  ISETP.GE.U32.AND P5, PT, R38, 0x7fffffbe, PT ;  /* 0x7fffffbe2600780c */ /* 0x000fe20003fa6070 */
[----:B------:R-:W-:Y:S01]  /*3af0*/  STL [R1+0x7c0], R84 ;  /* 0x0007c05401007387 */ /* 0x000fe20000100800 */
[----:B------:R-:W-:-:S03]  /*3b00*/  SHF.R.U32.HI R38, RZ, 0xe, R6 ;  /* 0x0000000eff267819 */ /* 0x000fc60000011606 */
[----:B------:R1:W4:Y:S01]  /*3b10*/  @P4 LDG.E.U16 R74, desc[UR22][R78.64] ;  /* 0x000000164e4a4981 */ /* 0x000322000c1e1500 */
[----:B------:R-:W-:-:S03]  /*3b20*/  LOP3.LUT P6, RZ, R38, 0x1, RZ, 0xc0, !PT ;  /* 0x0000000126ff7812 */ /* 0x000fc600078cc0ff */
[----:B------:R-:W-:Y:S04]  /*3b30*/  STL [R1+0x898], R84 ;  /* 0x0008985401007387 */ /* 0x000fe80000100800 */
[----:B------:R-:W4:Y:S04]  /*3b40*/  @P4 LDG.E.U16 R75, desc[UR22][R80.64] ;  /* 0x00000016504b4981 */ /* 0x000f28000c1e1500 */
[----:B------:R-:W-:Y:S04]  /*3b50*/  STL [R1+0x8ac], R84 ;  /* 0x0008ac5401007387 */ /* 0x000fe80000100800 */
[----:B------:R-:W-:Y:S01]  /*3b60*/  STL [R1+0x784], R85 ;  /* 0x0007845501007387 */ /* 0x000fe20000100800 */
[----:B------:R-:W-:-:S03]  /*3b70*/  IMAD R38, R90, 0x11, RZ ;  /* 0x000000115a267824 */ /* 0x000fc600078e02ff */
[----:B------:R-:W-:Y:S04]  /*3b80*/  STL.64 [R1+0x788], R82 ;  /* 0x0007885201007387 */ /* 0x000fe80000100a00 */
[----:B------:R-:W-:Y:S04]  /*3b90*/  STL.64 [R1+0x790], R80 ;  /* 0x0007905001007387 */ /* 0x000fe80000100a00 */
[----:B------:R-:W-:Y:S01]  /*3ba0*/  STL.64 [R1+0x220], R70 ;  /* 0x0002204601007387 */ /* 0x000fe20000100a00 */
[----:B------:R-:W-:-:S03]  /*3bb0*/  PRMT R76, RZ, 0x7610, R76 ;  /* 0x00007610ff4c7816 */ /* 0x000fc6000000004c */
[----:B------:R-:W-:Y:S04]  /*3bc0*/  STL.64 [R1+0x218], R66 ;  /* 0x0002184201007387 */ /* 0x000fe80000100a00 */
[----:B------:R-:W-:Y:S04]  /*3bd0*/  STL.64 [R1+0x798], R78 ;  /* 0x0007984e01007387 */ /* 0x000fe80000100a00 */
[----:B--2---:R-:W-:Y:S04]  /*3be0*/  STL [R1+0x144], R18 ;  /* 0x0001441201007387 */ /* 0x004fe80000100800 */
[----:B---3--:R2:W-:Y:S02]  /*3bf0*/  STL [R1+0x1c8], R19 ;  /* 0x0001c81301007387 */ /* 0x0085e40000100800 */
[----:B--2---:R-:W-:-:S05]  /*3c00*/  IMAD.WIDE R18, R38, 0x2, R88 ;  /* 0x0000000226127825 */ /* 0x004fca00078e0258 */
[----:B------:R-:W2:Y:S01]  /*3c10*/  @P6 LDG.E.U16 R76, desc[UR22][R18.64] ;  /* 0x00000016124c6981 */ /* 0x000ea2000c1e1500 */
[----:B------:R-:W-:-:S04]  /*3c20*/  SHF.R.U32.HI R37, RZ, 0x6, R6 ;  /* 0x00000006ff257819 */ /* 0x000fc80000011606 */
[----:B------:R-:W-:Y:S01]  /*3c30*/  LOP3.LUT P4, RZ, R37, 0x1, RZ, 0xc0, !PT ;  /* 0x0000000125ff7812 */ /* 0x000fe2000788c0ff */
[----:B------:R-:W-:Y:S01]  /*3c40*/  IMAD R41, R90, 0x19, RZ ;  /* 0x000000195a297824 */ /* 0x000fe200078e02ff */
[----:B------:R-:W-:Y:S02]  /*3c50*/  PRMT R47, RZ, 0x7610, R47 ;  /* 0x00007610ff2f7816 */ /* 0x000fe4000000002f */
[----:B0-----:R-:W-:Y:S01]  /*3c60*/  PRMT R83, RZ, 0x7610, R83 ;  /* 0x00007610ff537816 */ /* 0x001fe20000000053 */
[----:B------:R-:W-:Y:S01]  /*3c70*/  IMAD.WIDE R70, R41, 0x2, R88 ;  /* 0x0000000229467825 */ /* 0x000fe200078e0258 */
[----:B-1----:R-:W-:Y:S01]  /*3c80*/  PRMT R78, RZ, 0x7610, R78 ;  /* 0x00007610ff4e7816 */ /* 0x002fe2000000004e */
[----:B----4-:R-:W-:Y:S01]  /*3c90*/  STL [R1+0x138], R74 ;  /* 0x0001384a01007387 */ /* 0x010fe20000100800 */
[----:B------:R-:W-:Y:S01]  /*3ca0*/  SHF.R.U64 R37, R5, 0x1e, RZ ;  /* 0x0000001e05257819 */ /* 0x000fe200000012ff */
[----:B------:R-:W-:-:S04]  /*3cb0*/  IMAD.WIDE R66, R41, 0x2, R86 ;  /* 0x0000000229427825 */ /* 0x000fc800078e0256 */
[----:B------:R-:W3:Y:S04]  /*3cc0*/  @P4 LDG.E.U16 R83, desc[UR22][R70.64] ;  /* 0x0000001646534981 */ /* 0x000ee8000c1e1500 */
[----:B------:R0:W-:Y:S04]  /*3cd0*/  STL [R1+0x13c], R75 ;  /* 0x00013c4b01007387 */ /* 0x0001e80000100800 */
[----:B------:R-:W4:Y:S01]  /*3ce0*/  @P4 LDG.E.U16 R78, desc[UR22][R66.64] ;  /* 0x00000016424e4981 */ /* 0x000f22000c1e1500 */
[----:B0-----:R-:W-:Y:S01]  /*3cf0*/  IMAD.WIDE R74, R38, 0x2, R86 ;  /* 0x00000002264a7825 */ /* 0x001fe200078e0256 */
[----:B------:R-:W-:-:S04]  /*3d00*/  SHF.R.U64 R38, R5, 0x16, RZ ;  /* 0x0000001605267819 */ /* 0x000fc800000012ff */
[----:B------:R0:W3:Y:S01]  /*3d10*/  @P6 LDG.E.U16 R47, desc[UR22][R74.64] ;  /* 0x000000164a2f6981 */ /* 0x0000e2000c1e1500 */
[----:B------:R-:W-:Y:S02]  /*3d20*/  LOP3.LUT P6, RZ, R37, 0x1, RZ, 0xc0, !PT ;  /* 0x0000000125ff7812 */ /* 0x000fe400078cc0ff */
[----:B------:R-:W-:Y:S01]  /*3d30*/  LOP3.LUT P4, RZ, R38, 0x1, RZ, 0xc0, !PT ;  /* 0x0000000126ff7812 */ /* 0x000fe2000788c0ff */
[----:B------:R1:W-:Y:S01]  /*3d40*/  STL.64 [R1+0x1a0], R18 ;  /* 0x0001a01201007387 */ /* 0x0003e20000100a00 */
[----:B------:R-:W-:-:S03]  /*3d50*/  IMAD R38, R90, 0x21, RZ ;  /* 0x000000215a267824 */ /* 0x000fc600078e02ff */
[----:B------:R0:W-:Y:S01]  /*3d60*/  STL.64 [R1+0x198], R74 ;  /* 0x0001984a01007387 */ /* 0x0001e20000100a00 */
[----:B------:R-:W-:Y:S02]  /*3d70*/  PRMT R72, RZ, 0x7610, R72 ;  /* 0x00007610ff487816 */ /* 0x000fe40000000048 */
[----:B------:R-:W-:Y:S01]  /*3d80*/  PRMT R73, RZ, 0x7610, R73 ;  /* 0x00007610ff497816 */ /* 0x000fe20000000049 */
[----:B-1----:R-:W3:Y:S04]  /*3d90*/  LDL.LU.64 R18, [R1+0x948] ;  /* 0x0009480001127983 */ /* 0x002ee80000300a00 */
[----:B------:R-:W-:Y:S01]  /*3da0*/  STL.64 [R1+0x120], R70 ;  /* 0x0001204601007387 */ /* 0x000fe20000100a00 */
[----:B0-----:R-:W-:-:S03]  /*3db0*/  IMAD.WIDE R74, R38, 0x2, R86 ;  /* 0x00000002264a7825 */ /* 0x001fc600078e0256 */
[----:B------:R-:W-:Y:S04]  /*3dc0*/  STL.64 [R1+0x118], R66 ;  /* 0x0001184201007387 */ /* 0x000fe80000100a00 */
[----:B------:R0:W3:Y:S04]  /*3dd0*/  @P6 LDG.E.U16 R72, desc[UR22][R74.64] ;  /* 0x000000164a486981 */ /* 0x0000e8000c1e1500 */
[----:B--2---:R1:W-:Y:S02]  /*3de0*/  STL [R1+0xc4], R76 ;  /* 0x0000c44c01007387 */ /* 0x0043e40000100800 */
[----:B-1----:R-:W-:-:S05]  /*3df0*/  IMAD.WIDE R76, R38, 0x2, R88 ;  /* 0x00000002264c7825 */ /* 0x002fca00078e0258 */
[----:B------:R1:W2:Y:S01]  /*3e00*/  @P6 LDG.E.U16 R73, desc[UR22][R76.64] ;  /* 0x000000164c496981 */ /* 0x0002a2000c1e1500 */
[----:B------:R-:W-:Y:S01]  /*3e10*/  IMAD R41, R90, 0x29, RZ ;  /* 0x000000295a297824 */ /* 0x000fe200078e02ff */
[----:B------:R-:W-:Y:S02]  /*3e20*/  PRMT R17, RZ, 0x7610, R17 ;  /* 0x00007610ff117816 */ /* 0x000fe40000000011 */
[----:B------:R-:W-:Y:S01]  /*3e30*/  PRMT R16, RZ, 0x7610, R16 ;  /* 0x00007610ff107816 */ /* 0x000fe20000000010 */
[----:B------:R-:W-:Y:S01]  /*3e40*/  IMAD.WIDE R70, R41, 0x2, R88 ;  /* 0x0000000229467825 */ /* 0x000fe200078e0258 */
[----:B------:R-:W-:-:S03]  /*3e50*/  SHF.R.U64 R37, R5, 0xe, RZ ;  /* 0x0000000e05257819 */ /* 0x000fc600000012ff */
[----:B------:R-:W-:Y:S01]  /*3e60*/  IMAD.WIDE R66, R41, 0x2, R86 ;  /* 0x0000000229427825 */ /* 0x000fe200078e0256 */
[----:B------:R-:W-:Y:S01]  /*3e70*/  SHF.R.U64 R38, R5, 0x6, RZ ;  /* 0x0000000605267819 */ /* 0x000fe200000012ff */
[----:B------:R-:W-:Y:S01]  /*3e80*/  STL.64 [R1+0xa0], R76 ;  /* 0x0000a04c01007387 */ /* 0x000fe20000100a00 */
[----:B------:R-:W-:-:S03]  /*3e90*/  LOP3.LUT P6, RZ, R37, 0x1, RZ, 0xc0, !PT ;  /* 0x0000000125ff7812 */ /* 0x000fc600078cc0ff */
[----:B------:R0:W-:Y:S04]  /*3ea0*/  STL.64 [R1+0x98], R74 ;  /* 0x0000984a01007387 */ /* 0x0001e80000100a00 */
[----:B------:R1:W4:Y:S04]  /*3eb0*/  @P4 LDG.E.U16 R17, desc[UR22][R70.64] ;  /* 0x0000001646114981 */ /* 0x000328000c1e1500 */
[----:B------:R-:W4:Y:S01]  /*3ec0*/  @P4 LDG.E.U16 R16, desc[UR22][R66.64] ;  /* 0x0000001642104981 */ /* 0x000f22000c1e1500 */
[----:B------:R-:W-:Y:S01]  /*3ed0*/  LOP3.LUT P4, RZ, R38, 0x1, RZ, 0xc0, !PT ;  /* 0x0000000126ff7812 */ /* 0x000fe2000788c0ff */
[----:B0-----:R-:W-:-:S02]  /*3ee0*/  IMAD R74, R90, 0x31, RZ ;  /* 0x000000315a4a7824 */ /* 0x001fc400078e02ff */
[----:B------:R0:W-:Y:S01]  /*3ef0*/  STL.64 [R1+0x20], R70 ;  /* 0x0000204601007387 */ /* 0x0001e20000100a00 */
[----:B------:R-:W-:Y:S01]  /*3f00*/  PRMT R14, RZ, 0x7610, R14 ;  /* 0x00007610ff0e7816 */ /* 0x000fe2000000000e */
[C---:B-1----:R-:W-:Y:S02]  /*3f10*/  IMAD.WIDE R76, R74.reuse, 0x2, R88 ;  /* 0x000000024a4c7825 */ /* 0x042fe400078e0258 */
[----:B------:R-:W-:Y:S01]  /*3f20*/  STL.64 [R1+0x18], R66 ;  /* 0x0000184201007387 */ /* 0x000fe20000100a00 */
[----:B------:R-:W-:Y:S01]  /*3f30*/  PRMT R15, RZ, 0x7610, R15 ;  /* 0x00007610ff0f7816 */ /* 0x000fe2000000000f */
[----:B------:R-:W-:Y:S01]  /*3f40*/  IMAD.WIDE R74, R74, 0x2, R86 ;  /* 0x000000024a4a7825 */ /* 0x000fe200078e0256 */
[----:B------:R-:W-:Y:S02]  /*3f50*/  PRMT R12, RZ, 0x7610, R12 ;  /* 0x00007610ff0c7816 */ /* 0x000fe4000000000c */
[----:B------:R-:W-:Y:S02]  /*3f60*/  PRMT R13, RZ, 0x7610, R13 ;  /* 0x00007610ff0d7816 */ /* 0x000fe4000000000d */
[----:B------:R-:W4:Y:S01]  /*3f70*/  @P6 LDG.E.U16 R15, desc[UR22][R76.64] ;  /* 0x000000164c0f6981 */ /* 0x000f22000c1e1500 */
[----:B0-----:R-:W-:-:S03]  /*3f80*/  IMAD R70, R90, 0x39, RZ ;  /* 0x000000395a467824 */ /* 0x001fc600078e02ff */
[----:B------:R-:W4:Y:S04]  /*3f90*/  @P6 LDG.E.U16 R14, desc[UR22][R74.64] ;  /* 0x000000164a0e6981 */ /* 0x000f28000c1e1500 */
[----:B---3--:R-:W-:Y:S04]  /*3fa0*/  STL [R1+0xd0], R72 ;  /* 0x0000d04801007387 */ /* 0x008fe80000100800 */
[----:B--2---:R0:W-:Y:S02]  /*3fb0*/  STL [R1+0xd4], R73 ;  /* 0x0000d44901007387 */ /* 0x0041e40000100800 */
[----:B0-----:R-:W-:-:S04]  /*3fc0*/  IMAD.WIDE R72, R70, 0x2, R88 ;  /* 0x0000000246487825 */ /* 0x001fc800078e0258 */
[----:B------:R-:W-:Y:S01]  /*3fd0*/  IMAD.WIDE R70, R70, 0x2, R86 ;  /* 0x0000000246467825 */ /* 0x000fe200078e0256 */
[----:B------:R-:W2:Y:S04]  /*3fe0*/  @P4 LDG.E.U16 R13, desc[UR22][R72.64] ;  /* 0x00000016480d4981 */ /* 0x000ea8000c1e1500 */
[----:B------:R-:W3:Y:S04]  /*3ff0*/  @P4 LDG.E.U16 R12, desc[UR22][R70.64] ;  /* 0x00000016460c4981 */ /* 0x000ee8000c1e1500 */
[----:B------:R-:W-:Y:S01]  /*4000*/  STL.64 [R1+0x7a0], R76 ;  /* 0x0007a04c01007387 */ /* 0x000fe20000100a00 */
[----:B------:R-:W-:-:S03]  /*4010*/  VIADD R38, R4, 0xfffffff5 ;  /* 0xfffffff504267836 */ /* 0x000fc60000000000 */
[----:B------:R-:W-:Y:S04]  /*4020*/  STL.64 [R1+0x7a8], R74 ;  /* 0x0007a84a01007387 */ /* 0x000fe80000100a00 */
[----:B------:R-:W-:Y:S04]  /*4030*/  STL.64 [R1+0x7b0], R72 ;  /* 0x0007b04801007387 */ /* 0x000fe80000100a00 */
[----:B------:R-:W-:Y:S04]  /*4040*/  STL.64 [R1+0x7b8], R70 ;  /* 0x0007b84601007387 */ /* 0x000fe80000100a00 */
[----:B----4-:R-:W-:Y:S04]  /*4050*/  STL [R1+0x2b4], R16 ;  /* 0x0002b41001007387 */ /* 0x010fe80000100800 */
[----:B------:R0:W-:Y:S01]  /*4060*/  STL [R1+0xcc], R17 ;  /* 0x0000cc1101007387 */ /* 0x0001e20000100800 */
[----:B------:R-:W-:Y:S01]  /*4070*/  ISETP.GE.U32.AND P6, PT, R38, 0x7fffffb6, PT ;  /* 0x7fffffb62600780c */ /* 0x000fe20003fc6070 */
[----:B------:R-:W-:-:S02]  /*4080*/  IMAD.SHL.U32 R38, R90, 0x2, RZ ;  /* 0x000000025a267824 */ /* 0x000fc400078e00ff */
[----:B------:R-:W-:Y:S01]  /*4090*/  STL [R1+0x148], R14 ;  /* 0x0001480e01007387 */ /* 0x000fe20000100800 */
[----:B0-----:R-:W-:-:S03]  /*40a0*/  IMAD.WIDE R16, R90, 0x2, R88 ;  /* 0x000000025a107825 */ /* 0x001fc600078e0258 */
[----:B------:R0:W-:Y:S01]  /*40b0*/  STL [R1+0x14c], R15 ;  /* 0x00014c0f01007387 */ /* 0x0001e20000100800 */
[----:B------:R-:W-:-:S03]  /*40c0*/  PRMT R10, RZ, 0x7610, R10 ;  /* 0x00007610ff0a7816 */ /* 0x000fc6000000000a */
[----:B------:R-:W-:Y:S01]  /*40d0*/  STL.64 [R1+0x2a0], R16 ;  /* 0x0002a01001007387 */ /* 0x000fe20000100a00 */
[----:B------:R-:W-:Y:S01]  /*40e0*/  PRMT R11, RZ, 0x7610, R11 ;  /* 0x00007610ff0b7816 */ /* 0x000fe2000000000b */
[----:B------:R-:W-:Y:S01]  /*40f0*/  IMAD.WIDE R66, R38, 0x2, R88 ;  /* 0x0000000226427825 */ /* 0x000fe200078e0258 */
[----:B------:R-:W-:Y:S02]  /*4100*/  PRMT R68, RZ, 0x7610, R68 ;  /* 0x00007610ff447816 */ /* 0x000fe40000000044 */
[----:B------:R-:W-:Y:S01]  /*4110*/  PRMT R69, RZ, 0x7610, R69 ;  /* 0x00007610ff457816 */ /* 0x000fe20000000045 */
[--C-:B0-----:R-:W-:Y:S01]  /*4120*/  IMAD.WIDE R14, R90, 0x2, R86.reuse ;  /* 0x000000025a0e7825 */ /* 0x101fe200078e0256 */
[----:B------:R0:W4:Y:S04]  /*4130*/  @!P5 LDG.E.U16 R11, desc[UR22][R66.64] ;  /* 0x00000016420bd981 */ /* 0x000128000c1e1500 */
[----:B------:R-:W4:Y:S04]  /*4140*/  @!P3 LDG.E.U16 R68, desc[UR22][R14.64] ;  /* 0x000000160e44b981 */ /* 0x000f28000c1e1500 */
[----:B------:R-:W4:Y:S04]  /*4150*/  @!P3 LDG.E.U16 R69, desc[UR22][R16.64] ;  /* 0x000000161045b981 */ /* 0x000f28000c1e1500 */
[----:B---3--:R-:W-:Y:S04]  /*4160*/  STL [R1+0x23c], R12 ;  /* 0x00023c0c01007387 */ /* 0x008fe80000100800 */
[----:B--2---:R1:W-:Y:S02]  /*4170*/  STL [R1+0x240], R13 ;  /* 0x0002400d01007387 */ /* 0x0043e40000100800 */
[----:B-1----:R-:W-:-:S05]  /*4180*/  IMAD.WIDE R12, R38, 0x2, R86 ;  /* 0x00000002260c7825 */ /* 0x002fca00078e0256 */
[----:B------:R1:W2:Y:S01]  /*4190*/  @!P5 LDG.E.U16 R10, desc[UR22][R12.64] ;  /* 0x000000160c0ad981 */ /* 0x0002a2000c1e1500 */
[C---:B------:R-:W-:Y:S02]  /*41a0*/  VIADD R37, R4.reuse, 0xfffffffc ;  /* 0xfffffffc04257836 */ /* 0x040fe40000000000 */
[----:B------:R-:W-:-:S03]  /*41b0*/  VIADD R41, R4, 0xfffffff4 ;  /* 0xfffffff404297836 */ /* 0x000fc60000000000 */
[----:B------:R-:W-:Y:S02]  /*41c0*/  ISETP.GE.U32.AND P4, PT, R37, 0x7fffffbd, PT ;  /* 0x7fffffbd2500780c */ /* 0x000fe40003f86070 */
[----:B------:R-:W-:Y:S01]  /*41d0*/  SHF.R.U32.HI R37, RZ, 0xd, R6 ;  /* 0x0000000dff257819 */ /* 0x000fe20000011606 */
[----:B------:R3:W-:Y:S03]  /*41e0*/  STL.64 [R1+0x298], R14 ;  /* 0x0002980e01007387 */ /* 0x0007e60000100a00 */
[----:B------:R-:W-:Y:S01]  /*41f0*/  LOP3.LUT P5, RZ, R37, 0x1, RZ, 0xc0, !PT ;  /* 0x0000000125ff7812 */ /* 0x000fe200078ac0ff */
[----:B------:R-:W4:Y:S01]  /*4200*/  LDL.LU.64 R16, [R1+0x940] ;  /* 0x0009400001107983 */ /* 0x000f220000300a00 */
[----:B------:R-:W-:Y:S01]  /*4210*/  ISETP.GE.U32.AND P3, PT, R41, 0x7fffffb5, PT ;  /* 0x7fffffb52900780c */ /* 0x000fe20003f66070 */
[C---:B------:R-:W-:Y:S01]  /*4220*/  IMAD R41, R90.reuse, 0x12, RZ ;  /* 0x000000125a297824 */ /* 0x040fe200078e02ff */
[----:B------:R-:W-:Y:S01]  /*4230*/  PRMT R8, RZ, 0x7610, R8 ;  /* 0x00007610ff087816 */ /* 0x000fe20000000008 */
[----:B------:R-:W-:Y:S01]  /*4240*/  IMAD R37, R90, 0xa, RZ ;  /* 0x0000000a5a257824 */ /* 0x000fe200078e02ff */
[----:B---3--:R-:W3:Y:S04]  /*4250*/  LDL.LU.64 R14, [R1+0x938] ;  /* 0x00093800010e7983 */ /* 0x008ee80000300a00 */
[----:B------:R0:W-:Y:S04]  /*4260*/  STL.64 [R1+0x290], R66 ;  /* 0x0002904201007387 */ /* 0x0001e80000100a00 */
[----:B------:R1:W-:Y:S01]  /*4270*/  STL.64 [R1+0x288], R12 ;  /* 0x0002880c01007387 */ /* 0x0003e20000100a00 */
[----:B------:R-:W-:-:S02]  /*4280*/  PRMT R9, RZ, 0x7610, R9 ;  /* 0x00007610ff097816 */ /* 0x000fc40000000009 */
[----:B------:R-:W-:Y:S02]  /*4290*/  PRMT R76, RZ, 0x7610, R76 ;  /* 0x00007610ff4c7816 */ /* 0x000fe4000000004c */
[----:B------:R-:W-:Y:S01]  /*42a0*/  PRMT R77, RZ, 0x7610, R77 ;  /* 0x00007610ff4d7816 */ /* 0x000fe2000000004d */
[----:B0-----:R-:W-:-:S04]  /*42b0*/  IMAD.WIDE R66, R41, 0x2, R86 ;  /* 0x0000000229427825 */ /* 0x001fc800078e0256 */
[C---:B-1----:R-:W-:Y:S01]  /*42c0*/  IMAD.WIDE R12, R37.reuse, 0x2, R88 ;  /* 0x00000002250c7825 */ /* 0x042fe200078e0258 */
[----:B------:R-:W3:Y:S04]  /*42d0*/  @P5 LDG.E.U16 R8, desc[UR22][R66.64] ;  /* 0x0000001642085981 */ /* 0x000ee8000c1e1500 */
[----:B------:R-:W3:Y:S01]  /*42e0*/  @!P6 LDG.E.U16 R77, desc[UR22][R12.64] ;  /* 0x000000160c4de981 */ /* 0x000ee2000c1e1500 */
[----:B------:R-:W-:Y:S02]  /*42f0*/  PRMT R64, RZ, 0x7610, R64 ;  /* 0x00007610ff407816 */ /* 0x000fe40000000040 */
[----:B------:R-:W-:Y:S01]  /*4300*/  PRMT R65, RZ, 0x7610, R65 ;  /* 0x00007610ff417816 */ /* 0x000fe20000000041 */
[----:B--2---:R-:W-:Y:S04]  /*4310*/  STL [R1+0x244], R10 ;  /* 0x0002440a01007387 */ /* 0x004fe80000100800 */
[----:B----4-:R0:W-:Y:S04]  /*4320*/  STL [R1+0x2a8], R11 ;  /* 0x0002a80b01007387 */ /* 0x0101e80000100800 */
[----:B------:R-:W-:Y:S04]  /*4330*/  STL [R1+0x2ac], R68 ;  /* 0x0002ac4401007387 */ /* 0x000fe80000100800 */
[----:B------:R1:W-:Y:S01]  /*4340*/  STL [R1+0x2b0], R69 ;  /* 0x0002b04501007387 */ /* 0x0003e20000100800 */
[----:B0-----:R-:W-:Y:S01]  /*4350*/  IMAD.WIDE R10, R37, 0x2, R86 ;  /* 0x00000002250a7825 */ /* 0x001fe200078e0256 */
[----:B------:R-:W-:-:S04]  /*4360*/  SHF.R.U64 R37, R5, 0x1d, RZ ;  /* 0x0000001d05257819 */ /* 0x000fc800000012ff */
[----:B------:R-:W2:Y:S01]  /*4370*/  @!P6 LDG.E.U16 R76, desc[UR22][R10.64] ;  /* 0x000000160a4ce981 */ /* 0x000ea2000c1e1500 */
[----:B-1----:R-:W-:-:S05]  /*4380*/  IMAD.WIDE R68, R41, 0x2, R88 ;  /* 0x0000000229447825 */ /* 0x002fca00078e0258 */
[----:B------:R0:W4:Y:S01]  /*4390*/  @P5 LDG.E.U16 R9, desc[UR22][R68.64] ;  /* 0x0000001644095981 */ /* 0x000122000c1e1500 */
[----:B------:R-:W-:Y:S01]  /*43a0*/  LOP3.LUT P5, RZ, R37, 0x1, RZ, 0xc0, !PT ;  /* 0x0000000125ff7812 */ /* 0x000fe200078ac0ff */
[----:B------:R-:W-:Y:S02]  /*43b0*/  IMAD R41, R90, 0x22, RZ ;  /* 0x000000225a297824 */ /* 0x000fe400078e02ff */
[----:B------:R1:W-:Y:S04]  /*43c0*/  STL.64 [R1+0x210], R12 ;  /* 0x0002100c01007387 */ /* 0x0003e80000100a00 */
[----:B------:R0:W-:Y:S04]  /*43d0*/  STL.64 [R1+0x208], R10 ;  /* 0x0002080a01007387 */ /* 0x0001e80000100a00 */
[----:B-1----:R-:W2:Y:S04]  /*43e0*/  LDL.LU.64 R12, [R1+0x930] ;  /* 0x00093000010c7983 */ /* 0x002ea80000300a00 */
[----:B0-----:R-:W2:Y:S04]  /*43f0*/  LDL.LU.64 R10, [R1+0x928] ;  /* 0x00092800010a7983 */ /* 0x001ea80000300a00 */
[----:B------:R0:W-:Y:S04]  /*4400*/  STL.64 [R1+0x190], R68 ;  /* 0x0001904401007387 */ /* 0x0001e80000100a00 */
[----:B------:R1:W-:Y:S01]  /*4410*/  STL.64 [R1+0x188], R66 ;  /* 0x0001884201007387 */ /* 0x0003e20000100a00 */
[----:B0-----:R-:W-:-:S04]  /*4420*/  IMAD.WIDE R68, R41, 0x2, R88 ;  /* 0x0000000229447825 */ /* 0x001fc800078e0258 */
[----:B-1----:R-:W-:Y:S01]  /*4430*/  IMAD.WIDE R66, R41, 0x2, R86 ;  /* 0x0000000229427825 */ /* 0x002fe200078e0256 */
[----:B------:R-:W2:Y:S04]  /*4440*/  @P5 LDG.E.U16 R65, desc[UR22][R68.64] ;  /* 0x0000001644415981 */ /* 0x000ea8000c1e1500 */
[----:B------:R-:W2:Y:S01]  /*4450*/  @P5 LDG.E.U16 R64, desc[UR22][R66.64] ;  /* 0x0000001642405981 */ /* 0x000ea2000c1e1500 */
[----:B------:R-:W-:-:S04]  /*4460*/  SHF.R.U32.HI R38, RZ, 0x5, R6 ;  /* 0x00000005ff267819 */ /* 0x000fc80000011606 */
[----:B------:R-:W-:Y:S01]  /*4470*/  LOP3.LUT P6, RZ, R38, 0x1, RZ, 0xc0, !PT ;  /* 0x0000000126ff7812 */ /* 0x000fe200078cc0ff */
[----:B------:R-:W-:Y:S01]  /*4480*/  IMAD R38, R90, 0x1a, RZ ;  /* 0x0000001a5a267824 */ /* 0x000fe200078e02ff */
[----:B---3--:R-:W-:Y:S01]  /*4490*/  STL [R1+0x1b8], R8 ;  /* 0x0001b80801007387 */ /* 0x008fe20000100800 */
[----:B------:R-:W-:Y:S02]  /*44a0*/  PRMT R80, RZ, 0x7610, R80 ;  /* 0x00007610ff507816 */ /* 0x000fe40000000050 */
[----:B------:R-:W-:Y:S02]  /*44b0*/  PRMT R73, RZ, 0x7610, R73 ;  /* 0x00007610ff497816 */ /* 0x000fe40000000049 */
[----:B------:R-:W-:Y:S02]  /*44c0*/  SHF.R.U64 R37, R5, 0x15, RZ ;  /* 0x0000001505257819 */ /* 0x000fe400000012ff */
[----:B------:R-:W-:Y:S02]  /*44d0*/  PRMT R62, RZ, 0x7610, R62 ;  /* 0x00007610ff3e7816 */ /* 0x000fe4000000003e */
[----:B------:R-:W-:-:S02]  /*44e0*/  PRMT R41, RZ, 0x7610, R41 ;  /* 0x00007610ff297816 */ /* 0x000fc40000000029 */
[----:B------:R-:W-:Y:S02]  /*44f0*/  PRMT R63, RZ, 0x7610, R63 ;  /* 0x00007610ff3f7816 */ /* 0x000fe4000000003f */
[----:B------:R-:W-:Y:S01]  /*4500*/  PRMT R72, RZ, 0x7610, R72 ;  /* 0x00007610ff487816 */ /* 0x000fe20000000048 */
[----:B----4-:R0:W-:Y:S04]  /*4510*/  STL [R1+0x1bc], R9 ;  /* 0x0001bc0901007387 */ /* 0x0101e80000100800 */
[----:B--2---:R-:W-:Y:S04]  /*4520*/  STL [R1+0x1c4], R76 ;  /* 0x0001c44c01007387 */ /* 0x004fe80000100800 */
[----:B------:R1:W-:Y:S01]  /*4530*/  STL [R1+0x238], R77 ;  /* 0x0002384d01007387 */ /* 0x0003e20000100800 */
[----:B0-----:R-:W-:-:S04]  /*4540*/  IMAD.WIDE R8, R38, 0x2, R88 ;  /* 0x0000000226087825 */ /* 0x001fc800078e0258 */
[----:B-1----:R-:W-:Y:S01]  /*4550*/  IMAD.WIDE R76, R38, 0x2, R86 ;  /* 0x00000002264c7825 */ /* 0x002fe200078e0256 */
[----:B------:R-:W-:Y:S01]  /*4560*/  SHF.R.U64 R38, R5, 0xd, RZ ;  /* 0x0000000d05267819 */ /* 0x000fe200000012ff */
[----:B------:R0:W-:Y:S03]  /*4570*/  STL.64 [R1+0x110], R8 ;  /* 0x0001100801007387 */ /* 0x0001e60000100a00 */
[----:B------:R-:W-:Y:S01]  /*4580*/  LOP3.LUT P5, RZ, R38, 0x1, RZ, 0xc0, !PT ;  /* 0x0000000126ff7812 */ /* 0x000fe200078ac0ff */
[----:B------:R1:W-:Y:S04]  /*4590*/  STL.64 [R1+0x108], R76 ;  /* 0x0001084c01007387 */ /* 0x0003e80000100a00 */
[----:B------:R-:W2:Y:S04]  /*45a0*/  @P6 LDG.E.U16 R80, desc[UR22][R8.64] ;  /* 0x0000001608506981 */ /* 0x000ea8000c1e1500 */
[----:B------:R1:W3:Y:S01]  /*45b0*/  @P6 LDG.E.U16 R73, desc[UR22][R76.64] ;  /* 0x000000164c496981 */ /* 0x0002e2000c1e1500 */
[----:B------:R-:W-:-:S03]  /*45c0*/  LOP3.LUT P6, RZ, R37, 0x1, RZ, 0xc0, !PT ;  /* 0x0000000125ff7812 */ /* 0x000fc600078cc0ff */
[----:B0-----:R-:W4:Y:S04]  /*45d0*/  LDL.LU.64 R8, [R1+0x920] ;  /* 0x0009200001087983 */ /* 0x001f280000300a00 */
[----:B------:R-:W-:Y:S01]  /*45e0*/  STL.64 [R1+0x90], R68 ;  /* 0x0000904401007387 */ /* 0x000fe20000100a00 */
[----:B------:R-:W-:-:S03]  /*45f0*/  IMAD R37, R90, 0x2a, RZ ;  /* 0x0000002a5a257824 */ /* 0x000fc600078e02ff */
[----:B------:R0:W-:Y:S01]  /*4600*/  STL.64 [R1+0x88], R66 ;  /* 0x0000884201007387 */ /* 0x0001e20000100a00 */
[----:B-1----:R-:W-:-:S03]  /*4610*/  IMAD.WIDE R76, R37, 0x2, R88 ;  /* 0x00000002254c7825 */ /* 0x002fc600078e0258 */
[----:B------:R-:W-:Y:S01]  /*4620*/  STL [R1+0x2ec], R64 ;  /* 0x0002ec4001007387 */ /* 0x000fe20000100800 */
[----:B0-----:R-:W-:-:S03]  /*4630*/  IMAD R66, R90, 0x32, RZ ;  /* 0x000000325a427824 */ /* 0x001fc600078e02ff */
[----:B------:R0:W-:Y:S01]  /*4640*/  STL [R1+0x2f0], R65 ;  /* 0x0002f04101007387 */ /* 0x0001e20000100800 */
[----:B------:R-:W-:-:S03]  /*4650*/  IMAD.WIDE R68, R66, 0x2, R88 ;  /* 0x0000000242447825 */ /* 0x000fc600078e0258 */
[----:B------:R1:W4:Y:S01]  /*4660*/  @P6 LDG.E.U16 R72, desc[UR22][R76.64] ;  /* 0x000000164c486981 */ /* 0x000322000c1e1500 */
[----:B------:R-:W-:-:S03]  /*4670*/  IMAD.WIDE R66, R66, 0x2, R86 ;  /* 0x0000000242427825 */ /* 0x000fc600078e0256 */
[----:B------:R-:W4:Y:S01]  /*4680*/  @P5 LDG.E.U16 R62, desc[UR22][R68.64] ;  /* 0x00000016443e5981 */ /* 0x000f22000c1e1500 */
[----:B0-----:R-:W-:-:S03]  /*4690*/  IMAD.WIDE R64, R37, 0x2, R86 ;  /* 0x0000000225407825 */ /* 0x001fc600078e0256 */
[----:B------:R-:W4:Y:S04]  /*46a0*/  @P5 LDG.E.U16 R41, desc[UR22][R66.64] ;  /* 0x0000001642295981 */ /* 0x000f28000c1e1500 */
[----:B------:R-:W4:Y:S01]  /*46b0*/  @P6 LDG.E.U16 R63, desc[UR22][R64.64] ;  /* 0x00000016403f6981 */ /* 0x000f22000c1e1500 */
[----:B------:R-:W-:-:S03]  /*46c0*/  VIADD R38, R4, 0xfffffffb ;  /* 0xfffffffb04267836 */ /* 0x000fc60000000000 */
[----:B------:R1:W-:Y:S04]  /*46d0*/  STL.64 [R1+0x10], R76 ;  /* 0x0000104c01007387 */ /* 0x0003e80000100a00 */
[----:B------:R-:W-:Y:S01]  /*46e0*/  STL.64 [R1+0x8], R64 ;  /* 0x0000084001007387 */ /* 0x000fe20000100a00 */
[----:B------:R-:W-:-:S03]  /*46f0*/  ISETP.GE.U32.AND P6, PT, R38, 0x7fffffbc, PT ;  /* 0x7fffffbc2600780c */ /* 0x000fc60003fc6070 */
[----:B------:R-:W-:Y:S01]  /*4700*/  STL.64 [R1+0x7c8], R68 ;  /* 0x0007c84401007387 */ /* 0x000fe20000100a00 */
[----:B------:R-:W-:-:S03]  /*4710*/  IMAD R38, R90, 0x3, RZ ;  /* 0x000000035a267824 */ /* 0x000fc600078e02ff */
[----:B------:R-:W-:Y:S01]  /*4720*/  STL.64 [R1+0x7d0], R66 ;  /* 0x0007d04201007387 */ /* 0x000fe20000100a00 */
[----:B------:R-:W-:Y:S01]  /*4730*/  PRMT R70, RZ, 0x7610, R70 ;  /* 0x00007610ff467816 */ /* 0x000fe20000000046 */
[----:B-1----:R-:W-:Y:S01]  /*4740*/  IMAD.WIDE R76, R38, 0x2, R88 ;  /* 0x00000002264c7825 */ /* 0x002fe200078e0258 */
[----:B------:R-:W-:-:S06]  /*4750*/  PRMT R71, RZ, 0x7610, R71 ;  /* 0x00007610ff477816 */ /* 0x000fcc0000000047 */
[----:B------:R-:W4:Y:S04]  /*4760*/  @!P4 LDG.E.U16 R71, desc[UR22][R76.64] ;  /* 0x000000164c47c981 */ /* 0x000f28000c1e1500 */
[----:B--2---:R-:W-:Y:S04]  /*4770*/  STL [R1+0x2f8], R80 ;  /* 0x0002f85001007387 */ /* 0x004fe80000100800 */
[----:B---3--:R-:W-:Y:S04]  /*4780*/  STL [R1+0x2f4], R73 ;  /* 0x0002f44901007387 */ /* 0x008fe80000100800 */
[----:B----4-:R-:W-:Y:S04]  /*4790*/  STL [R1+0x2e8], R62 ;  /* 0x0002e83e01007387 */ /* 0x010fe80000100800 */
[----:B------:R-:W-:Y:S04]  /*47a0*/  STL [R1+0x2e4], R41 ;  /* 0x0002e42901007387 */ /* 0x000fe80000100800 */
[----:B------:R-:W-:Y:S04]  /*47b0*/  STL [R1+0x2d4], R63 ;  /* 0x0002d43f01007387 */ /* 0x000fe80000100800 */
[----:B------:R0:W-:Y:S02]  /*47c0*/  STL [R1+0x2d8], R72 ;  /* 0x0002d84801007387 */ /* 0x0001e40000100800 */
[----:B0-----:R-:W-:-:S05]  /*47d0*/  IMAD.WIDE R72, R38, 0x2, R86 ;  /* 0x0000000226487825 */ /* 0x001fca00078e0256 */
[----:B------:R-:W2:Y:S01]  /*47e0*/  @!P4 LDG.E.U16 R70, desc[UR22][R72.64] ;  /* 0x000000164846c981 */ /* 0x000ea2000c1e1500 */
[----:B------:R-:W-:Y:S01]  /*47f0*/  SHF.R.U64 R37, R5, 0x5, RZ ;  /* 0x0000000505257819 */ /* 0x000fe200000012ff */
[----:B------:R-:W-:-:S03]  /*4800*/  IMAD R62, R90, 0x3a, RZ ;  /* 0x0000003a5a3e7824 */ /* 0x000fc600078e02ff */
[----:B------:R-:W-:Y:S01]  /*4810*/  LOP3.LUT P5, RZ, R37, 0x1, RZ, 0xc0, !PT ;  /* 0x0000000125ff7812 */ /* 0x000fe200078ac0ff */
[C---:B------:R-:W-:Y:S01]  /*4820*/  IMAD.WIDE R64, R62.reuse, 0x2, R88 ;  /* 0x000000023e407825 */ /* 0x040fe200078e0258 */
[----:B------:R-:W-:Y:S02]  /*4830*/  PRMT R79, RZ, 0x7610, R79 ;  /* 0x00007610ff4f7816 */ /* 0x000fe4000000004f */
[----:B------:R-:W-:Y:S01]  /*4840*/  PRMT R75, RZ, 0x7610, R75 ;  /* 0x00007610ff4b7816 */ /* 0x000fe2000000004b */
[----:B------:R-:W-:Y:S01]  /*4850*/  IMAD.WIDE R62, R62, 0x2, R86 ;  /* 0x000000023e3e7825 */ /* 0x000fe200078e0256 */
[----:B------:R-:W-:-:S03]  /*4860*/  SHF.R.U32.HI R37, RZ, 0xc, R6 ;  /* 0x0000000cff257819 */ /* 0x000fc60000011606 */
[----:B------:R-:W-:Y:S01]  /*4870*/  VIADD R41, R4, 0xfffffff3 ;  /* 0xfffffff304297836 */ /* 0x000fe20000000000 */
[----:B------:R-:W-:Y:S01]  /*4880*/  LOP3.LUT P4, RZ, R37, 0x1, RZ, 0xc0, !PT ;  /* 0x0000000125ff7812 */ /* 0x000fe2000788c0ff */
[----:B------:R0:W-:Y:S04]  /*4890*/  STL.64 [R1+0x7d8], R64 ;  /* 0x0007d84001007387 */ /* 0x0001e80000100a00 */
[----:B------:R0:W3:Y:S04]  /*48a0*/  @P5 LDG.E.U16 R79, desc[UR22][R64.64] ;  /* 0x00000016404f5981 */ /* 0x0000e8000c1e1500 */
[----:B------:R-:W4:Y:S01]  /*48b0*/  @P5 LDG.E.U16 R75, desc[UR22][R62.64] ;  /* 0x000000163e4b5981 */ /* 0x000f22000c1e1500 */
[----:B------:R-:W-:Y:S01]  /*48c0*/  ISETP.GE.U32.AND P5, PT, R41, 0x7fffffb4, PT ;  /* 0x7fffffb42900780c */ /* 0x000fe20003fa6070 */
[----:B------:R-:W-:-:S02]  /*48d0*/  IMAD R41, R90, 0x13, RZ ;  /* 0x000000135a297824 */ /* 0x000fc400078e02ff */
[----:B------:R-:W-:Y:S01]  /*48e0*/  STL.64 [R1+0x280], R76 ;  /* 0x0002804c01007387 */ /* 0x000fe20000100a00 */
[----:B------:R-:W-:-:S03]  /*48f0*/  PRMT R61, RZ, 0x7610, R61 ;  /* 0x00007610ff3d7816 */ /* 0x000fc6000000003d */
[----:B------:R-:W-:Y:S04]  /*4900*/  STL.64 [R1+0x278], R72 ;  /* 0x0002784801007387 */ /* 0x000fe80000100a00 */
[----:B------:R-:W-:Y:S01]  /*4910*/  STL.64 [R1+0x7e0], R62 ;  /* 0x0007e03e01007387 */ /* 0x000fe20000100a00 */
[----:B------:R-:W-:Y:S01]  /*4920*/  PRMT R59, RZ, 0x7610, R59 ;  /* 0x00007610ff3b7816 */ /* 0x000fe2000000003b */
[----:B0-----:R-:W-:-:S05]  /*4930*/  IMAD.WIDE R64, R41, 0x2, R86 ;  /* 0x0000000229407825 */ /* 0x001fca00078e0256 */
[----:B------:R-:W3:Y:S04]  /*4940*/  @P4 LDG.E.U16 R59, desc[UR22][R64.64] ;  /* 0x00000016403b4981 */ /* 0x000ee8000c1e1500 */
[----:B--2---:R-:W-:Y:S04]  /*4950*/  STL [R1+0x2dc], R70 ;  /* 0x0002dc4601007387 */ /* 0x004fe80000100800 */
[----:B------:R0:W-:Y:S02]  /*4960*/  STL [R1+0x2e0], R71 ;  /* 0x0002e04701007387 */ /* 0x0001e40000100800 */
[----:B0-----:R-:W-:-:S05]  /*4970*/  IMAD.WIDE R70, R41, 0x2, R88 ;  /* 0x0000000229467825 */ /* 0x001fca00078e0258 */
[----:B------:R0:W2:Y:S01]  /*4980*/  @P4 LDG.E.U16 R61, desc[UR22][R70.64] ;  /* 0x00000016463d4981 */ /* 0x0000a2000c1e1500 */
[----:B------:R-:W-:Y:S01]  /*4990*/  IMAD R37, R90, 0xb, RZ ;  /* 0x0000000b5a257824 */ /* 0x000fe200078e02ff */
[----:B------:R-:W-:Y:S02]  /*49a0*/  PRMT R74, RZ, 0x7610, R74 ;  /* 0x00007610ff4a7816 */ /* 0x000fe4000000004a */
[----:B------:R-:W-:Y:S01]  /*49b0*/  PRMT R69, RZ, 0x7610, R69 ;  /* 0x00007610ff457816 */ /* 0x000fe20000000045 */
[----:B------:R-:W-:Y:S01]  /*49c0*/  IMAD.WIDE R76, R37, 0x2, R88 ;  /* 0x00000002254c7825 */ /* 0x000fe200078e0258 */
[----:B------:R-:W-:-:S03]  /*49d0*/  SHF.R.U32.HI R38, RZ, 0x4, R6 ;  /* 0x00000004ff267819 */ /* 0x000fc60000011606 */
[----:B------:R-:W-:Y:S01]  /*49e0*/  IMAD.WIDE R72, R37, 0x2, R86 ;  /* 0x0000000225487825 */ /* 0x000fe200078e0256 */
[----:B------:R-:W2:Y:S01]  /*49f0*/  @!P3 LDG.E.U16 R74, desc[UR22][R76.64] ;  /* 0x000000164c4ab981 */ /* 0x000ea2000c1e1500 */
[----:B------:R-:W-:-:S03]  /*4a00*/  SHF.R.U64 R37, R5, 0x1c, RZ ;  /* 0x0000001c05257819 */ /* 0x000fc600000012ff */
[----:B------:R-:W2:Y:S01]  /*4a10*/  @!P3 LDG.E.U16 R69, desc[UR22][R72.64] ;  /* 0x000000164845b981 */ /* 0x000ea2000c1e1500 */
[----:B------:R-:W-:Y:S01]  /*4a20*/  LOP3.LUT P3, RZ, R38, 0x1, RZ, 0xc0, !PT ;  /* 0x0000000126ff7812 */ /* 0x000fe2000786c0ff */
[----:B------:R-:W-:Y:S02]  /*4a30*/  IMAD R38, R90, 0x1b, RZ ;  /* 0x0000001b5a267824 */ /* 0x000fe400078e02ff */
[----:B------:R-:W-:Y:S01]  /*4a40*/  STL.64 [R1+0x200], R76 ;  /* 0x0002004c01007387 */ /* 0x000fe20000100a00 */
[----:B------:R-:W-:-:S03]  /*4a50*/  LOP3.LUT P4, RZ, R37, 0x1, RZ, 0xc0, !PT ;  /* 0x0000000125ff7812 */ /* 0x000fc6000788c0ff */
[----:B------:R-:W-:Y:S04]  /*4a60*/  STL.64 [R1+0x1f8], R72 ;  /* 0x0001f84801007387 */ /* 0x000fe80000100a00 */
[----:B------:R0:W-:Y:S01]  /*4a70*/  STL.64 [R1+0x180], R70 ;  /* 0x0001804601007387 */ /* 0x0001e20000100a00 */
[----:B------:R-:W-:-:S03]  /*4a80*/  IMAD R41, R90, 0x23, RZ ;  /* 0x000000235a297824 */ /* 0x000fc600078e02ff */
[----:B------:R-:W-:Y:S04]  /*4a90*/  STL.64 [R1+0x178], R64 ;  /* 0x0001784001007387 */ /* 0x000fe80000100a00 */
[----:B---3--:R-:W-:Y:S01]  /*4aa0*/  STL [R1+0x2d0], R79 ;  /* 0x0002d04f01007387 */ /* 0x008fe20000100800 */
[----:B0-----:R-:W-:-:S03]  /*4ab0*/  IMAD.WIDE R70, R38, 0x2, R88 ;  /* 0x0000000226467825 */ /* 0x001fc600078e0258 */
[----:B----4-:R-:W-:Y:S01]  /*4ac0*/  STL [R1+0x2bc], R75 ;  /* 0x0002bc4b01007387 */ /* 0x010fe20000100800 */
[----:B------:R-:W-:Y:S01]  /*4ad0*/  PRMT R56, RZ, 0x7610, R56 ;  /* 0x00007610ff387816 */ /* 0x000fe20000000038 */
[----:B------:R-:W-:Y:S01]  /*4ae0*/  IMAD.MOV.U32 R81, RZ, RZ, R58 ;  /* 0x000000ffff517224 */ /* 0x000fe200078e003a */
[----:B------:R-:W-:Y:S01]  /*4af0*/  PRMT R57, RZ, 0x7610, R57 ;  /* 0x00007610ff397816 */ /* 0x000fe20000000039 */
[----:B------:R-:W-:Y:S01]  /*4b00*/  IMAD.MOV.U32 R82, RZ, RZ, R60 ;  /* 0x000000ffff527224 */ /* 0x000fe200078e003c */
[----:B--2---:R0:W-:Y:S04]  /*4b10*/  STL [R1+0x3a8], R61 ;  /* 0x0003a83d01007387 */ /* 0x0041e80000100800 */
[----:B------:R-:W-:Y:S04]  /*4b20*/  STL.64 [R1+0x100], R70 ;  /* 0x0001004601007387 */ /* 0x000fe80000100a00 */
[----:B------:R1:W-:Y:S01]  /*4b30*/  STL [R1+0x3a4], R59 ;  /* 0x0003a43b01007387 */ /* 0x0003e20000100800 */
[----:B0-----:R-:W-:-:S05]  /*4b40*/  IMAD.WIDE R60, R41, 0x2, R88 ;  /* 0x00000002293c7825 */ /* 0x001fca00078e0258 */
[----:B------:R0:W2:Y:S01]  /*4b50*/  @P4 LDG.E.U16 R57, desc[UR22][R60.64] ;  /* 0x000000163c394981 */ /* 0x0000a2000c1e1500 */
[----:B-1----:R-:W-:-:S05]  /*4b60*/  IMAD.WIDE R58, R41, 0x2, R86 ;  /* 0x00000002293a7825 */ /* 0x002fca00078e0256 */
[----:B------:R-:W3:Y:S01]  /*4b70*/  @P4 LDG.E.U16 R56, desc[UR22][R58.64] ;  /* 0x000000163a384981 */ /* 0x000ee2000c1e1500 */
[----:B------:R-:W-:Y:S01]  /*4b80*/  IMAD.WIDE R64, R38, 0x2, R86 ;  /* 0x0000000226407825 */ /* 0x000fe200078e0256 */
[----:B------:R-:W-:Y:S02]  /*4b90*/  PRMT R63, RZ, 0x7610, R63 ;  /* 0x00007610ff3f7816 */ /* 0x000fe4000000003f */
[----:B------:R-:W-:Y:S02]  /*4ba0*/  SHF.R.U64 R38, R5, 0xc, RZ ;  /* 0x0000000c05267819 */ /* 0x000fe400000012ff */
[----:B------:R-:W-:Y:S01]  /*4bb0*/  STL.64 [R1+0xf8], R64 ;  /* 0x0000f84001007387 */ /* 0x000fe20000100a00 */
[----:B------:R-:W-:-:S03]  /*4bc0*/  PRMT R68, RZ, 0x7610, R68 ;  /* 0x00007610ff447816 */ /* 0x000fc60000000044 */
[----:B------:R0:W-:Y:S01]  /*4bd0*/  STL.64 [R1+0x80], R60 ;  /* 0x0000803c01007387 */ /* 0x0001e20000100a00 */
[----:B------:R-:W-:Y:S02]  /*4be0*/  SHF.R.U64 R37, R5, 0x14, RZ ;  /* 0x0000001405257819 */ /* 0x000fe400000012ff */
[----:B------:R-:W-:Y:S01]  /*4bf0*/  LOP3.LUT P4, RZ, R38, 0x1, RZ, 0xc0, !PT ;  /* 0x0000000126ff7812 */ /* 0x000fe2000788c0ff */
[----:B------:R-:W-:Y:S04]  /*4c00*/  STL.64 [R1+0x78], R58 ;  /* 0x0000783a01007387 */ /* 0x000fe80000100a00 */
[----:B------:R1:W4:Y:S01]  /*4c10*/  @P3 LDG.E.U16 R63, desc[UR22][R64.64] ;  /* 0x00000016403f3981 */ /* 0x000322000c1e1500 */
[----:B0-----:R-:W-:-:S03]  /*4c20*/  IMAD R60, R90, 0x2b, RZ ;  /* 0x0000002b5a3c7824 */ /* 0x001fc600078e02ff */
[----:B------:R-:W-:Y:S04]  /*4c30*/  STL [R1+0x2b8], R74 ;  /* 0x0002b84a01007387 */ /* 0x000fe80000100800 */
[----:B------:R-:W-:Y:S01]  /*4c40*/  STL [R1+0x31c], R69 ;  /* 0x00031c4501007387 */ /* 0x000fe20000100800 */
[----:B-1----:R-:W-:-:S03]  /*4c50*/  IMAD.WIDE R64, R60, 0x2, R88 ;  /* 0x000000023c407825 */ /* 0x002fc600078e0258 */
[----:B------:R-:W4:Y:S01]  /*4c60*/  @P3 LDG.E.U16 R68, desc[UR22][R70.64] ;  /* 0x0000001646443981 */ /* 0x000f22000c1e1500 */
[----:B------:R-:W-:Y:S02]  /*4c70*/  LOP3.LUT P3, RZ, R37, 0x1, RZ, 0xc0, !PT ;  /* 0x0000000125ff7812 */ /* 0x000fe4000786c0ff */
[----:B------:R-:W-:Y:S02]  /*4c80*/  PRMT R52, RZ, 0x7610, R52 ;  /* 0x00007610ff347816 */ /* 0x000fe40000000034 */
[----:B------:R-:W-:Y:S01]  /*4c90*/  PRMT R41, RZ, 0x7610, R41 ;  /* 0x00007610ff297816 */ /* 0x000fe20000000029 */
[----:B------:R-:W-:Y:S01]  /*4ca0*/  IMAD.WIDE R60, R60, 0x2, R86 ;  /* 0x000000023c3c7825 */ /* 0x000fe200078e0256 */
[----:B------:R-:W-:Y:S02]  /*4cb0*/  PRMT R53, RZ, 0x7610, R53 ;  /* 0x00007610ff357816 */ /* 0x000fe40000000035 */
[----:B------:R-:W-:-:S05]  /*4cc0*/  PRMT R62, RZ, 0x7610, R62 ;  /* 0x00007610ff3e7816 */ /* 0x000fca000000003e */
[----:B------:R-:W4:Y:S04]  /*4cd0*/  @P3 LDG.E.U16 R53, desc[UR22][R60.64] ;  /* 0x000000163c353981 */ /* 0x000f28000c1e1500 */
[----:B------:R-:W4:Y:S04]  /*4ce0*/  @P3 LDG.E.U16 R62, desc[UR22][R64.64] ;  /* 0x00000016403e3981 */ /* 0x000f28000c1e1500 */
[----:B---3--:R0:W-:Y:S04]  /*4cf0*/  STL [R1+0x394], R56 ;  /* 0x0003943801007387 */ /* 0x0081e80000100800 */
[----:B------:R-:W-:Y:S01]  /*4d00*/  STL.64 [R1], R64 ;  /* 0x0000004001007387 */ /* 0x000fe20000100a00 */
[----:B0-----:R-:W-:-:S03]  /*4d10*/  IMAD R56, R90, 0x33, RZ ;  /* 0x000000335a387824 */ /* 0x001fc600078e02ff */
[----:B--2---:R0:W-:Y:S01]  /*4d20*/  STL [R1+0x398], R57 ;  /* 0x0003983901007387 */ /* 0x0041e20000100800 */
[----:B------:R-:W-:-:S05]  /*4d30*/  IMAD.WIDE R58, R56, 0x2, R88 ;  /* 0x00000002383a7825 */ /* 0x000fca00078e0258 */
[----:B------:R1:W2:Y:S01]  /*4d40*/  @P4 LDG.E.U16 R52, desc[UR22][R58.64] ;  /* 0x000000163a344981 */ /* 0x0002a2000c1e1500 */
[----:B0-----:R-:W-:-:S05]  /*4d50*/  IMAD.WIDE R56, R56, 0x2, R86 ;  /* 0x0000000238387825 */ /* 0x001fca00078e0256 */
[----:B------:R-:W3:Y:S04]  /*4d60*/  @P4 LDG.E.U16 R41, desc[UR22][R56.64] ;  /* 0x0000001638294981 */ /* 0x000ee8000c1e1500 */
[----:B------:R-:W-:Y:S04]  /*4d70*/  STL.64 [R1+0x7e8], R60 ;  /* 0x0007e83c01007387 */ /* 0x000fe80000100a00 */
[----:B----4-:R-:W-:Y:S04]  /*4d80*/  STL [R1+0x3a0], R68 ;  /* 0x0003a04401007387 */ /* 0x010fe80000100800 */
[----:B------:R1:W-:Y:S04]  /*4d90*/  STL.64 [R1+0x7f0], R58 ;  /* 0x0007f03a01007387 */ /* 0x0003e80000100a00 */
[----:B------:R-:W-:Y:S04]  /*4da0*/  STL [R1+0x39c], R63 ;  /* 0x00039c3f01007387 */ /* 0x000fe80000100800 */
[----:B------:R-:W-:Y:S01]  /*4db0*/  STL.64 [R1+0x7f8], R56 ;  /* 0x0007f83801007387 */ /* 0x000fe20000100a00 */
[----:B-1----:R-:W-:-:S02]  /*4dc0*/  PRMT R58, RZ, 0x7610, R58 ;  /* 0x00007610ff3a7816 */ /* 0x002fc4000000003a */
[----:B------:R-:W-:Y:S01]  /*4dd0*/  PRMT R59, RZ, 0x7610, R59 ;  /* 0x00007610ff3b7816 */ /* 0x000fe2000000003b */
[----:B--2---:R-:W-:Y:S04]  /*4de0*/  STL [R1+0x388], R52 ;  /* 0x0003883401007387 */ /* 0x004fe80000100800 */
[----:B---3--:R0:W-:Y:S04]  /*4df0*/  STL [R1+0x384], R41 ;  /* 0x0003842901007387 */ /* 0x0081e80000100800 */
[----:B------:R-:W-:Y:S01]  /*4e00*/  STL [R1+0x38c], R53 ;  /* 0x00038c3501007387 */ /* 0x000fe20000100800 */
[----:B0-----:R-:W-:-:S03]  /*4e10*/  IMAD.SHL.U32 R41, R90, 0x4, RZ ;  /* 0x000000045a297824 */ /* 0x001fc600078e00ff */
[----:B------:R0:W-:Y:S01]  /*4e20*/  STL [R1+0x390], R62 ;  /* 0x0003903e01007387 */ /* 0x0001e20000100800 */
[----:B------:R-:W-:-:S05]  /*4e30*/  IMAD.WIDE R64, R41, 0x2, R88 ;  /* 0x0000000229407825 */ /* 0x000fca00078e0258 */
[----:B------:R-:W2:Y:S01]  /*4e40*/  @!P6 LDG.E.U16 R59, desc[UR22][R64.64] ;  /* 0x00000016403be981 */ /* 0x000ea2000c1e1500 */
[----:B0-----:R-:W-:-:S05]  /*4e50*/  IMAD.WIDE R62, R41, 0x2, R86 ;  /* 0x00000002293e7825 */ /* 0x001fca00078e0256 */
[----:B------:R-:W3:Y:S01]  /*4e60*/  @!P6 LDG.E.U16 R58, desc[UR22][R62.64] ;  /* 0x000000163e3ae981 */ /* 0x000ee2000c1e1500 */
[----:B------:R-:W-:Y:S01]  /*4e70*/  SHF.R.U64 R37, R5, 0x4, RZ ;  /* 0x0000000405257819 */ /* 0x000fe200000012ff */
[----:B------:R-:W-:-:S03]  /*4e80*/  IMAD R52, R90, 0x3b, RZ ;  /* 0x0000003b5a347824 */ /* 0x000fc600078e02ff */
[----:B------:R-:W-:Y:S01]  /*4e90*/  LOP3.LUT P4, RZ, R37, 0x1, RZ, 0xc0, !PT ;  /* 0x0000000125ff7812 */ /* 0x000fe2000788c0ff */
[----:B------:R-:W-:Y:S01]  /*4ea0*/  IMAD.MOV.U32 R80, RZ, RZ, R81 ;  /* 0x000000ffff507224 */ /* 0x000fe200078e0051 */
[----:B------:R-:W-:Y:S01]  /*4eb0*/  SHF.R.U32.HI R38, RZ, 0x3, R6 ;  /* 0x00000003ff267819 */ /* 0x000fe20000011606 */
[----:B------:R-:W-:Y:S01]  /*4ec0*/  IMAD.MOV.U32 R81, RZ, RZ, R82 ;  /* 0x000000ffff517224 */ /* 0x000fe200078e0052 */
[----:B------:R-:W-:Y:S01]  /*4ed0*/  PRMT R67, RZ, 0x7610, R67 ;  /* 0x00007610ff437816 */ /* 0x000fe20000000043 */
[----:B------:R-:W-:Y:S01]  /*4ee0*/  IMAD.MOV.U32 R79, RZ, RZ, R54 ;  /* 0x000000ffff4f7224 */ /* 0x000fe200078e0036 */
[----:B------:R-:W-:Y:S01]  /*4ef0*/  PRMT R66, RZ, 0x7610, R66 ;  /* 0x00007610ff427816 */ /* 0x000fe20000000042 */
[----:B------:R-:W-:Y:S02]  /*4f00*/  IMAD.MOV.U32 R82, RZ, RZ, R55 ;  /* 0x000000ffff527224 */ /* 0x000fe400078e0037 */
[----:B------:R-:W-:Y:S01]  /*4f10*/  IMAD.WIDE R54, R52, 0x2, R88 ;  /* 0x0000000234367825 */ /* 0x000fe200078e0258 */
[----:B------:R-:W-:-:S03]  /*4f20*/  LOP3.LUT P3, RZ, R38, 0x1, RZ, 0xc0, !PT ;  /* 0x0000000126ff7812 */ /* 0x000fc6000786c0ff */
[----:B------:R-:W-:Y:S01]  /*4f30*/  IMAD.WIDE R52, R52, 0x2, R86 ;  /* 0x0000000234347825 */ /* 0x000fe200078e0256 */
[----:B------:R-:W-:Y:S01]  /*4f40*/  SHF.R.U32.HI R38, RZ, 0xb, R6 ;  /* 0x0000000bff267819 */ /* 0x000fe20000011606 */
[----:B------:R0:W4:Y:S04]  /*4f50*/  @P4 LDG.E.U16 R67, desc[UR22][R54.64] ;  /* 0x0000001636434981 */ /* 0x000128000c1e1500 */
[----:B------:R1:W4:Y:S01]  /*4f60*/  @P4 LDG.E.U16 R66, desc[UR22][R52.64] ;  /* 0x0000001634424981 */ /* 0x000322000c1e1500 */
[----:B------:R-:W-:Y:S01]  /*4f70*/  LOP3.LUT P4, RZ, R38, 0x1, RZ, 0xc0, !PT ;  /* 0x0000000126ff7812 */ /* 0x000fe2000788c0ff */
[----:B------:R-:W-:Y:S01]  /*4f80*/  IMAD R38, R90, 0x14, RZ ;  /* 0x000000145a267824 */ /* 0x000fe200078e02ff */
[----:B------:R-:W-:Y:S01]  /*4f90*/  SHF.R.U64 R37, R5, 0x1b, RZ ;  /* 0x0000001b05257819 */ /* 0x000fe200000012ff */
[----:B------:R0:W-:Y:S02]  /*4fa0*/  STL.64 [R1+0x800], R54 ;  /* 0x0008003601007387 */ /* 0x0001e40000100a00 */
[----:B------:R-:W-:Y:S01]  /*4fb0*/  IMAD.WIDE R56, R38, 0x2, R86 ;  /* 0x0000000226387825 */ /* 0x000fe200078e0256 */
[----:B------:R-:W-:Y:S01]  /*4fc0*/  LOP3.LUT P6, RZ, R37, 0x1, RZ, 0xc0, !PT ;  /* 0x0000000125ff7812 */ /* 0x000fe200078cc0ff */
[----:B------:R1:W-:Y:S02]  /*4fd0*/  STL.64 [R1+0x270], R64 ;  /* 0x0002704001007387 */ /* 0x0003e40000100a00 */
[----:B------:R-:W-:Y:S01]  /*4fe0*/  IMAD R37, R90, 0xc, RZ ;  /* 0x0000000c5a257824 */ /* 0x000fe200078e02ff */
[----:B------:R-:W-:Y:S01]  /*4ff0*/  PRMT R61, RZ, 0x7610, R61 ;  /* 0x00007610ff3d7816 */ /* 0x000fe2000000003d */
[----:B------:R1:W-:Y:S01]  /*5000*/  STL.64 [R1+0x268], R62 ;  /* 0x0002683e01007387 */ /* 0x0003e20000100a00 */
[----:B0-----:R-:W-:-:S03]  /*5010*/  PRMT R54, RZ, 0x7610, R54 ;  /* 0x00007610ff367816 */ /* 0x001fc60000000036 */
[----:B------:R-:W-:Y:S01]  /*5020*/  STL.64 [R1+0x808], R52 ;  /* 0x0008083401007387 */ /* 0x000fe20000100a00 */
[----:B------:R-:W-:Y:S01]  /*5030*/  PRMT R60, RZ, 0x7610, R60 ;  /* 0x00007610ff3c7816 */ /* 0x000fe2000000003c */
[C---:B-1----:R-:W-:Y:S01]  /*5040*/  IMAD.WIDE R64, R37.reuse, 0x2, R88 ;  /* 0x0000000225407825 */ /* 0x042fe200078e0258 */
[----:B------:R-:W-:Y:S01]  /*5050*/  PRMT R55, RZ, 0x7610, R55 ;  /* 0x00007610ff377816 */ /* 0x000fe20000000037 */
[----:B------:R-:W4:Y:S02]  /*5060*/  @P4 LDG.E.U16 R54, desc[UR22][R56.64] ;  /* 0x0000001638364981 */ /* 0x000f24000c1e1500 */
[----:B------:R-:W-:Y:S02]  /*5070*/  IMAD.WIDE R62, R37, 0x2, R86 ;  /* 0x00000002253e7825 */ /* 0x000fe400078e0256 */
[----:B------:R-:W4:Y:S04]  /*5080*/  @!P5 LDG.E.U16 R61, desc[UR22][R64.64] ;  /* 0x00000016403dd981 */ /* 0x000f28000c1e1500 */
[----:B------:R-:W4:Y:S04]  /*5090*/  @!P5 LDG.E.U16 R60, desc[UR22][R62.64] ;  /* 0x000000163e3cd981 */ /* 0x000f28000c1e1500 */
[----:B---3--:R-:W-:Y:S04]  /*50a0*/  STL [R1+0x37c], R58 ;  /* 0x00037c3a01007387 */ /* 0x008fe80000100800 */
[----:B--2---:R0:W-:Y:S02]  /*50b0*/  STL [R1+0x380], R59 ;  /* 0x0003803b01007387 */ /* 0x0041e40000100800 */
[----:B0-----:R-:W-:-:S05]  /*50c0*/  IMAD.WIDE R58, R38, 0x2, R88 ;  /* 0x00000002263a7825 */ /* 0x001fca00078e0258 */
[----:B------:R-:W2:Y:S01]  /*50d0*/  @P4 LDG.E.U16 R55, desc[UR22][R58.64] ;  /* 0x000000163a374981 */ /* 0x000ea2000c1e1500 */
[----:B------:R-:W-:-:S03]  /*50e0*/  PRMT R53, RZ, 0x7610, R53 ;  /* 0x00007610ff357816 */ /* 0x000fc60000000035 */
[----:B------:R-:W-:Y:S01]  /*50f0*/  STL.64 [R1+0x1f0], R64 ;  /* 0x0001f04001007387 */ /* 0x000fe20000100a00 */
[----:B------:R-:W-:-:S03]  /*5100*/  PRMT R52, RZ, 0x7610, R52 ;  /* 0x00007610ff347816 */ /* 0x000fc60000000034 */
[----:B------:R-:W-:Y:S01]  /*5110*/  STL.64 [R1+0x1e8], R62 ;  /* 0x0001e83e01007387 */ /* 0x000fe20000100a00 */
[----:B------:R-:W-:-:S03]  /*5120*/  PRMT R41, RZ, 0x7610, R41 ;  /* 0x00007610ff297816 */ /* 0x000fc60000000029 */
[----:B------:R-:W-:Y:S01]  /*5130*/  STL.64 [R1+0x170], R58 ;  /* 0x0001703a01007387 */ /* 0x000fe20000100a00 */
[----:B------:R-:W-:-:S03]  /*5140*/  SHF.R.U64 R37, R5, 0x13, RZ ;  /* 0x0000001305257819 */ /* 0x000fc600000012ff */
[----:B----4-:R-:W-:Y:S01]  /*5150*/  STL [R1+0x378], R67 ;  /* 0x0003784301007387 */ /* 0x010fe20000100800 */
[----:B------:R-:W-:-:S03]  /*5160*/  ISETP.NE.AND P4, PT, R3, RZ, PT ;  /* 0x000000ff0300720c */ /* 0x000fc60003f85270 */
[----:B------:R-:W-:Y:S01]  /*5170*/  STL.64 [R1+0x168], R56 ;  /* 0x0001683801007387 */ /* 0x000fe20000100a00 */
[----:B------:R-:W-:-:S03]  /*5180*/  LOP3.LUT R3, RZ, R3, RZ, 0x33, !PT ;  /* 0x00000003ff037212 */ /* 0x000fc600078e33ff */
[----:B------:R-:W-:Y:S01]  /*5190*/  STL [R1+0x374], R66 ;  /* 0x0003744201007387 */ /* 0x000fe20000100800 */
[----:B------:R-:W-:-:S03]  /*51a0*/  PRMT R38, RZ, 0x7610, R38 ;  /* 0x00007610ff267816 */ /* 0x000fc60000000026 */
[----:B------:R0:W-:Y:S01]  /*51b0*/  STL.S16 [R1+0x360], R53 ;  /* 0x0003603501007387 */ /* 0x0001e20000100600 */
[----:B------:R-:W-:-:S03]  /*51c0*/  LOP3.LUT P5, RZ, R37, 0x1, RZ, 0xc0, !PT ;  /* 0x0000000125ff7812 */ /* 0x000fc600078ac0ff */
[----:B------:R-:W-:Y:S01]  /*51d0*/  STL.S16 [R1+0x35c], R52 ;  /* 0x00035c3401007387 */ /* 0x000fe20000100600 */
[----:B------:R-:W-:-:S03]  /*51e0*/  PRMT R37, RZ, 0x7610, R37 ;  /* 0x00007610ff257816 */ /* 0x000fc60000000025 */
[----:B------:R1:W-:Y:S01]  /*51f0*/  STL.S16 [R1+0x358], R41 ;  /* 0x0003582901007387 */ /* 0x0003e20000100600 */
[C---:B0-----:R-:W-:Y:S01]  /*5200*/  SEL R53, R3.reuse, R34, !P4 ;  /* 0x0000002203357207 */ /* 0x041fe20006000000 */
[----:B------:R-:W-:Y:S02]  /*5210*/  IMAD.MOV.U32 R34, RZ, RZ, R81 ;  /* 0x000000ffff227224 */ /* 0x000fe400078e0051 */
[----:B------:R-:W-:Y:S01]  /*5220*/  STL.S16 [R1+0x354], R38 ;  /* 0x0003542601007387 */ /* 0x000fe20000100600 */
[----:B-1----:R-:W-:Y:S01]  /*5230*/  IMAD.MOV.U32 R41, RZ, RZ, R83 ;  /* 0x000000ffff297224 */ /* 0x002fe200078e0053 */
[C---:B------:R-:W-:Y:S01]  /*5240*/  SEL R83, R3.reuse, R36, !P4 ;  /* 0x0000002403537207 */ /* 0x040fe20006000000 */
[----:B------:R-:W-:Y:S01]  /*5250*/  IMAD.MOV.U32 R36, RZ, RZ, R82 ;  /* 0x000000ffff247224 */ /* 0x000fe200078e0052 */
[C---:B------:R-:W-:Y:S01]  /*5260*/  SEL R82, R3.reuse, R35, !P4 ;  /* 0x0000002303527207 */ /* 0x040fe20006000000 */
[----:B------:R0:W-:Y:S01]  /*5270*/  STL [R1+0x364], R54 ;  /* 0x0003643601007387 */ /* 0x0001e20000100800 */
[----:B------:R-:W-:Y:S01]  /*5280*/  SEL R81, R3, R33, !P4 ;  /* 0x0000002103517207 */ /* 0x000fe20006000000 */
[----:B------:R-:W-:-:S02]  /*5290*/  IMAD.MOV.U32 R33, RZ, RZ, R80 ;  /* 0x000000ffff217224 */ /* 0x000fc400078e0050 */
[----:B------:R-:W-:Y:S01]  /*52a0*/  STL.S16 [R1+0x350], R37 ;  /* 0x0003502501007387 */ /* 0x000fe20000100600 */
[----:B------:R-:W-:-:S03]  /*52b0*/  SEL R80, R3, R32, !P4 ;  /* 0x0000002003507207 */ /* 0x000fc60006000000 */
[----:B------:R-:W-:Y:S01]  /*52c0*/  STL [R1+0x8b0], R83 ;  /* 0x0008b05301007387 */ /* 0x000fe20000100800 */
[----:B------:R-:W-:-:S03]  /*52d0*/  IMAD.MOV.U32 R35, RZ, RZ, R79 ;  /* 0x000000ffff237224 */ /* 0x000fc600078e004f */
[----:B------:R-:W-:Y:S01]  /*52e0*/  STL [R1+0x8b4], R82 ;  /* 0x0008b45201007387 */ /* 0x000fe20000100800 */
[----:B0-----:R-:W-:Y:S01]  /*52f0*/  IMAD.MOV.U32 R54, RZ, RZ, R78 ;  /* 0x000000ffff367224 */ /* 0x001fe200078e004e */
[C---:B------:R-:W-:Y:S02]  /*5300*/  SEL R79, R3.reuse, R31, !P4 ;  /* 0x0000001f034f7207 */ /* 0x040fe40006000000 */
[----:B------:R-:W-:Y:S01]  /*5310*/  STL [R1+0x370], R61 ;  /* 0x0003703d01007387 */ /* 0x000fe20000100800 */
[----:B------:R-:W-:-:S03]  /*5320*/  SEL R78, R3, R30, !P4 ;  /* 0x0000001e034e7207 */ /* 0x000fc60006000000 */
[----:B------:R-:W-:Y:S01]  /*5330*/  STL [R1+0x36c], R60 ;  /* 0x00036c3c01007387 */ /* 0x000fe20000100800 */
[----:B------:R-:W-:-:S03]  /*5340*/  SEL R77, R3, R29, !P4 ;  /* 0x0000001d034d7207 */ /* 0x000fc60006000000 */
[----:B------:R-:W-:Y:S01]  /*5350*/  STL [R1+0x8b8], R53 ;  /* 0x0008b83501007387 */ /* 0x000fe20000100800 */
[----:B------:R-:W-:-:S03]  /*5360*/  SEL R76, R3, R28, !P4 ;  /* 0x0000001c034c7207 */ /* 0x000fc60006000000 */
[----:B--2---:R-:W-:Y:S04]  /*5370*/  STL [R1+0x368], R55 ;  /* 0x0003683701007387 */ /* 0x004fe80000100800 */
[----:B------:R0:W-:Y:S04]  /*5380*/  STL.64 [R1+0x8c0], R80 ;  /* 0x0008c05001007387 */ /* 0x0001e80000100a00 */
[----:B0-----:R-:W2:Y:S04]  /*5390*/  LDL.LU R80, [R1+0x354] ;  /* 0x0003540001507983 */ /* 0x001ea80000300800 */
[----:B------:R-:W3:Y:S04]  /*53a0*/  LDL.LU R81, [R1+0x350] ;  /* 0x0003500001517983 */ /* 0x000ee80000300800 */
[----:B------:R0:W-:Y:S04]  /*53b0*/  STL.64 [R1+0x8c8], R78 ;  /* 0x0008c84e01007387 */ /* 0x0001e80000100a00 */
[----:B0-----:R-:W4:Y:S04]  /*53c0*/  LDL.LU R78, [R1+0x35c] ;  /* 0x00035c00014e7983 */ /* 0x001f280000300800 */
[----:B------:R-:W4:Y:S04]  /*53d0*/  LDL.LU R79, [R1+0x358] ;  /* 0x00035800014f7983 */ /* 0x000f280000300800 */
[----:B------:R0:W-:Y:S04]  /*53e0*/  STL.64 [R1+0x8d0], R76 ;  /* 0x0008d04c01007387 */ /* 0x0001e80000100a00 */
[----:B0-----:R-:W4:Y:S01]  /*53f0*/  LDL.LU R77, [R1+0x360] ;  /* 0x00036000014d7983 */ /* 0x001f220000300800 */
[----:B------:R-:W-:-:S02]  /*5400*/  SEL R75, R3, R27, !P4 ;  /* 0x0000001b034b7207 */ /* 0x000fc40006000000 */
[C---:B------:R-:W-:Y:S02]  /*5410*/  SEL R74, R3.reuse, R26, !P4 ;  /* 0x0000001a034a7207 */ /* 0x040fe40006000000 */
[C---:B------:R-:W-:Y:S02]  /*5420*/  SEL R73, R3.reuse, R25, !P4 ;  /* 0x0000001903497207 */ /* 0x040fe40006000000 */
[C---:B------:R-:W-:Y:S02]  /*5430*/  SEL R72, R3.reuse, R24, !P4 ;  /* 0x0000001803487207 */ /* 0x040fe40006000000 */
[C---:B------:R-:W-:Y:S01]  /*5440*/  SEL R71, R3.reuse, R23, !P4 ;  /* 0x0000001703477207 */ /* 0x040fe20006000000 */
[----:B------:R0:W-:Y:S01]  /*5450*/  STL.64 [R1+0x8d8], R74 ;  /* 0x0008d84a01007387 */ /* 0x0001e20000100a00 */
[C---:B------:R-:W-:Y:S02]  /*5460*/  SEL R70, R3.reuse, R22, !P4 ;  /* 0x0000001603467207 */ /* 0x040fe40006000000 */
[C---:B------:R-:W-:Y:S01]  /*5470*/  SEL R69, R3.reuse, R21, !P4 ;  /* 0x0000001503457207 */ /* 0x040fe20006000000 */
[----:B------:R1:W-:Y:S01]  /*5480*/  STL [R1+0x8e0], R73 ;  /* 0x0008e04901007387 */ /* 0x0003e20000100800 */
[C---:B------:R-:W-:Y:S01]  /*5490*/  SEL R68, R3.reuse, R20, !P4 ;  /* 0x0000001403447207 */ /* 0x040fe20006000000 */
[C---:B------:R-:W-:Y:S01]  /*54a0*/  IMAD R37, R90.reuse, 0x1c, RZ ;  /* 0x0000001c5a257824 */ /* 0x040fe200078e02ff */
[C---:B------:R-:W-:Y:S01]  /*54b0*/  SEL R67, R3.reuse, R19, !P4 ;  /* 0x0000001303437207 */ /* 0x040fe20006000000 */
[----:B------:R-:W-:Y:S01]  /*54c0*/  STL [R1+0x8e4], R72 ;  /* 0x0008e44801007387 */ /* 0x000fe20000100800 */
[C---:B------:R-:W-:Y:S01]  /*54d0*/  SEL R66, R3.reuse, R18, !P4 ;  /* 0x0000001203427207 */ /* 0x040fe20006000000 */
[----:B------:R-:W-:Y:S01]  /*54e0*/  IMAD.MOV.U32 R52, RZ, RZ, R48 ;  /* 0x000000ffff347224 */ /* 0x000fe200078e0030 */
[C---:B------:R-:W-:Y:S01]  /*54f0*/  SEL R65, R3.reuse, R17, !P4 ;  /* 0x0000001103417207 */ /* 0x040fe20006000000 */
[----:B------:R-:W-:Y:S01]  /*5500*/  STL [R1+0x8e8], R71 ;  /* 0x0008e84701007387 */ /* 0x000fe20000100800 */
[----:B------:R-:W-:Y:S01]  /*5510*/  SEL R64, R3, R16, !P4 ;  /* 0x0000001003407207 */ /* 0x000fe20006000000 */
[----:B------:R-:W-:-:S02]  /*5520*/  IMAD R48, R90, 0x2c, RZ ;  /* 0x0000002c5a307824 */ /* 0x000fc400078e02ff */
[----:B------:R-:W-:Y:S01]  /*5530*/  STL [R1+0x8ec], R70 ;  /* 0x0008ec4601007387 */ /* 0x000fe20000100800 */
[----:B------:R-:W-:Y:S01]  /*5540*/  SEL R63, R3, R15, !P4 ;  /* 0x0000000f033f7207 */ /* 0x000fe20006000000 */
[----:B------:R-:W-:Y:S01]  /*5550*/  IMAD.WIDE R24, R37, 0x2, R88 ;  /* 0x0000000225187825 */ /* 0x000fe200078e0258 */
[C---:B------:R-:W-:Y:S01]  /*5560*/  SEL R55, R3.reuse, R7, !P4 ;  /* 0x0000000703377207 */ /* 0x040fe20006000000 */
[----:B------:R-:W-:Y:S01]  /*5570*/  STL [R1+0x8f0], R69 ;  /* 0x0008f04501007387 */ /* 0x000fe20000100800 */
[----:B------:R-:W-:Y:S01]  /*5580*/  SEL R62, R3, R14, !P4 ;  /* 0x0000000e033e7207 */ /* 0x000fe20006000000 */
[----:B0-----:R-:W-:Y:S02]  /*5590*/  IMAD.WIDE R74, R37, 0x2, R86 ;  /* 0x00000002254a7825 */ /* 0x001fe400078e0256 */
[----:B------:R-:W-:Y:S01]  /*55a0*/  STL [R1+0x8f4], R68 ;  /* 0x0008f44401007387 */ /* 0x000fe20000100800 */
[C---:B------:R-:W-:Y:S01]  /*55b0*/  SEL R61, R3.reuse, R13, !P4 ;  /* 0x0000000d033d7207 */ /* 0x040fe20006000000 */
[----:B------:R-:W-:Y:S01]  /*55c0*/  VIADD R7, R4, 0xfffffffa ;  /* 0xfffffffa04077836 */ /* 0x000fe20000000000 */
[C---:B------:R-:W-:Y:S01]  /*55d0*/  SEL R60, R3.reuse, R12, !P4 ;  /* 0x0000000c033c7207 */ /* 0x040fe20006000000 */
[----:B------:R-:W-:Y:S01]  /*55e0*/  STL [R1+0x8f8], R67 ;  /* 0x0008f84301007387 */ /* 0x000fe20000100800 */
[----:B------:R-:W-:Y:S01]  /*55f0*/  IMAD R38, R90, 0x24, RZ ;  /* 0x000000245a267824 */ /* 0x000fe200078e02ff */
[C---:B------:R-:W-:Y:S01]  /*5600*/  SEL R59, R3.reuse, R11, !P4 ;  /* 0x0000000b033b7207 */ /* 0x040fe20006000000 */
[----:B------:R-:W-:Y:S01]  /*5610*/  IMAD.MOV.U32 R32, RZ, RZ, R51 ;  /* 0x000000ffff207224 */ /* 0x000fe200078e0033 */
[----:B------:R-:W-:Y:S01]  /*5620*/  STL [R1+0x8fc], R66 ;  /* 0x0008fc4201007387 */ /* 0x000fe20000100800 */
[----:B------:R-:W-:Y:S01]  /*5630*/  IMAD.MOV.U32 R31, RZ, RZ, R50 ;  /* 0x000000ffff1f7224 */ /* 0x000fe200078e0032 */
[----:B------:R-:W-:Y:S01]  /*5640*/  SEL R58, R3, R10, !P4 ;  /* 0x0000000a033a7207 */ /* 0x000fe20006000000 */
[----:B------:R-:W-:Y:S01]  /*5650*/  IMAD.MOV.U32 R76, RZ, RZ, R33 ;  /* 0x000000ffff4c7224 */ /* 0x000fe200078e0021 */
[----:B------:R-:W-:Y:S01]  /*5660*/  STL [R1+0x900], R65 ;  /* 0x0009004101007387 */ /* 0x000fe20000100800 */
[----:B------:R-:W-:Y:S01]  /*5670*/  IMAD.WIDE R50, R48, 0x2, R88 ;  /* 0x0000000230327825 */ /* 0x000fe200078e0258 */
[----:B------:R-:W-:-:S02]  /*5680*/  PRMT R53, RZ, 0x7610, R53 ;  /* 0x00007610ff357816 */ /* 0x000fc40000000035 */
[----:B------:R-:W-:Y:S01]  /*5690*/  STL [R1+0x904], R64 ;  /* 0x0009044001007387 */ /* 0x000fe20000100800 */
[----:B------:R-:W-:Y:S02]  /*56a0*/  IMAD.MOV.U32 R33, RZ, RZ, R49 ;  /* 0x000000ffff217224 */ /* 0x000fe400078e0031 */
[----:B------:R-:W-:Y:S01]  /*56b0*/  IMAD.WIDE R48, R48, 0x2, R86 ;  /* 0x0000000230307825 */ /* 0x000fe200078e0256 */
[----:B------:R-:W-:Y:S03]  /*56c0*/  STL [R1+0x908], R63 ;  /* 0x0009083f01007387 */ /* 0x000fe60000100800 */
[----:B------:R-:W-:Y:S01]  /*56d0*/  IMAD.WIDE R26, R38, 0x2, R88 ;  /* 0x00000002261a7825 */ /* 0x000fe200078e0258 */
[----:B------:R-:W-:Y:S04]  /*56e0*/  STL [R1+0x90c], R62 ;  /* 0x00090c3e01007387 */ /* 0x000fe80000100800 */
[----:B------:R-:W-:Y:S04]  /*56f0*/  STL.64 [R1+0x910], R60 ;  /* 0x0009103c01007387 */ /* 0x000fe80000100a00 */
[----:B------:R-:W-:Y:S04]  /*5700*/  STL.64 [R1+0x918], R58 ;  /* 0x0009183a01007387 */ /* 0x000fe80000100a00 */
[----:B------:R-:W-:Y:S01]  /*5710*/  STL.64 [R1+0xf0], R24 ;  /* 0x0000f01801007387 */ /* 0x000fe20000100a00 */
[----:B------:R-:W-:-:S03]  /*5720*/  SEL R57, R3, R9, !P4 ;  /* 0x0000000903397207 */ /* 0x000fc60006000000 */
[----:B------:R0:W-:Y:S01]  /*5730*/  STL.64 [R1+0xe8], R74 ;  /* 0x0000e84a01007387 */ /* 0x0001e20000100a00 */
[----:B------:R-:W-:-:S03]  /*5740*/  SEL R56, R3, R8, !P4 ;  /* 0x0000000803387207 */ /* 0x000fc60006000000 */
[----:B------:R-:W4:Y:S01]  /*5750*/  @P5 LDG.E.U16 R53, desc[UR22][R48.64] ;  /* 0x0000001630355981 */ /* 0x000f22000c1e1500 */
[----:B------:R-:W-:-:S03]  /*5760*/  IMAD.WIDE R28, R38, 0x2, R86 ;  /* 0x00000002261c7825 */ /* 0x000fc600078e0256 */
[----:B------:R0:W-:Y:S01]  /*5770*/  STL.64 [R1+0x70], R26 ;  /* 0x0000701a01007387 */ /* 0x0001e20000100a00 */
[----:B------:R-:W-:Y:S01]  /*5780*/  IMAD.MOV.U32 R30, RZ, RZ, R43 ;  /* 0x000000ffff1e7224 */ /* 0x000fe200078e002b */
[----:B------:R-:W-:Y:S02]  /*5790*/  PRMT R84, RZ, 0x7610, R84 ;  /* 0x00007610ff547816 */ /* 0x000fe40000000054 */
[----:B------:R-:W-:Y:S01]  /*57a0*/  PRMT R91, RZ, 0x7610, R91 ;  /* 0x00007610ff5b7816 */ /* 0x000fe2000000005b */
[----:B------:R0:W-:Y:S01]  /*57b0*/  STL.64 [R1+0x68], R28 ;  /* 0x0000681c01007387 */ /* 0x0001e20000100a00 */
[----:B-1----:R-:W-:Y:S01]  /*57c0*/  IMAD.MOV.U32 R73, RZ, RZ, R34 ;  /* 0x000000ffff497224 */ /* 0x002fe200078e0022 */
[----:B------:R-:W-:Y:S01]  /*57d0*/  PRMT R82, RZ, 0x7610, R82 ;  /* 0x00007610ff527816 */ /* 0x000fe20000000052 */
[----:B------:R-:W-:Y:S01]  /*57e0*/  IMAD.MOV.U32 R34, RZ, RZ, R47 ;  /* 0x000000ffff227224 */ /* 0x000fe200078e002f */
[----:B------:R-:W-:Y:S01]  /*57f0*/  PRMT R83, RZ, 0x7610, R83 ;  /* 0x00007610ff537816 */ /* 0x000fe20000000053 */
[----:B------:R-:W-:Y:S01]  /*5800*/  VIADD R8, R4, 0xfffffff2 ;  /* 0xfffffff204087836 */ /* 0x000fe20000000000 */
[----:B------:R-:W-:-:S02]  /*5810*/  PRMT R93, RZ, 0x7610, R93 ;  /* 0x00007610ff5d7816 */ /* 0x000fc4000000005d */
[----:B------:R-:W-:Y:S01]  /*5820*/  PRMT R13, RZ, 0x7610, R13 ;  /* 0x00007610ff0d7816 */ /* 0x000fe2000000000d */
[----:B------:R-:W-:Y:S01]  /*5830*/  STL.64 [R1+0x810], R50 ;  /* 0x0008103201007387 */ /* 0x000fe20000100a00 */
[----:B------:R-:W-:-:S03]  /*5840*/  PRMT R11, RZ, 0x7610, R11 ;  /* 0x00007610ff0b7816 */ /* 0x000fc6000000000b */
[----:B------:R-:W-:Y:S01]  /*5850*/  STL.64 [R1+0x818], R48 ;  /* 0x0008183001007387 */ /* 0x000fe20000100a00 */
[----:B------:R-:W-:Y:S02]  /*5860*/  PRMT R12, RZ, 0x7610, R12 ;  /* 0x00007610ff0c7816 */ /* 0x000fe4000000000c */
[----:B------:R-:W-:Y:S01]  /*5870*/  PRMT R10, RZ, 0x7610, R10 ;  /* 0x00007610ff0a7816 */ /* 0x000fe2000000000a */
[----:B------:R-:W-:Y:S01]  /*5880*/  IMAD R15, R90, 0x1d, RZ ;  /* 0x0000001d5a0f7824 */ /* 0x000fe200078e02ff */
[----:B------:R-:W-:-:S04]  /*5890*/  @!UP1 UIADD3 UR4, UPT, UPT, -UR4, 0x100000, URZ ;  /* 0x0010000004049890 */ /* 0x000fc8000fffe1ff */
[----:B------:R-:W-:Y:S02]  /*58a0*/  @!UP1 USHF.L.U32 UR5, UR4, 0xb, URZ ;  /* 0x0000000b04059899 */ /* 0x000fe400080006ff */
[----:B------:R-:W-:Y:S01]  /*58b0*/  @!UP1 USHF.L.U32 UR4, UR4, 0x1, URZ ;  /* 0x0000000104049899 */ /* 0x000fe200080006ff */
[----:B------:R-:W-:-:S11]  /*58c0*/  VOTEU.ALL UP1, P0 ;  /* 0x0000000000ff7886 */ /* 0x000fd60000020000 */
[----:B------:R1:W0:Y:S01]  /*58d0*/  @!UP1 SYNCS.EXCH.64 URZ, [UR7+0x14008], UR4 ;  /* 0x0140080407ff95b2 */ /* 0x0002220008000100 */
[----:B------:R-:W-:Y:S04]  /*58e0*/  STS.U16 [R2+UR7+0x4c00], R76 ;  /* 0x004c004c02007988 */ /* 0x000fe80008000407 */
[----:B--2---:R-:W2:Y:S04]  /*58f0*/  @P6 LDG.E.U16 R80, desc[UR22][R28.64] ;  /* 0x000000161c506981 */ /* 0x004ea8000c1e1500 */
[----:B---3--:R-:W3:Y:S04]  /*5900*/  @P5 LDG.E.U16 R81, desc[UR22][R50.64] ;  /* 0x0000001632515981 */ /* 0x008ee8000c1e1500 */
[----:B----4-:R0:W4:Y:S04]  /*5910*/  @P3 LDG.E.U16 R78, desc[UR22][R74.64] ;  /* 0x000000164a4e3981 */ /* 0x010128000c1e1500 */
[----:B------:R0:W2:Y:S04]  /*5920*/  @P6 LDG.E.U16 R79, desc[UR22][R26.64] ;  /* 0x000000161a4f6981 */ /* 0x0000a8000c1e1500 */
[----:B------:R0:W2:Y:S01]  /*5930*/  @P3 LDG.E.U16 R77, desc[UR22][R24.64] ;  /* 0x00000016184d3981 */ /* 0x0000a2000c1e1500 */
[----:B------:R-:W-:Y:S01]  /*5940*/  ISETP.GE.U32.AND P3, PT, R7, 0x7fffffbb, PT ;  /* 0x7fffffbb0700780c */ /* 0x000fe20003f66070 */
[----:B-1----:R-:W1:Y:S01]  /*5950*/  LDCU UR4, c[0x0][0x3b0] ;  /* 0x00007600ff0477ac */ /* 0x002e620008000800 */
[----:B------:R-:W-:Y:S01]  /*5960*/  SHF.R.U64 R7, R5, 0x3, RZ ;  /* 0x0000000305077819 */ /* 0x000fe200000012ff */
[----:B0-----:R-:W-:Y:S01]  /*5970*/  IMAD.MOV.U32 R75, RZ, RZ, R52 ;  /* 0x000000ffff4b7224 */ /* 0x001fe200078e0034 */
[----:B------:R-:W-:Y:S01]  /*5980*/  SEL R52, R3, R40, !P4 ;  /* 0x0000002803347207 */ /* 0x000fe20006000000 */
[----:B------:R-:W-:Y:S01]  /*5990*/  IMAD.MOV.U32 R26, RZ, RZ, R54 ;  /* 0x000000ffff1a7224 */ /* 0x000fe200078e0036 */
[----:B------:R-:W-:Y:S01]  /*59a0*/  LOP3.LUT P5, RZ, R7, 0x1, RZ, 0xc0, !PT ;  /* 0x0000000107ff7812 */ /* 0x000fe200078ac0ff */
[----:B------:R-:W-:Y:S01]  /*59b0*/  IMAD R40, R90, 0x3c, RZ ;  /* 0x0000003c5a287824 */ /* 0x000fe200078e02ff */
[----:B------:R-:W-:-:S02]  /*59c0*/  SEL R54, R3, R39, !P4 ;  /* 0x0000002703367207 */ /* 0x000fc40006000000 */
[----:B------:R-:W-:Y:S01]  /*59d0*/  SHF.R.U64 R3, R5, 0xb, RZ ;  /* 0x0000000b05037819 */ /* 0x000fe200000012ff */
[----:B------:R-:W-:Y:S02]  /*59e0*/  IMAD.MOV.U32 R25, RZ, RZ, R32 ;  /* 0x000000ffff197224 */ /* 0x000fe400078e0020 */
[----:B------:R-:W-:Y:S01]  /*59f0*/  IMAD.MOV.U32 R27, RZ, RZ, R42 ;  /* 0x000000ffff1b7224 */ /* 0x000fe200078e002a */
[----:B------:R-:W-:Y:S01]  /*5a00*/  LOP3.LUT P4, RZ, R3, 0x1, RZ, 0xc0, !PT ;  /* 0x0000000103ff7812 */ /* 0x000fe2000788c0ff */
[----:B------:R-:W-:Y:S02]  /*5a10*/  IMAD.MOV.U32 R32, RZ, RZ, R41 ;  /* 0x000000ffff207224 */ /* 0x000fe400078e0029 */
[----:B------:R-:W-:Y:S01]  /*5a20*/  IMAD.WIDE R42, R40, 0x2, R88 ;  /* 0x00000002282a7825 */ /* 0x000fe200078e0258 */
[----:B------:R-:W-:-:S03]  /*5a30*/  SHF.R.U32.HI R3, RZ, 0x2, R6 ;  /* 0x00000002ff037819 */ /* 0x000fc60000011606 */
[----:B------:R-:W-:Y:S01]  /*5a40*/  IMAD.WIDE R40, R40, 0x2, R86 ;  /* 0x0000000228287825 */ /* 0x000fe200078e0256 */
[----:B------:R-:W2:Y:S03]  /*5a50*/  @P5 LDG.E.U16 R84, desc[UR22][R42.64] ;  /* 0x000000162a545981 */ /* 0x000ea6000c1e1500 */
[----:B------:R-:W-:Y:S01]  /*5a60*/  IMAD.MOV.U32 R29, RZ, RZ, R44 ;  /* 0x000000ffff1d7224 */ /* 0x000fe200078e002c */
[----:B------:R-:W2:Y:S01]  /*5a70*/  @P5 LDG.E.U16 R91, desc[UR22][R40.64] ;  /* 0x00000016285b5981 */ /* 0x000ea2000c1e1500 */
[----:B------:R-:W-:Y:S02]  /*5a80*/  IMAD R44, R90, 0x34, RZ ;  /* 0x000000345a2c7824 */ /* 0x000fe400078e02ff */
[----:B------:R-:W-:Y:S02]  /*5a90*/  IMAD.MOV.U32 R28, RZ, RZ, R31 ;  /* 0x000000ffff1c7224 */ /* 0x000fe400078e001f */
[----:B------:R-:W-:Y:S01]  /*5aa0*/  IMAD.MOV.U32 R74, RZ, RZ, R36 ;  /* 0x000000ffff4a7224 */ /* 0x000fe200078e0024 */
[----:B------:R-:W-:Y:S01]  /*5ab0*/  LOP3.LUT P5, RZ, R3, 0x1, RZ, 0xc0, !PT ;  /* 0x0000000103ff7812 */ /* 0x000fe200078ac0ff */
[----:B------:R-:W-:-:S02]  /*5ac0*/  IMAD.MOV.U32 R31, RZ, RZ, R35 ;  /* 0x000000ffff1f7224 */ /* 0x000fc400078e0023 */
[----:B------:R-:W-:Y:S02]  /*5ad0*/  IMAD.MOV.U32 R36, RZ, RZ, R46 ;  /* 0x000000ffff247224 */ /* 0x000fe400078e002e */
[----:B------:R-:W-:Y:S02]  /*5ae0*/  IMAD.MOV.U32 R35, RZ, RZ, R45 ;  /* 0x000000ffff237224 */ /* 0x000fe400078e002d */
[----:B------:R-:W-:Y:S01]  /*5af0*/  IMAD.WIDE R46, R44, 0x2, R88 ;  /* 0x000000022c2e7825 */ /* 0x000fe200078e0258 */
[----:B------:R-:W-:-:S03]  /*5b00*/  SHF.R.U32.HI R7, RZ, 0x1, R6 ;  /* 0x00000001ff077819 */ /* 0x000fc60000011606 */
[----:B------:R-:W-:Y:S01]  /*5b10*/  IMAD.WIDE R44, R44, 0x2, R86 ;  /* 0x000000022c2c7825 */ /* 0x000fe200078e0256 */
[----:B------:R-:W-:Y:S01]  /*5b20*/  ISETP.GE.U32.AND P6, PT, R8, 0x7fffffb3, PT ;  /* 0x7fffffb30800780c */ /* 0x000fe20003fc6070 */
[----:B------:R-:W2:Y:S02]  /*5b30*/  @P4 LDG.E.U16 R82, desc[UR22][R46.64] ;  /* 0x000000162e524981 */ /* 0x000ea4000c1e1500 */
[----:B------:R-:W-:Y:S02]  /*5b40*/  IMAD R3, R90, 0x5, RZ ;  /* 0x000000055a037824 */ /* 0x000fe400078e02ff */
[----:B------:R-:W2:Y:S02]  /*5b50*/  @P4 LDG.E.U16 R83, desc[UR22][R44.64] ;  /* 0x000000162c534981 */ /* 0x000ea4000c1e1500 */
[----:B------:R-:W-:Y:S01]  /*5b60*/  IMAD.WIDE R22, R3, 0x2, R88 ;  /* 0x0000000203167825 */ /* 0x000fe200078e0258 */
[----:B------:R-:W-:-:S03]  /*5b70*/  LOP3.LUT P4, RZ, R7, 0x1, RZ, 0xc0, !PT ;  /* 0x0000000107ff7812 */ /* 0x000fc6000788c0ff */
[----:B------:R-:W-:Y:S01]  /*5b80*/  IMAD.WIDE R20, R3, 0x2, R86 ;  /* 0x0000000203147825 */ /* 0x000fe200078e0256 */
[----:B------:R-:W-:Y:S01]  /*5b90*/  SHF.R.U32.HI R3, RZ, 0xa, R6 ;  /* 0x0000000aff037819 */ /* 0x000fe20000011606 */
[----:B------:R-:W2:Y:S02]  /*5ba0*/  @!P3 LDG.E.U16 R93, desc[UR22][R22.64] ;  /* 0x00000016165db981 */ /* 0x000ea4000c1e1500 */
[----:B------:R-:W-:Y:S02]  /*5bb0*/  IMAD R7, R90, 0xd, RZ ;  /* 0x0000000d5a077824 */ /* 0x000fe400078e02ff */
[----:B------:R0:W2:Y:S01]  /*5bc0*/  @!P3 LDG.E.U16 R13, desc[UR22][R20.64] ;  /* 0x00000016140db981 */ /* 0x0000a2000c1e1500 */
[----:B------:R-:W-:Y:S01]  /*5bd0*/  LOP3.LUT P3, RZ, R3, 0x1, RZ, 0xc0, !PT ;  /* 0x0000000103ff7812 */ /* 0x000fe2000786c0ff */
[C---:B------:R-:W-:Y:S02]  /*5be0*/  IMAD.WIDE R18, R7.reuse, 0x2, R88 ;  /* 0x0000000207127825 */ /* 0x040fe400078e0258 */
[----:B------:R-:W-:Y:S02]  /*5bf0*/  STL.64 [R1+0x820], R46 ;  /* 0x0008202e01007387 */ /* 0x000fe40000100a00 */
[----:B------:R-:W-:-:S02]  /*5c00*/  IMAD.WIDE R16, R7, 0x2, R86 ;  /* 0x0000000207107825 */ /* 0x000fc400078e0256 */
[----:B------:R-:W-:Y:S02]  /*5c10*/  STL.64 [R1+0x828], R44 ;  /* 0x0008282c01007387 */ /* 0x000fe40000100a00 */
[----:B------:R-:W-:Y:S02]  /*5c20*/  IMAD R3, R90, 0x15, RZ ;  /* 0x000000155a037824 */ /* 0x000fe400078e02ff */
[----:B------:R-:W-:Y:S04]  /*5c30*/  STL.64 [R1+0x830], R42 ;  /* 0x0008302a01007387 */ /* 0x000fe80000100a00 */
[----:B------:R-:W-:Y:S04]  /*5c40*/  STL.64 [R1+0x838], R40 ;  /* 0x0008382801007387 */ /* 0x000fe80000100a00 */
[----:B------:R-:W-:Y:S04]  /*5c50*/  STL.64 [R1+0x260], R22 ;  /* 0x0002601601007387 */ /* 0x000fe80000100a00 */
[----:B------:R0:W-:Y:S04]  /*5c60*/  STL.64 [R1+0x258], R20 ;  /* 0x0002581401007387 */ /* 0x0001e80000100a00 */
[----:B------:R-:W-:Y:S04]  /*5c70*/  STL.64 [R1+0x1e0], R18 ;  /* 0x0001e01201007387 */ /* 0x000fe80000100a00 */
[----:B------:R1:W-:Y:S04]  /*5c80*/  STL.64 [R1+0x1d8], R16 ;  /* 0x0001d81001007387 */ /* 0x0003e80000100a00 */
[----:B------:R1:W2:Y:S01]  /*5c90*/  @!P6 LDG.E.U16 R11, desc[UR22][R16.64] ;  /* 0x00000016100be981 */ /* 0x0002a2000c1e1500 */
[----:B------:R-:W-:Y:S01]  /*5ca0*/  PRMT R8, RZ, 0x7610, R8 ;  /* 0x00007610ff087816 */ /* 0x000fe20000000008 */
[C---:B0-----:R-:W-:Y:S01]  /*5cb0*/  IMAD.WIDE R20, R3.reuse, 0x2, R86 ;  /* 0x0000000203147825 */ /* 0x041fe200078e0256 */
[----:B------:R-:W-:Y:S01]  /*5cc0*/  PRMT R7, RZ, 0x7610, R7 ;  /* 0x00007610ff077816 */ /* 0x000fe20000000007 */
[----:B------:R0:W2:Y:S02]  /*5cd0*/  @!P6 LDG.E.U16 R12, desc[UR22][R18.64] ;  /* 0x00000016120ce981 */ /* 0x0000a4000c1e1500 */
[----:B-1----:R-:W-:-:S04]  /*5ce0*/  IMAD.WIDE R16, R3, 0x2, R88 ;  /* 0x0000000203107825 */ /* 0x002fc800078e0258 */
[----:B0-----:R-:W-:Y:S01]  /*5cf0*/  IMAD.WIDE R18, R15, 0x2, R88 ;  /* 0x000000020f127825 */ /* 0x001fe200078e0258 */
[----:B------:R0:W-:Y:S03]  /*5d00*/  STL.64 [R1+0x160], R16 ;  /* 0x0001601001007387 */ /* 0x0001e60000100a00 */
[----:B------:R-:W-:Y:S01]  /*5d10*/  IMAD.MOV.U32 R24, RZ, RZ, R73 ;  /* 0x000000ffff187224 */ /* 0x000fe200078e0049 */
[----:B------:R0:W2:Y:S01]  /*5d20*/  @P3 LDG.E.U16 R10, desc[UR22][R16.64] ;  /* 0x00000016100a3981 */ /* 0x0000a2000c1e1500 */
[----:B------:R-:W-:Y:S02]  /*5d30*/  IMAD.MOV.U32 R73, RZ, RZ, R25 ;  /* 0x000000ffff497224 */ /* 0x000fe400078e0019 */
[----:B------:R-:W-:Y:S01]  /*5d40*/  IMAD.MOV.U32 R25, RZ, RZ, R36 ;  /* 0x000000ffff197224 */ /* 0x000fe200078e0024 */
[----:B------:R-:W-:Y:S01]  /*5d50*/  STL.64 [R1+0x158], R20 ;  /* 0x0001581401007387 */ /* 0x000fe20000100a00 */
[----:B------:R-:W-:-:S03]  /*5d60*/  IMAD R36, R90, 0x2d, RZ ;  /* 0x0000002d5a247824 */ /* 0x000fc600078e02ff */
[----:B------:R1:W2:Y:S01]  /*5d70*/  @P5 LDG.E.U16 R8, desc[UR22][R18.64] ;  /* 0x0000001612085981 */ /* 0x0002a2000c1e1500 */
[----:B0-----:R-:W-:-:S04]  /*5d80*/  IMAD.WIDE R16, R15, 0x2, R86 ;  /* 0x000000020f107825 */ /* 0x001fc800078e0256 */
[----:B------:R-:W-:Y:S01]  /*5d90*/  IMAD R15, R90, 0x25, RZ ;  /* 0x000000255a0f7824 */ /* 0x000fe200078e02ff */
[----:B------:R1:W-:Y:S01]  /*5da0*/  STL.64 [R1+0xe0], R18 ;  /* 0x0000e01201007387 */ /* 0x0003e20000100a00 */
[----:B------:R-:W-:-:S03]  /*5db0*/  IMAD.WIDE R38, R36, 0x2, R88 ;  /* 0x0000000224267825 */ /* 0x000fc600078e0258 */
[----:B------:R0:W-:Y:S01]  /*5dc0*/  STL.64 [R1+0xd8], R16 ;  /* 0x0000d81001007387 */ /* 0x0001e20000100a00 */
[----:B------:R-:W-:-:S03]  /*5dd0*/  IMAD.WIDE R36, R36, 0x2, R86 ;  /* 0x0000000224247825 */ /* 0x000fc600078e0256 */
[----:B------:R0:W2:Y:S01]  /*5de0*/  @P5 LDG.E.U16 R7, desc[UR22][R16.64] ;  /* 0x0000001610075981 */ /* 0x0000a2000c1e1500 */
[----:B-1----:R-:W-:-:S04]  /*5df0*/  IMAD.WIDE R18, R15, 0x2, R88 ;  /* 0x000000020f127825 */ /* 0x002fc800078e0258 */
[----:B0-----:R-:W-:Y:S01]  /*5e00*/  IMAD.WIDE R16, R15, 0x2, R86 ;  /* 0x000000020f107825 */ /* 0x001fe200078e0256 */
[----:B------:R-:W-:Y:S04]  /*5e10*/  STL.64 [R1+0x60], R18 ;  /* 0x0000601201007387 */ /* 0x000fe80000100a00 */
[----:B------:R-:W-:Y:S04]  /*5e20*/  STL.64 [R1+0x58], R16 ;  /* 0x0000581001007387 */ /* 0x000fe80000100a00 */
[----:B------:R-:W-:Y:S04]  /*5e30*/  STL.64 [R1+0x840], R38 ;  /* 0x0008402601007387 */ /* 0x000fe80000100a00 */
[----:B------:R-:W-:Y:S04]  /*5e40*/  STL.64 [R1+0x848], R36 ;  /* 0x0008482401007387 */ /* 0x000fe80000100a00 */
[----:B------:R0:W-:Y:S04]  /*5e50*/  STS.U16 [R2+UR7], R24 ;  /* 0x0000001802007988 */ /* 0x0001e80008000407 */
[----:B------:R1:W-:Y:S04]  /*5e60*/  STS.U16 [R2+UR7+0x4400], R74 ;  /* 0x0044004a02007988 */ /* 0x0003e80008000407 */
[----:B0-----:R-:W2:Y:S01]  /*5e70*/  LDL.LU R24, [R1+0x13c] ;  /* 0x00013c0001187983 */ /* 0x001ea20000300800 */
[----:B-1----:R-:W-:-:S02]  /*5e80*/  IMAD.MOV.U32 R74, RZ, RZ, R32 ;  /* 0x000000ffff4a7224 */ /* 0x002fc400078e0020 */
[----:B------:R-:W-:Y:S01]  /*5e90*/  IMAD R32, R90, 0x35, RZ ;  /* 0x000000355a207824 */ /* 0x000fe200078e02ff */
[----:B------:R0:W-:Y:S01]  /*5ea0*/  STS.U16 [R2+UR7+0x4000], R73 ;  /* 0x0040004902007988 */ /* 0x0001e20008000407 */
[----:B------:R-:W-:-:S03]  /*5eb0*/  IMAD.MOV.U32 R72, RZ, RZ, R35 ;  /* 0x000000ffff487224 */ /* 0x000fc600078e0023 */
[----:B------:R1:W-:Y:S01]  /*5ec0*/  STS.U16 [R2+UR7+0x400], R25 ;  /* 0x0004001902007988 */ /* 0x0003e20008000407 */
[----:B------:R-:W-:-:S03]  /*5ed0*/  IMAD.MOV.U32 R23, RZ, RZ, R33 ;  /* 0x000000ffff177224 */ /* 0x000fc600078e0021 */
[----:B0-----:R-:W3:Y:S01]  /*5ee0*/  LDL.LU R73, [R1+0x138] ;  /* 0x0001380001497983 */ /* 0x001ee20000300800 */
[----:B-1----:R-:W-:Y:S02]  /*5ef0*/  IMAD.MOV.U32 R25, RZ, RZ, R34 ;  /* 0x000000ffff197224 */ /* 0x002fe400078e0022 */
[C---:B------:R-:W-:Y:S01]  /*5f00*/  IMAD.WIDE R34, R32.reuse, 0x2, R88 ;  /* 0x0000000220227825 */ /* 0x040fe200078e0258 */
[----:B------:R0:W-:Y:S03]  /*5f10*/  STS.U16 [R2+UR7+0x800], R75 ;  /* 0x0008004b02007988 */ /* 0x0001e60008000407 */
[----:B------:R-:W-:Y:S01]  /*5f20*/  IMAD.WIDE R32, R32, 0x2, R86 ;  /* 0x0000000220207825 */ /* 0x000fe200078e0256 */
[----:B------:R1:W-:Y:S03]  /*5f30*/  STS.U16 [R2+UR7+0xc00], R27 ;  /* 0x000c001b02007988 */ /* 0x0003e60008000407 */
[----:B0-----:R-:W-:-:S02]  /*5f40*/  IMAD.MOV.U32 R75, RZ, RZ, R26 ;  /* 0x000000ffff4b7224 */ /* 0x001fc400078e001a */
[----:B------:R-:W4:Y:S04]  /*5f50*/  LDL.LU R26, [R1+0x1c8] ;  /* 0x0001c800011a7983 */ /* 0x000f280000300800 */
[----:B------:R-:W-:Y:S04]  /*5f60*/  STL.64 [R1+0x850], R34 ;  /* 0x0008502201007387 */ /* 0x000fe80000100a00 */
[----:B------:R-:W-:Y:S04]  /*5f70*/  STL.64 [R1+0x858], R32 ;  /* 0x0008582001007387 */ /* 0x000fe80000100a00 */
[----:B-1----:R-:W4:Y:S04]  /*5f80*/  LDL.LU R27, [R1+0x144] ;  /* 0x00014400011b7983 */ /* 0x002f280000300800 */
[----:B------:R-:W4:Y:S01]  /*5f90*/  LDL.LU R76, [R1+0xc4] ;  /* 0x0000c400014c7983 */ /* 0x000f220000300800 */
[----:B------:R-:W-:-:S02]  /*5fa0*/  PRMT R9, RZ, 0x7610, R9 ;  /* 0x00007610ff097816 */ /* 0x000fc40000000009 */
[----:B------:R-:W-:-:S04]  /*5fb0*/  SHF.R.U64 R3, R5, 0x1a, RZ ;  /* 0x0000001a05037819 */ /* 0x000fc800000012ff */
[----:B------:R-:W4:Y:S01]  /*5fc0*/  @P3 LDG.E.U16 R9, desc[UR22][R20.64] ;  /* 0x0000001614093981 */ /* 0x000f22000c1e1500 */
[----:B------:R-:W-:Y:S02]  /*5fd0*/  LOP3.LUT P3, RZ, R3, 0x1, RZ, 0xc0, !PT ;  /* 0x0000000103ff7812 */ /* 0x000fe4000786c0ff */
[----:B------:R-:W-:-:S04]  /*5fe0*/  SHF.R.U64 R3, R5, 0x12, RZ ;  /* 0x0000001205037819 */ /* 0x000fc800000012ff */
[----:B------:R-:W-:Y:S02]  /*5ff0*/  LOP3.LUT P5, RZ, R3, 0x1, RZ, 0xc0, !PT ;  /* 0x0000000103ff7812 */ /* 0x000fe400078ac0ff */
[----:B------:R-:W-:Y:S02]  /*6000*/  PRMT R50, RZ, 0x7610, R50 ;  /* 0x00007610ff327816 */ /* 0x000fe40000000032 */
[----:B------:R-:W-:Y:S02]  /*6010*/  PRMT R49, RZ, 0x7610, R49 ;  /* 0x00007610ff317816 */ /* 0x000fe40000000031 */
[----:B------:R-:W-:-:S07]  /*6020*/  SHF.R.U64 R3, R5, 0xa, RZ ;  /* 0x0000000a05037819 */ /* 0x000fce00000012ff */
[----:B------:R-:W4:Y:S04]  /*6030*/  @P5 LDG.E.U16 R50, desc[UR22][R38.64] ;  /* 0x0000001626325981 */ /* 0x000f28000c1e1500 */
[----:B------:R-:W4:Y:S01]  /*6040*/  @P5 LDG.E.U16 R49, desc[UR22][R36.64] ;  /* 0x0000001624315981 */ /* 0x000f22000c1e1500 */
[----:B------:R-:W-:Y:S02]  /*6050*/  LOP3.LUT P5, RZ, R3, 0x1, RZ, 0xc0, !PT ;  /* 0x0000000103ff7812 */ /* 0x000fe400078ac0ff */
[----:B------:R-:W-:Y:S02]  /*6060*/  PRMT R48, RZ, 0x7610, R48 ;  /* 0x00007610ff307816 */ /* 0x000fe40000000030 */
[----:B------:R-:W-:Y:S02]  /*6070*/  PRMT R47, RZ, 0x7610, R47 ;  /* 0x00007610ff2f7816 */ /* 0x000fe4000000002f */
[----:B------:R-:W-:Y:S01]  /*6080*/  SHF.R.U64 R3, R5, 0x2, RZ ;  /* 0x0000000205037819 */ /* 0x000fe200000012ff */
[----:B------:R0:W-:Y:S06]  /*6090*/  STS.U16 [R2+UR7+0x1000], R28 ;  /* 0x0010001c02007988 */ /* 0x0001ec0008000407 */
[----:B------:R-:W4:Y:S04]  /*60a0*/  @P5 LDG.E.U16 R48, desc[UR22][R34.64] ;  /* 0x0000001622305981 */ /* 0x000f28000c1e1500 */
[----:B------:R-:W4:Y:S01]  /*60b0*/  @P5 LDG.E.U16 R47, desc[UR22][R32.64] ;  /* 0x00000016202f5981 */ /* 0x000f22000c1e1500 */
[----:B------:R-:W-:Y:S01]  /*60c0*/  LOP3.LUT P5, RZ, R3, 0x1, RZ, 0xc0, !PT ;  /* 0x0000000103ff7812 */ /* 0x000fe200078ac0ff */
[----:B0-----:R-:W-:Y:S01]  /*60d0*/  IMAD R28, R90, 0x3d, RZ ;  /* 0x0000003d5a1c7824 */ /* 0x001fe200078e02ff */
[----:B------:R-:W-:Y:S01]  /*60e0*/  PRMT R46, RZ, 0x7610, R46 ;  /* 0x00007610ff2e7816 */ /* 0x000fe2000000002e */
[----:B------:R-:W-:Y:S01]  /*60f0*/  STS.U16 [R2+UR7+0x1400], R30 ;  /* 0x0014001e02007988 */ /* 0x000fe20008000407 */
[----:B------:R-:W-:-:S03]  /*6100*/  PRMT R0, RZ, 0x7610, R0 ;  /* 0x00007610ff007816 */ /* 0x000fc60000000000 */
[----:B------:R0:W-:Y:S01]  /*6110*/  STS.U16 [R2+UR7+0x5400], R31 ;  /* 0x0054001f02007988 */ /* 0x0001e20008000407 */
[----:B------:R-:W-:-:S03]  /*6120*/  VIADD R3, R4, 0xfffffff9 ;  /* 0xfffffff904037836 */ /* 0x000fc60000000000 */
[----:B------:R1:W-:Y:S01]  /*6130*/  STS.U16 [R2+UR7+0x5000], R29 ;  /* 0x0050001d02007988 */ /* 0x0003e20008000407 */
[----:B0-----:R-:W-:-:S04]  /*6140*/  IMAD.WIDE R30, R28, 0x2, R88 ;  /* 0x000000021c1e7825 */ /* 0x001fc800078e0258 */
[----:B-1----:R-:W-:Y:S01]  /*6150*/  IMAD.WIDE R28, R28, 0x2, R86 ;  /* 0x000000021c1c7825 */ /* 0x002fe200078e0256 */
[----:B------:R-:W4:Y:S01]  /*6160*/  @P5 LDG.E.U16 R46, desc[UR22][R30.64] ;  /* 0x000000161e2e5981 */ /* 0x000f22000c1e1500 */
[----:B------:R-:W-:-:S03]  /*6170*/  PRMT R51, RZ, 0x7610, R51 ;  /* 0x00007610ff337816 */ /* 0x000fc60000000033 */
[----:B------:R-:W4:Y:S01]  /*6180*/  @P5 LDG.E.U16 R0, desc[UR22][R28.64] ;  /* 0x000000161c005981 */ /* 0x000f22000c1e1500 */
[----:B------:R-:W-:Y:S01]  /*6190*/  ISETP.GE.U32.AND P5, PT, R3, 0x7fffffba, PT ;  /* 0x7fffffba0300780c */ /* 0x000fe20003fa6070 */
[----:B------:R-:W-:Y:S02]  /*61a0*/  IMAD R3, R90, 0x6, RZ ;  /* 0x000000065a037824 */ /* 0x000fe400078e02ff */
[----:B------:R-:W-:Y:S01]  /*61b0*/  STL.64 [R1+0x860], R30 ;  /* 0x0008601e01007387 */ /* 0x000fe20000100a00 */
[----:B------:R-:W-:-:S03]  /*61c0*/  IMAD.MOV.U32 R67, RZ, RZ, R25 ;  /* 0x000000ffff437224 */ /* 0x000fc600078e0019 */
[----:B------:R-:W-:Y:S01]  /*61d0*/  STL.64 [R1+0x868], R28 ;  /* 0x0008681c01007387 */ /* 0x000fe20000100a00 */
[----:B------:R-:W-:-:S03]  /*61e0*/  PRMT R44, RZ, 0x7610, R44 ;  /* 0x00007610ff2c7816 */ /* 0x000fc6000000002c */
[----:B------:R-:W4:Y:S01]  /*61f0*/  LDL.LU R20, [R1+0xd4] ;  /* 0x0000d40001147983 */ /* 0x000f220000300800 */
[----:B------:R-:W-:-:S03]  /*6200*/  PRMT R85, RZ, 0x7610, R85 ;  /* 0x00007610ff557816 */ /* 0x000fc60000000055 */
[----:B------:R-:W4:Y:S04]  /*6210*/  LDL.LU R69, [R1+0xd0] ;  /* 0x0000d00001457983 */ /* 0x000f280000300800 */
[----:B------:R0:W4:Y:S04]  /*6220*/  @P3 LDG.E.U16 R51, desc[UR22][R16.64] ;  /* 0x0000001610333981 */ /* 0x000128000c1e1500 */
[----:B------:R-:W4:Y:S01]  /*6230*/  LDL.LU R21, [R1+0xcc] ;  /* 0x0000cc0001157983 */ /* 0x000f220000300800 */
[----:B------:R-:W-:-:S03]  /*6240*/  SHF.R.U32.HI R14, RZ, 0x8, R6 ;  /* 0x00000008ff0e7819 */ /* 0x000fc60000011606 */
[----:B------:R-:W4:Y:S01]  /*6250*/  LDL.LU R70, [R1+0x2b4] ;  /* 0x0002b40001467983 */ /* 0x000f220000300800 */
[----:B0-----:R-:W-:-:S03]  /*6260*/  IMAD.WIDE R16, R3, 0x2, R86 ;  /* 0x0000000203107825 */ /* 0x001fc600078e0256 */
[----:B------:R-:W4:Y:S01]  /*6270*/  LDL.LU R22, [R1+0x14c] ;  /* 0x00014c0001167983 */ /* 0x000f220000300800 */
[----:B------:R-:W-:-:S03]  /*6280*/  SHF.R.U32.HI R6, RZ, 0x9, R6 ;  /* 0x00000009ff067819 */ /* 0x000fc60000011606 */
[----:B------:R-:W4:Y:S04]  /*6290*/  LDL.LU R71, [R1+0x148] ;  /* 0x0001480001477983 */ /* 0x000f280000300800 */
[----:B------:R-:W-:Y:S04]  /*62a0*/  STS.U16 [R2+UR7+0x1800], R23 ;  /* 0x0018001702007988 */ /* 0x000fe80008000407 */
[----:B------:R-:W-:Y:S04]  /*62b0*/  STS.U16 [R2+UR7+0x5800], R72 ;  /* 0x0058004802007988 */ /* 0x000fe80008000407 */
[----:B------:R0:W4:Y:S01]  /*62c0*/  @P3 LDG.E.U16 R85, desc[UR22][R18.64] ;  /* 0x0000001612553981 */ /* 0x000122000c1e1500 */
[----:B------:R-:W-:-:S02]  /*62d0*/  LOP3.LUT P3, RZ, R6, 0x1, RZ, 0xc0, !PT ;  /* 0x0000000106ff7812 */ /* 0x000fc4000786c0ff */
[----:B------:R-:W-:Y:S01]  /*62e0*/  LOP3.LUT R6, R2, 0x10, RZ, 0x3c, !PT ;  /* 0x0000001002067812 */ /* 0x000fe200078e3cff */
[----:B------:R-:W-:Y:S01]  /*62f0*/  STS.U16 [R2+UR7+0x4800], R92 ;  /* 0x0048005c02007988 */ /* 0x000fe20008000407 */
[----:B------:R-:W-:Y:S02]  /*6300*/  IMAD.MOV.U32 R68, RZ, RZ, R75 ;  /* 0x000000ffff447224 */ /* 0x000fe400078e004b */
[----:B0-----:R-:W-:Y:S01]  /*6310*/  IMAD.MOV.U32 R19, RZ, RZ, R74 ;  /* 0x000000ffff137224 */ /* 0x001fe200078e004a */
[----:B--2---:R0:W-:Y:S02]  /*6320*/  STS.U16 [R2+UR7+0x1c00], R24 ;  /* 0x001c001802007988 */ /* 0x0041e40008000407 */
[----:B0-----:R-:W-:-:S05]  /*6330*/  IMAD.WIDE R24, R3, 0x2, R88 ;  /* 0x0000000203187825 */ /* 0x001fca00078e0258 */
[----:B------:R0:W-:Y:S04]  /*6340*/  STL.64 [R1+0x250], R24 ;  /* 0x0002501801007387 */ /* 0x0001e80000100a00 */
[----:B------:R-:W2:Y:S04]  /*6350*/  LDL.LU R23, [R1+0x240] ;  /* 0x0002400001177983 */ /* 0x000ea80000300800 */
[----:B------:R-:W-:Y:S04]  /*6360*/  STL.64 [R1+0x248], R16 ;  /* 0x0002481001007387 */ /* 0x000fe80000100a00 */
[----:B------:R-:W2:Y:S04]  /*6370*/  @!P5 LDG.E.U16 R44, desc[UR22][R24.64] ;  /* 0x00000016182cd981 */ /* 0x000ea8000c1e1500 */
[----:B------:R-:W2:Y:S04]  /*6380*/  LDL.LU R72, [R1+0x23c] ;  /* 0x00023c0001487983 */ /* 0x000ea80000300800 */
[----:B---3--:R1:W-:Y:S04]  /*6390*/  STS.U16 [R2+UR7+0x5c00], R73 ;  /* 0x005c004902007988 */ /* 0x0083e80008000407 */
[----:B0-----:R-:W3:Y:S04]  /*63a0*/  LDL.LU R24, [R1+0x2b0] ;  /* 0x0002b00001187983 */ /* 0x001ee80000300800 */
[----:B-1----:R-:W3:Y:S04]  /*63b0*/  LDL.LU R73, [R1+0x2ac] ;  /* 0x0002ac0001497983 */ /* 0x002ee80000300800 */
[----:B------:R-:W3:Y:S04]  /*63c0*/  LDL.LU R25, [R1+0x2a8] ;  /* 0x0002a80001197983 */ /* 0x000ee80000300800 */
[----:B------:R-:W3:Y:S04]  /*63d0*/  LDL.LU R74, [R1+0x244] ;  /* 0x00024400014a7983 */ /* 0x000ee80000300800 */
[----:B----4-:R0:W-:Y:S04]  /*63e0*/  STS.U16 [R6+UR7+0x480], R26 ;  /* 0x0004801a06007988 */ /* 0x0101e80008000407 */
[----:B------:R-:W4:Y:S04]  /*63f0*/  LDL.LU R75, [R1+0x238] ;  /* 0x00023800014b7983 */ /* 0x000f280000300800 */
[----:B------:R1:W-:Y:S04]  /*6400*/  STS.U16 [R6+UR7+0x4480], R27 ;  /* 0x0044801b06007988 */ /* 0x0003e80008000407 */
[----:B0-----:R-:W4:Y:S04]  /*6410*/  LDL.LU R26, [R1+0x1c4] ;  /* 0x0001c400011a7983 */ /* 0x001f280000300800 */
[----:B-1----:R-:W4:Y:S04]  /*6420*/  LDL.LU R27, [R1+0x1bc] ;  /* 0x0001bc00011b7983 */ /* 0x002f280000300800 */
[----:B------:R0:W-:Y:S04]  /*6430*/  STS.U16 [R6+UR7+0x880], R76 ;  /* 0x0008804c06007988 */ /* 0x0001e80008000407 */
[----:B0-----:R-:W4:Y:S01]  /*6440*/  LDL.LU R76, [R1+0x1b8] ;  /* 0x0001b800014c7983 */ /* 0x001f220000300800 */
[----:B------:R-:W-:Y:S01]  /*6450*/  PRMT R43, RZ, 0x7610, R43 ;  /* 0x00007610ff2b7816 */ /* 0x000fe2000000002b */
[----:B------:R-:W-:-:S05]  /*6460*/  VIADD R3, R4, 0xfffffff1 ;  /* 0xfffffff104037836 */ /* 0x000fca0000000000 */
[----:B------:R0:W4:Y:S01]  /*6470*/  @!P5 LDG.E.U16 R43, desc[UR22][R16.64] ;  /* 0x00000016102bd981 */ /* 0x000122000c1e1500 */
[----:B------:R-:W-:Y:S01]  /*6480*/  ISETP.GE.U32.AND P5, PT, R3, 0x7fffffb2, PT ;  /* 0x7fffffb20300780c */ /* 0x000fe20003fa6070 */
[----:B------:R-:W-:Y:S02]  /*6490*/  IMAD R3, R90, 0xe, RZ ;  /* 0x0000000e5a037824 */ /* 0x000fe400078e02ff */
[----:B------:R-:W-:Y:S04]  /*64a0*/  STS.U16 [R6+UR7+0x4880], R67 ;  /* 0x0048804306007988 */ /* 0x000fe80008000407 */
[----:B------:R1:W-:Y:S01]  /*64b0*/  STS.U16 [R6+UR7+0xc80], R19 ;  /* 0x000c801306007988 */ /* 0x0003e20008000407 */
[----:B0-----:R-:W-:-:S03]  /*64c0*/  IMAD.WIDE R16, R3, 0x2, R86 ;  /* 0x0000000203107825 */ /* 0x001fc600078e0256 */
[----:B------:R-:W-:Y:S01]  /*64d0*/  STS.U16 [R6+UR7+0x4c80], R68 ;  /* 0x004c804406007988 */ /* 0x000fe20008000407 */
[----:B-1----:R-:W-:-:S05]  /*64e0*/  IMAD.WIDE R18, R3, 0x2, R88 ;  /* 0x0000000203127825 */ /* 0x002fca00078e0258 */
[----:B------:R-:W-:Y:S04]  /*64f0*/  STL.64 [R1+0x1d0], R18 ;  /* 0x0001d01201007387 */ /* 0x000fe80000100a00 */
[----:B------:R-:W-:Y:S01]  /*6500*/  STL.64 [R1+0x1c8], R16 ;  /* 0x0001c81001007387 */ /* 0x000fe20000100a00 */
[----:B------:R-:W-:-:S03]  /*6510*/  LOP3.LUT R15, R2, 0x20, RZ, 0x3c, !PT ;  /* 0x00000020020f7812 */ /* 0x000fc600078e3cff */
[----:B------:R-:W-:Y:S04]  /*6520*/  STS.U16 [R6+UR7+0x1080], R20 ;  /* 0x0010801406007988 */ /* 0x000fe80008000407 */
[----:B------:R-:W-:Y:S04]  /*6530*/  STS.U16 [R6+UR7+0x5080], R69 ;  /* 0x0050804506007988 */ /* 0x000fe80008000407 */
[----:B------:R0:W-:Y:S04]  /*6540*/  STS.U16 [R6+UR7+0x1480], R21 ;  /* 0x0014801506007988 */ /* 0x0001e80008000407 */
[----:B------:R1:W-:Y:S04]  /*6550*/  STS.U16 [R6+UR7+0x5480], R70 ;  /* 0x0054804606007988 */ /* 0x0003e80008000407 */
[----:B------:R1:W-:Y:S04]  /*6560*/  STS.U16 [R6+UR7+0x1880], R22 ;  /* 0x0018801606007988 */ /* 0x0003e80008000407 */
[----:B------:R1:W-:Y:S04]  /*6570*/  STS.U16 [R6+UR7+0x5880], R71 ;  /* 0x0058804706007988 */ /* 0x0003e80008000407 */
[----:B0-----:R-:W4:Y:S04]  /*6580*/  LDL.LU R21, [R1+0x2f8] ;  /* 0x0002f80001157983 */ /* 0x001f280000300800 */
[----:B-1----:R-:W4:Y:S04]  /*6590*/  LDL.LU R70, [R1+0x2f4] ;  /* 0x0002f40001467983 */ /* 0x002f280000300800 */
[----:B------:R-:W4:Y:S04]  /*65a0*/  LDL.LU R22, [R1+0x2f0] ;  /* 0x0002f00001167983 */ /* 0x000f280000300800 */
[----:B------:R-:W4:Y:S01]  /*65b0*/  LDL.LU R71, [R1+0x2ec] ;  /* 0x0002ec0001477983 */ /* 0x000f220000300800 */
[----:B------:R-:W-:-:S02]  /*65c0*/  PRMT R42, RZ, 0x7610, R42 ;  /* 0x00007610ff2a7816 */ /* 0x000fc4000000002a */
[----:B------:R-:W-:Y:S01]  /*65d0*/  PRMT R41, RZ, 0x7610, R41 ;  /* 0x00007610ff297816 */ /* 0x000fe20000000029 */
[----:B------:R-:W-:-:S03]  /*65e0*/  VIADD R3, R4, 0xfffffff8 ;  /* 0xfffffff804037836 */ /* 0x000fc60000000000 */
[----:B------:R-:W4:Y:S04]  /*65f0*/  @!P5 LDG.E.U16 R42, desc[UR22][R18.64] ;  /* 0x00000016122ad981 */ /* 0x000f28000c1e1500 */
[----:B------:R0:W4:Y:S01]  /*6600*/  @!P5 LDG.E.U16 R41, desc[UR22][R16.64] ;  /* 0x000000161029d981 */ /* 0x000122000c1e1500 */
[----:B------:R-:W-:Y:S01]  /*6610*/  ISETP.GE.U32.AND P5, PT, R3, 0x7fffffb9, PT ;  /* 0x7fffffb90300780c */ /* 0x000fe20003fa6070 */
[----:B------:R-:W-:Y:S01]  /*6620*/  IMAD R3, R90, 0x16, RZ ;  /* 0x000000165a037824 */ /* 0x000fe200078e02ff */
[----:B------:R-:W-:-:S03]  /*6630*/  PRMT R39, RZ, 0x7610, R39 ;  /* 0x00007610ff277816 */ /* 0x000fc60000000027 */
[----:B------:R-:W-:-:S04]  /*6640*/  IMAD.WIDE R58, R3, 0x2, R88 ;  /* 0x00000002033a7825 */ /* 0x000fc800078e0258 */
[----:B0-----:R-:W-:-:S05]  /*6650*/  IMAD.WIDE R16, R3, 0x2, R86 ;  /* 0x0000000203107825 */ /* 0x001fca00078e0256 */
[----:B------:R0:W4:Y:S04]  /*6660*/  @P3 LDG.E.U16 R39, desc[UR22][R16.64] ;  /* 0x0000001610273981 */ /* 0x000128000c1e1500 */
[----:B--2---:R1:W-:Y:S04]  /*6670*/  STS.U16 [R6+UR7+0x1c80], R23 ;  /* 0x001c801706007988 */ /* 0x0043e80008000407 */
[----:B-1----:R-:W2:Y:S04]  /*6680*/  LDL.LU R23, [R1+0x2d8] ;  /* 0x0002d80001177983 */ /* 0x002ea80000300800 */
[----:B------:R-:W-:Y:S04]  /*6690*/  STS.U16 [R6+UR7+0x5c80], R72 ;  /* 0x005c804806007988 */ /* 0x000fe80008000407 */
[----:B---3--:R-:W-:Y:S04]  /*66a0*/  STS.U16 [R6+UR7+0x80], R24 ;  /* 0x0000801806007988 */ /* 0x008fe80008000407 */
[----:B------:R1:W-:Y:S04]  /*66b0*/  STS.U16 [R6+UR7+0x4080], R73 ;  /* 0x0040804906007988 */ /* 0x0003e80008000407 */
[----:B------:R3:W-:Y:S04]  /*66c0*/  STS.U16 [R15+UR7+0x100], R25 ;  /* 0x000100190f007988 */ /* 0x0007e80008000407 */
[----:B-1----:R-:W2:Y:S04]  /*66d0*/  LDL.LU R73, [R1+0x2d4] ;  /* 0x0002d40001497983 */ /* 0x002ea80000300800 */
[----:B------:R-:W2:Y:S04]  /*66e0*/  LDL.LU R72, [R1+0x2e8] ;  /* 0x0002e80001487983 */ /* 0x000ea80000300800 */
[----:B------:R-:W2:Y:S04]  /*66f0*/  LDL.LU R24, [R1+0x2e4] ;  /* 0x0002e40001187983 */ /* 0x000ea80000300800 */
[----:B------:R1:W-:Y:S04]  /*6700*/  STS.U16 [R15+UR7+0x4100], R74 ;  /* 0x0041004a0f007988 */ /* 0x0003e80008000407 */
[----:B---3--:R-:W3:Y:S04]  /*6710*/  LDL.LU R25, [R1+0x2d0] ;  /* 0x0002d00001197983 */ /* 0x008ee80000300800 */
[----:B----4-:R4:W-:Y:S04]  /*6720*/  STS.U16 [R15+UR7+0x500], R75 ;  /* 0x0005004b0f007988 */ /* 0x0109e80008000407 */
[----:B-1----:R-:W3:Y:S04]  /*6730*/  LDL.LU R74, [R1+0x2bc] ;  /* 0x0002bc00014a7983 */ /* 0x002ee80000300800 */
[----:B------:R1:W-:Y:S04]  /*6740*/  STS.U16 [R15+UR7+0x4500], R26 ;  /* 0x0045001a0f007988 */ /* 0x0003e80008000407 */
[----:B----4-:R-:W4:Y:S04]  /*6750*/  LDL.LU R75, [R1+0x2e0] ;  /* 0x0002e000014b7983 */ /* 0x010f280000300800 */
[----:B------:R0:W-:Y:S04]  /*6760*/  STS.U16 [R15+UR7+0x900], R27 ;  /* 0x0009001b0f007988 */ /* 0x0001e80008000407 */
[----:B-1----:R-:W4:Y:S04]  /*6770*/  LDL.LU R26, [R1+0x2dc] ;  /* 0x0002dc00011a7983 */ /* 0x002f280000300800 */
[----:B0-----:R-:W4:Y:S01]  /*6780*/  LDL.LU R27, [R1+0x2b8] ;  /* 0x0002b800011b7983 */ /* 0x001f220000300800 */
[----:B------:R-:W-:-:S03]  /*6790*/  IMAD R6, R90, 0x1e, RZ ;  /* 0x0000001e5a067824 */ /* 0x000fc600078e02ff */
[----:B------:R-:W-:Y:S01]  /*67a0*/  STL.64 [R1+0x150], R58 ;  /* 0x0001503a01007387 */ /* 0x000fe20000100a00 */
[----:B------:R-:W-:-:S03]  /*67b0*/  IMAD.WIDE R18, R6, 0x2, R88 ;  /* 0x0000000206127825 */ /* 0x000fc600078e0258 */
[----:B------:R0:W-:Y:S04]  /*67c0*/  STL.64 [R1+0x148], R16 ;  /* 0x0001481001007387 */ /* 0x0001e80000100a00 */
[----:B------:R-:W-:Y:S01]  /*67d0*/  STL.64 [R1+0xd0], R18 ;  /* 0x0000d01201007387 */ /* 0x000fe20000100a00 */
[----:B0-----:R-:W-:-:S03]  /*67e0*/  IMAD.WIDE R16, R6, 0x2, R86 ;  /* 0x0000000206107825 */ /* 0x001fc600078e0256 */
[----:B------:R0:W-:Y:S04]  /*67f0*/  STS.U16 [R15+UR7+0x4900], R76 ;  /* 0x0049004c0f007988 */ /* 0x0001e80008000407 */
[----:B------:R1:W-:Y:S04]  /*6800*/  STL.64 [R1+0xc8], R16 ;  /* 0x0000c81001007387 */ /* 0x0003e80000100a00 */
[----:B0-----:R-:W4:Y:S01]  /*6810*/  LDL.LU R76, [R1+0x31c] ;  /* 0x00031c00014c7983 */ /* 0x001f220000300800 */
[----:B------:R-:W-:Y:S02]  /*6820*/  PRMT R40, RZ, 0x7610, R40 ;  /* 0x00007610ff287816 */ /* 0x000fe40000000028 */
[----:B------:R-:W-:-:S02]  /*6830*/  SHF.R.U64 R3, R5, 0x19, RZ ;  /* 0x0000001905037819 */ /* 0x000fc400000012ff */
[----:B------:R-:W-:Y:S02]  /*6840*/  PRMT R38, RZ, 0x7610, R38 ;  /* 0x00007610ff267816 */ /* 0x000fe40000000026 */
[----:B------:R-:W-:Y:S01]  /*6850*/  PRMT R37, RZ, 0x7610, R37 ;  /* 0x00007610ff257816 */ /* 0x000fe20000000025 */
[----:B------:R-:W4:Y:S01]  /*6860*/  @P3 LDG.E.U16 R40, desc[UR22][R58.64] ;  /* 0x000000163a283981 */ /* 0x000f22000c1e1500 */
[----:B------:R-:W-:Y:S02]  /*6870*/  LOP3.LUT P3, RZ, R3, 0x1, RZ, 0xc0, !PT ;  /* 0x0000000103ff7812 */ /* 0x000fe4000786c0ff */
[----:B------:R-:W-:Y:S01]  /*6880*/  SHF.R.U64 R3, R5, 0x11, RZ ;  /* 0x0000001105037819 */ /* 0x000fe200000012ff */
[----:B------:R0:W4:Y:S04]  /*6890*/  @P4 LDG.E.U16 R38, desc[UR22][R18.64] ;  /* 0x0000001612264981 */ /* 0x000128000c1e1500 */
[----:B------:R1:W4:Y:S01]  /*68a0*/  @P4 LDG.E.U16 R37, desc[UR22][R16.64] ;  /* 0x0000001610254981 */ /* 0x000322000c1e1500 */
[----:B------:R-:W-:Y:S01]  /*68b0*/  LOP3.LUT P4, RZ, R3, 0x1, RZ, 0xc0, !PT ;  /* 0x0000000103ff7812 */ /* 0x000fe2000788c0ff */
[----:B------:R-:W-:Y:S01]  /*68c0*/  IMAD R3, R90, 0x26, RZ ;  /* 0x000000265a037824 */ /* 0x000fe200078e02ff */
[----:B------:R-:W-:-:S02]  /*68d0*/  PRMT R36, RZ, 0x7610, R36 ;  /* 0x00007610ff247816 */ /* 0x000fc40000000024 */
[----:B------:R-:W-:Y:S01]  /*68e0*/  PRMT R35, RZ, 0x7610, R35 ;  /* 0x00007610ff237816 */ /* 0x000fe20000000023 */
[----:B0-----:R-:W-:-:S04]  /*68f0*/  IMAD.WIDE R18, R3, 0x2, R88 ;  /* 0x0000000203127825 */ /* 0x001fc800078e0258 */
[----:B-1----:R-:W-:Y:S01]  /*6900*/  IMAD.WIDE R16, R3, 0x2, R86 ;  /* 0x0000000203107825 */ /* 0x002fe200078e0256 */
[----:B------:R-:W-:Y:S01]  /*6910*/  SHF.R.U64 R3, R5, 0x9, RZ ;  /* 0x0000000905037819 */ /* 0x000fe200000012ff */
[----:B------:R-:W4:Y:S01]  /*6920*/  @P3 LDG.E.U16 R36, desc[UR22][R18.64] ;  /* 0x0000001612243981 */ /* 0x000f22000c1e1500 */
[----:B------:R-:W-:-:S03]  /*6930*/  PRMT R34, RZ, 0x7610, R34 ;  /* 0x00007610ff227816 */ /* 0x000fc60000000022 */
[----:B------:R0:W4:Y:S04]  /*6940*/  @P3 LDG.E.U16 R35, desc[UR22][R16.64] ;  /* 0x0000001610233981 */ /* 0x000128000c1e1500 */
[----:B------:R-:W-:Y:S04]  /*6950*/  STS.U16 [R15+UR7+0xd00], R21 ;  /* 0x000d00150f007988 */ /* 0x000fe80008000407 */
[----:B------:R-:W-:Y:S04]  /*6960*/  STS.U16 [R15+UR7+0x4d00], R70 ;  /* 0x004d00460f007988 */ /* 0x000fe80008000407 */
[----:B------:R-:W-:Y:S04]  /*6970*/  STS.U16 [R15+UR7+0x1100], R22 ;  /* 0x001100160f007988 */ /* 0x000fe80008000407 */
[----:B------:R-:W-:Y:S01]  /*6980*/  STS.U16 [R15+UR7+0x5100], R71 ;  /* 0x005100470f007988 */ /* 0x000fe20008000407 */
[----:B------:R-:W-:-:S02]  /*6990*/  LOP3.LUT P3, RZ, R3, 0x1, RZ, 0xc0, !PT ;  /* 0x0000000103ff7812 */ /* 0x000fc4000786c0ff */
[----:B------:R-:W-:Y:S01]  /*69a0*/  PRMT R33, RZ, 0x7610, R33 ;  /* 0x00007610ff217816 */ /* 0x000fe20000000021 */
[----:B------:R-:W-:Y:S01]  /*69b0*/  IMAD R20, R90, 0x36, RZ ;  /* 0x000000365a147824 */ /* 0x000fe200078e02ff */
[----:B------:R-:W-:Y:S02]  /*69c0*/  SHF.R.U64 R3, R5, 0x1, RZ ;  /* 0x0000000105037819 */ /* 0x000fe400000012ff */
[----:B------:R-:W-:Y:S02]  /*69d0*/  PRMT R32, RZ, 0x7610, R32 ;  /* 0x00007610ff207816 */ /* 0x000fe40000000020 */
[----:B------:R-:W-:Y:S01]  /*69e0*/  PRMT R31, RZ, 0x7610, R31 ;  /* 0x00007610ff1f7816 */ /* 0x000fe2000000001f */
[----:B------:R-:W-:Y:S04]  /*69f0*/  STL.64 [R1+0x50], R18 ;  /* 0x0000501201007387 */ /* 0x000fe80000100a00 */
[----:B------:R0:W-:Y:S01]  /*6a00*/  STL.64 [R1+0x48], R16 ;  /* 0x0000481001007387 */ /* 0x0001e20000100a00 */
[----:B------:R-:W-:-:S03]  /*6a10*/  PRMT R92, RZ, 0x7610, R92 ;  /* 0x00007610ff5c7816 */ /* 0x000fc6000000005c */
[----:B------:R-:W4:Y:S01]  /*6a20*/  LDL.LU R62, [R1+0x3a8] ;  /* 0x0003a800013e7983 */ /* 0x000f220000300800 */
[----:B------:R-:W-:-:S03]  /*6a30*/  SHF.R.U64 R6, R5, 0x18, RZ ;  /* 0x0000001805067819 */ /* 0x000fc600000012ff */
[----:B------:R-:W4:Y:S01]  /*6a40*/  LDL.LU R63, [R1+0x3a4] ;  /* 0x0003a400013f7983 */ /* 0x000f220000300800 */
[----:B0-----:R-:W-:-:S03]  /*6a50*/  IMAD R16, R90, 0x3e, RZ ;  /* 0x0000003e5a107824 */ /* 0x001fc600078e02ff */
[----:B------:R-:W4:Y:S01]  /*6a60*/  LDL.LU R64, [R1+0x3a0] ;  /* 0x0003a00001407983 */ /* 0x000f220000300800 */
[----:B------:R-:W-:-:S03]  /*6a70*/  IMAD.WIDE R18, R16, 0x2, R88 ;  /* 0x0000000210127825 */ /* 0x000fc600078e0258 */
[----:B------:R-:W4:Y:S01]  /*6a80*/  LDL.LU R65, [R1+0x39c] ;  /* 0x00039c0001417983 */ /* 0x000f220000300800 */
[----:B------:R-:W-:-:S03]  /*6a90*/  IMAD.WIDE R16, R16, 0x2, R86 ;  /* 0x0000000210107825 */ /* 0x000fc600078e0256 */
[----:B------:R-:W4:Y:S04]  /*6aa0*/  LDL.LU R66, [R1+0x398] ;  /* 0x0003980001427983 */ /* 0x000f280000300800 */
[----:B------:R-:W4:Y:S04]  /*6ab0*/  LDL.LU R67, [R1+0x394] ;  /* 0x0003940001437983 */ /* 0x000f280000300800 */
[----:B------:R-:W4:Y:S01]  /*6ac0*/  LDL.LU R68, [R1+0x390] ;  /* 0x0003900001447983 */ /* 0x000f220000300800 */
[----:B------:R-:W-:-:S03]  /*6ad0*/  PRMT R30, RZ, 0x7610, R30 ;  /* 0x00007610ff1e7816 */ /* 0x000fc6000000001e */
[----:B------:R-:W4:Y:S01]  /*6ae0*/  LDL.LU R69, [R1+0x38c] ;  /* 0x00038c0001457983 */ /* 0x000f220000300800 */
[----:B------:R-:W-:-:S03]  /*6af0*/  PRMT R29, RZ, 0x7610, R29 ;  /* 0x00007610ff1d7816 */ /* 0x000fc6000000001d */
[----:B------:R-:W4:Y:S04]  /*6b00*/  LDL.LU R70, [R1+0x388] ;  /* 0x0003880001467983 */ /* 0x000f280000300800 */
[----:B------:R-:W4:Y:S04]  /*6b10*/  LDL.LU R71, [R1+0x384] ;  /* 0x0003840001477983 */ /* 0x000f280000300800 */
[----:B--2---:R0:W-:Y:S02]  /*6b20*/  STS.U16 [R15+UR7+0x1500], R23 ;  /* 0x001500170f007988 */ /* 0x0041e40008000407 */
[----:B0-----:R-:W-:-:S02]  /*6b30*/  IMAD.WIDE R22, R20, 0x2, R88 ;  /* 0x0000000214167825 */ /* 0x001fc400078e0258 */
[----:B------:R0:W-:Y:S04]  /*6b40*/  STS.U16 [R15+UR7+0x5500], R73 ;  /* 0x005500490f007988 */ /* 0x0001e80008000407 */
[----:B------:R-:W-:Y:S04]  /*6b50*/  STS.U16 [R15+UR7+0x1900], R72 ;  /* 0x001900480f007988 */ /* 0x000fe80008000407 */
[----:B------:R1:W-:Y:S01]  /*6b60*/  STS.U16 [R15+UR7+0x5900], R24 ;  /* 0x005900180f007988 */ /* 0x0003e20008000407 */
[----:B0-----:R-:W-:Y:S01]  /*6b70*/  LOP3.LUT R73, R2, 0x30, RZ, 0x3c, !PT ;  /* 0x0000003002497812 */ /* 0x001fe200078e3cff */
[----:B------:R-:W-:-:S02]  /*6b80*/  IMAD.WIDE R20, R20, 0x2, R86 ;  /* 0x0000000214147825 */ /* 0x000fc400078e0256 */
[----:B------:R-:W2:Y:S04]  /*6b90*/  @P3 LDG.E.U16 R32, desc[UR22][R22.64] ;  /* 0x0000001616203981 */ /* 0x000ea8000c1e1500 */
[----:B---3--:R-:W-:Y:S01]  /*6ba0*/  STS.U16 [R15+UR7+0x1d00], R25 ;  /* 0x001d00190f007988 */ /* 0x008fe20008000407 */
[----:B-1----:R-:W-:-:S03]  /*6bb0*/  IMAD R24, R90, 0x2e, RZ ;  /* 0x0000002e5a187824 */ /* 0x002fc600078e02ff */
[----:B------:R-:W3:Y:S04]  /*6bc0*/  @P3 LDG.E.U16 R31, desc[UR22][R20.64] ;  /* 0x00000016141f3981 */ /* 0x000ee8000c1e1500 */
[----:B------:R-:W-:Y:S04]  /*6bd0*/  STS.U16 [R15+UR7+0x5d00], R74 ;  /* 0x005d004a0f007988 */ /* 0x000fe80008000407 */
[----:B------:R-:W2:Y:S04]  /*6be0*/  LDL.LU R72, [R1+0x378] ;  /* 0x0003780001487983 */ /* 0x000ea80000300800 */
[----:B----4-:R-:W-:Y:S04]  /*6bf0*/  STS.U16 [R73+UR7+0x180], R75 ;  /* 0x0001804b49007988 */ /* 0x010fe80008000407 */
[----:B------:R-:W4:Y:S04]  /*6c00*/  LDL.LU R45, [R1+0x374] ;  /* 0x00037400012d7983 */ /* 0x000f280000300800 */
[----:B------:R-:W-:Y:S04]  /*6c10*/  STS.U16 [R73+UR7+0x4180], R26 ;  /* 0x0041801a49007988 */ /* 0x000fe80008000407 */
[----:B------:R0:W-:Y:S02]  /*6c20*/  STS.U16 [R73+UR7+0x580], R27 ;  /* 0x0005801b49007988 */ /* 0x0001e40008000407 */
[----:B0-----:R-:W-:-:S04]  /*6c30*/  IMAD.WIDE R26, R24, 0x2, R88 ;  /* 0x00000002181a7825 */ /* 0x001fc800078e0258 */
[----:B------:R-:W-:Y:S01]  /*6c40*/  IMAD.WIDE R24, R24, 0x2, R86 ;  /* 0x0000000218187825 */ /* 0x000fe200078e0256 */
[----:B------:R-:W3:Y:S04]  /*6c50*/  @P4 LDG.E.U16 R34, desc[UR22][R26.64] ;  /* 0x000000161a224981 */ /* 0x000ee8000c1e1500 */
[----:B------:R-:W3:Y:S01]  /*6c60*/  @P4 LDG.E.U16 R33, desc[UR22][R24.64] ;  /* 0x0000001618214981 */ /* 0x000ee2000c1e1500 */
[----:B------:R-:W-:Y:S01]  /*6c70*/  LOP3.LUT P4, RZ, R3, 0x1, RZ, 0xc0, !PT ;  /* 0x0000000103ff7812 */ /* 0x000fe2000788c0ff */
[----:B------:R-:W-:-:S05]  /*6c80*/  VIADD R3, R4, 0xfffffff0 ;  /* 0xfffffff004037836 */ /* 0x000fca0000000000 */
[----:B------:R-:W-:Y:S02]  /*6c90*/  ISETP.GE.U32.AND P3, PT, R3, 0x7fffffb1, PT ;  /* 0x7fffffb10300780c */ /* 0x000fe40003f66070 */
[----:B------:R-:W-:-:S05]  /*6ca0*/  PRMT R3, RZ, 0x7610, R3 ;  /* 0x00007610ff037816 */ /* 0x000fca0000000003 */
[----:B------:R-:W3:Y:S04]  /*6cb0*/  @P4 LDG.E.U16 R92, desc[UR22][R18.64] ;  /* 0x00000016125c4981 */ /* 0x000ee8000c1e1500 */
[----:B------:R-:W3:Y:S01]  /*6cc0*/  @P4 LDG.E.U16 R3, desc[UR22][R16.64] ;  /* 0x0000001610034981 */ /* 0x000ee2000c1e1500 */
[----:B------:R-:W-:Y:S01]  /*6cd0*/  LOP3.LUT P4, RZ, R6, 0x1, RZ, 0xc0, !PT ;  /* 0x0000000106ff7812 */ /* 0x000fe2000788c0ff */
[----:B------:R-:W-:Y:S02]  /*6ce0*/  IMAD R6, R90, 0x7, RZ ;  /* 0x000000075a067824 */ /* 0x000fe400078e02ff */
[----:B------:R-:W-:Y:S02]  /*6cf0*/  STL.64 [R1+0x870], R26 ;  /* 0x0008701a01007387 */ /* 0x000fe40000100a00 */
[----:B------:R-:W-:-:S02]  /*6d00*/  IMAD.WIDE R60, R6, 0x2, R88 ;  /* 0x00000002063c7825 */ /* 0x000fc400078e0258 */
[----:B------:R-:W-:Y:S02]  /*6d10*/  STL.64 [R1+0x878], R24 ;  /* 0x0008781801007387 */ /* 0x000fe40000100a00 */
[----:B------:R-:W-:Y:S01]  /*6d20*/  IMAD.WIDE R58, R6, 0x2, R86 ;  /* 0x00000002063a7825 */ /* 0x000fe200078e0256 */
[----:B------:R-:W-:Y:S01]  /*6d30*/  SHF.R.U64 R6, R5, 0x10, RZ ;  /* 0x0000001005067819 */ /* 0x000fe200000012ff */
[----:B------:R-:W-:Y:S04]  /*6d40*/  STL.64 [R1+0x880], R22 ;  /* 0x0008801601007387 */ /* 0x000fe80000100a00 */
[----:B------:R-:W-:Y:S04]  /*6d50*/  STL.64 [R1+0x890], R20 ;  /* 0x0008901401007387 */ /* 0x000fe80000100a00 */
[----:B------:R-:W-:Y:S04]  /*6d60*/  STL [R1+0x8a0], R18 ;  /* 0x0008a01201007387 */ /* 0x000fe80000100800 */
[----:B------:R0:W3:Y:S04]  /*6d70*/  @!P5 LDG.E.U16 R30, desc[UR22][R60.64] ;  /* 0x000000163c1ed981 */ /* 0x0000e8000c1e1500 */
[----:B------:R1:W3:Y:S01]  /*6d80*/  @!P5 LDG.E.U16 R29, desc[UR22][R58.64] ;  /* 0x000000163a1dd981 */ /* 0x0002e2000c1e1500 */
[----:B------:R-:W-:Y:S01]  /*6d90*/  LOP3.LUT P5, RZ, R6, 0x1, RZ, 0xc0, !PT ;  /* 0x0000000106ff7812 */ /* 0x000fe200078ac0ff */
[----:B------:R-:W-:-:S02]  /*6da0*/  IMAD R6, R90, 0xf, RZ ;  /* 0x0000000f5a067824 */ /* 0x000fc400078e02ff */
[----:B------:R-:W-:Y:S01]  /*6db0*/  STL [R1+0x89c], R19 ;  /* 0x00089c1301007387 */ /* 0x000fe20000100800 */
[----:B------:R-:W-:-:S03]  /*6dc0*/  SHF.R.U64 R5, R5, 0x8, RZ ;  /* 0x0000000805057819 */ /* 0x000fc600000012ff */
[----:B------:R-:W-:Y:S04]  /*6dd0*/  STL [R1+0x8a4], R17 ;  /* 0x0008a41101007387 */ /* 0x000fe80000100800 */
[----:B------:R0:W-:Y:S04]  /*6de0*/  STL.64 [R1+0x240], R60 ;  /* 0x0002403c01007387 */ /* 0x0001e80000100a00 */
[----:B------:R-:W3:Y:S04]  /*6df0*/  LDL.LU R15, [R1+0x370] ;  /* 0x00037000010f7983 */ /* 0x000ee80000300800 */
[----:B------:R1:W-:Y:S01]  /*6e00*/  STL.64 [R1+0x238], R58 ;  /* 0x0002383a01007387 */ /* 0x0003e20000100a00 */
[----:B------:R-:W-:-:S03]  /*6e10*/  LOP3.LUT P6, RZ, R5, 0x1, RZ, 0xc0, !PT ;  /* 0x0000000105ff7812 */ /* 0x000fc600078cc0ff */
[----:B------:R-:W3:Y:S01]  /*6e20*/  LDL.LU R74, [R1+0x36c] ;  /* 0x00036c00014a7983 */ /* 0x000ee20000300800 */
[----:B0-----:R-:W-:-:S03]  /*6e30*/  IMAD.WIDE R60, R6, 0x2, R86 ;  /* 0x00000002063c7825 */ /* 0x001fc600078e0256 */
[----:B------:R0:W-:Y:S01]  /*6e40*/  STS.U16 [R73+UR7+0x4580], R76 ;  /* 0x0045804c49007988 */ /* 0x0001e20008000407 */
[----:B-1----:R-:W-:-:S03]  /*6e50*/  IMAD.WIDE R58, R6, 0x2, R88 ;  /* 0x00000002063a7825 */ /* 0x002fc600078e0258 */
[----:B------:R-:W3:Y:S04]  /*6e60*/  LDL.LU R75, [R1+0x368] ;  /* 0x00036800014b7983 */ /* 0x000ee80000300800 */
[----:B0-----:R-:W3:Y:S04]  /*6e70*/  LDL.LU R76, [R1+0x364] ;  /* 0x00036400014c7983 */ /* 0x001ee80000300800 */
[----:B------:R-:W3:Y:S04]  /*6e80*/  LDL.LU R5, [R1+0x37c] ;  /* 0x00037c0001057983 */ /* 0x000ee80000300800 */
[----:B------:R0:W-:Y:S04]  /*6e90*/  STL.64 [R1+0x1c0], R58 ;  /* 0x0001c03a01007387 */ /* 0x0001e80000100a00 */
[----:B------:R-:W3:Y:S04]  /*6ea0*/  LDL.LU R6, [R1+0x380] ;  /* 0x0003800001067983 */ /* 0x000ee80000300800 */
[----:B------:R-:W-:Y:S04]  /*6eb0*/  STS.U16 [R73+UR7+0x980], R62 ;  /* 0x0009803e49007988 */ /* 0x000fe80008000407 */
[----:B------:R-:W-:Y:S04]  /*6ec0*/  STS.U16 [R73+UR7+0x4980], R63 ;  /* 0x0049803f49007988 */ /* 0x000fe80008000407 */
[----:B------:R-:W-:Y:S01]  /*6ed0*/  STS.U16 [R73+UR7+0xd80], R64 ;  /* 0x000d804049007988 */ /* 0x000fe20008000407 */
[----:B------:R-:W-:-:S03]  /*6ee0*/  PRMT R28, RZ, 0x7610, R28 ;  /* 0x00007610ff1c7816 */ /* 0x000fc6000000001c */
[----:B------:R-:W-:Y:S04]  /*6ef0*/  STS.U16 [R73+UR7+0x4d80], R65 ;  /* 0x004d804149007988 */ /* 0x000fe80008000407 */
[----:B------:R-:W-:Y:S01]  /*6f00*/  STS.U16 [R73+UR7+0x1180], R66 ;  /* 0x0011804249007988 */ /* 0x000fe20008000407 */
[----:B------:R-:W-:-:S03]  /*6f10*/  PRMT R27, RZ, 0x7610, R27 ;  /* 0x00007610ff1b7816 */ /* 0x000fc6000000001b */
[----:B------:R-:W-:Y:S04]  /*6f20*/  STS.U16 [R73+UR7+0x5180], R67 ;  /* 0x0051804349007988 */ /* 0x000fe80008000407 */
[----:B------:R-:W-:Y:S04]  /*6f30*/  STS.U16 [R73+UR7+0x1580], R68 ;  /* 0x0015804449007988 */ /* 0x000fe80008000407 */
[----:B------:R-:W-:Y:S04]  /*6f40*/  STS.U16 [R73+UR7+0x5580], R69 ;  /* 0x0055804549007988 */ /* 0x000fe80008000407 */
[----:B------:R-:W-:Y:S04]  /*6f50*/  STS.U16 [R73+UR7+0x1980], R70 ;  /* 0x0019804649007988 */ /* 0x000fe80008000407 */
[----:B------:R-:W-:Y:S04]  /*6f60*/  STS.U16 [R73+UR7+0x5980], R71 ;  /* 0x0059804749007988 */ /* 0x000fe80008000407 */
[----:B------:R-:W3:Y:S04]  /*6f70*/  @!P3 LDG.E.U16 R28, desc[UR22][R58.64] ;  /* 0x000000163a1cb981 */ /* 0x000ee8000c1e1500 */
[----:B------:R-:W3:Y:S01]  /*6f80*/  @!P3 LDG.E.U16 R27, desc[UR22][R60.64] ;  /* 0x000000163c1bb981 */ /* 0x000ee2000c1e1500 */
[----:B------:R-:W-:-:S03]  /*6f90*/  LOP3.LUT P3, RZ, R14, 0x1, RZ, 0xc0, !PT ;  /* 0x000000010eff7812 */ /* 0x000fc6000786c0ff */
[----:B0-----:R-:W3:Y:S04]  /*6fa0*/  LDL.LU.64 R58, [R1+0x918] ;  /* 0x00091800013a7983 */ /* 0x001ee80000300a00 */
[----:B------:R0:W-:Y:S01]  /*6fb0*/  STL.64 [R1+0x1b8], R60 ;  /* 0x0001b83c01007387 */ /* 0x0001e20000100a00 */
[----:B------:R-:W-:-:S03]  /*6fc0*/  PRMT R26, RZ, 0x7610, R26 ;  /* 0x00007610ff1a7816 */ /* 0x000fc6000000001a */
[----:B0-----:R-:W3:Y:S04]  /*6fd0*/  LDL.LU.64 R60, [R1+0x910] ;  /* 0x00091000013c7983 */ /* 0x001ee80000300a00 */
[----:B------:R-:W3:Y:S04]  /*6fe0*/  LDL.LU R62, [R1+0x90c] ;  /* 0x00090c00013e7983 */ /* 0x000ee80000300800 */
[----:B------:R-:W3:Y:S04]  /*6ff0*/  LDL.LU R63, [R1+0x908] ;  /* 0x00090800013f7983 */ /* 0x000ee80000300800 */
[----:B------:R-:W3:Y:S04]  /*7000*/  LDL.LU R64, [R1+0x904] ;  /* 0x0009040001407983 */ /* 0x000ee80000300800 */
[----:B------:R-:W3:Y:S04]  /*7010*/  LDL.LU R65, [R1+0x900] ;  /* 0x0009000001417983 */ /* 0x000ee80000300800 */
[----:B------:R-:W3:Y:S04]  /*7020*/  LDL.LU R66, [R1+0x8fc] ;  /* 0x0008fc0001427983 */ /* 0x000ee80000300800 */
[----:B------:R-:W3:Y:S04]  /*7030*/  LDL.LU R67, [R1+0x8f8] ;  /* 0x0008f80001437983 */ /* 0x000ee80000300800 */
[----:B------:R-:W3:Y:S04]  /*7040*/  LDL.LU R68, [R1+0x8f4] ;  /* 0x0008f40001447983 */ /* 0x000ee80000300800 */
[----:B------:R-:W3:Y:S01]  /*7050*/  LDL.LU R69, [R1+0x8f0] ;  /* 0x0008f00001457983 */ /* 0x000ee20000300800 */
[----:B------:R-:W-:-:S03]  /*7060*/  IMAD R14, R90, 0x27, RZ ;  /* 0x000000275a0e7824 */ /* 0x000fc600078e02ff */
[----:B------:R-:W3:Y:S01]  /*7070*/  LDL.LU R70, [R1+0x8ec] ;  /* 0x0008ec0001467983 */ /* 0x000ee20000300800 */
[----:B------:R-:W-:-:S03]  /*7080*/  PRMT R24, RZ, 0x7610, R24 ;  /* 0x00007610ff187816 */ /* 0x000fc60000000018 */
[----:B------:R-:W3:Y:S01]  /*7090*/  LDL.LU R71, [R1+0x8e8] ;  /* 0x0008e80001477983 */ /* 0x000ee20000300800 */
[----:B------:R-:W-:Y:S02]  /*70a0*/  PRMT R22, RZ, 0x7610, R22 ;  /* 0x00007610ff167816 */ /* 0x000fe40000000016 */
[----:B------:R-:W-:Y:S02]  /*70b0*/  PRMT R25, RZ, 0x7610, R25 ;  /* 0x00007610ff197816 */ /* 0x000fe40000000019 */
[----:B------:R-:W-:Y:S02]  /*70c0*/  PRMT R23, RZ, 0x7610, R23 ;  /* 0x00007610ff177816 */ /* 0x000fe40000000017 */
[----:B------:R-:W-:Y:S02]  /*70d0*/  PRMT R21, RZ, 0x7610, R21 ;  /* 0x00007610ff157816 */ /* 0x000fe40000000015 */
[----:B------:R-:W-:Y:S01]  /*70e0*/  PRMT R20, RZ, 0x7610, R20 ;  /* 0x00007610ff147816 */ /* 0x000fe20000000014 */
[----:B--2---:R0:W-:Y:S04]  /*70f0*/  STS.U16 [R73+UR7+0x1d80], R72 ;  /* 0x001d804849007988 */ /* 0x0041e80008000407 */
[----:B----4-:R1:W-:Y:S04]  /*7100*/  STS.U16 [R73+UR7+0x5d80], R45 ;  /* 0x005d802d49007988 */ /* 0x0103e80008000407 */
[----:B0-----:R-:W2:Y:S01]  /*7110*/  LDL.LU R72, [R1+0x8e4] ;  /* 0x0008e40001487983 */ /* 0x001ea20000300800 */
[----:B-1----:R-:W-:-:S03]  /*7120*/  LOP3.LUT R45, R2, 0x40, RZ, 0x3c, !PT ;  /* 0x00000040022d7812 */ /* 0x002fc600078e3cff */
[----:B------:R-:W4:Y:S04]  /*7130*/  LDL.LU R73, [R1+0x8e0] ;  /* 0x0008e00001497983 */ /* 0x000f280000300800 */
[----:B---3--:R-:W-:Y:S04]  /*7140*/  STS.U16 [R45+UR7+0x200], R6 ;  /* 0x000200062d007988 */ /* 0x008fe80008000407 */
[----:B------:R0:W-:Y:S04]  /*7150*/  STS.U16 [R45+UR7+0x4200], R5 ;  /* 0x004200052d007988 */ /* 0x0001e80008000407 */
[----:B------:R-:W-:Y:S04]  /*7160*/  STS.U16 [R45+UR7+0x600], R15 ;  /* 0x0006000f2d007988 */ /* 0x000fe80008000407 */
[----:B------:R-:W-:Y:S01]  /*7170*/  STS.U16 [R45+UR7+0x4600], R74 ;  /* 0x0046004a2d007988 */ /* 0x000fe20008000407 */
[----:B0-----:R-:W-:-:S03]  /*7180*/  IMAD R5, R90, 0x17, RZ ;  /* 0x000000175a057824 */ /* 0x001fc600078e02ff */
[----:B------:R0:W-:Y:S01]  /*7190*/  STS.U16 [R45+UR7+0xa00], R75 ;  /* 0x000a004b2d007988 */ /* 0x0001e20008000407 */
[----:B------:R-:W-:-:S03]  /*71a0*/  IMAD R6, R90, 0x1f, RZ ;  /* 0x0000001f5a067824 */ /* 0x000fc600078e02ff */
[----:B------:R-:W-:Y:S04]  /*71b0*/  STS.U16 [R45+UR7+0x4a00], R76 ;  /* 0x004a004c2d007988 */ /* 0x000fe80008000407 */
[----:B------:R1:W-:Y:S01]  /*71c0*/  STS.U16 [R45+UR7+0xe00], R77 ;  /* 0x000e004d2d007988 */ /* 0x0003e20008000407 */
[----:B0-----:R-:W-:-:S03]  /*71d0*/  IMAD.WIDE R74, R5, 0x2, R88 ;  /* 0x00000002054a7825 */ /* 0x001fc600078e0258 */
[----:B------:R-:W-:Y:S04]  /*71e0*/  STS.U16 [R45+UR7+0x4e00], R78 ;  /* 0x004e004e2d007988 */ /* 0x000fe80008000407 */
[----:B------:R0:W-:Y:S04]  /*71f0*/  STS.U16 [R45+UR7+0x1200], R79 ;  /* 0x0012004f2d007988 */ /* 0x0001e80008000407 */
[----:B------:R3:W-:Y:S01]  /*7200*/  STL.64 [R1+0x140], R74 ;  /* 0x0001404a01007387 */ /* 0x0007e20000100a00 */
[----:B-1----:R-:W-:-:S03]  /*7210*/  IMAD.WIDE R76, R14, 0x2, R88 ;  /* 0x000000020e4c7825 */ /* 0x002fc600078e0258 */
[----:B------:R3:W2:Y:S01]  /*7220*/  @P3 LDG.E.U16 R26, desc[UR22][R74.64] ;  /* 0x000000164a1a3981 */ /* 0x0006a2000c1e1500 */
[----:B0-----:R-:W-:-:S03]  /*7230*/  IMAD.WIDE R78, R5, 0x2, R86 ;  /* 0x00000002054e7825 */ /* 0x001fc600078e0256 */
[----:B------:R-:W-:Y:S04]  /*7240*/  STS.U16 [R45+UR7+0x5200], R80 ;  /* 0x005200502d007988 */ /* 0x000fe80008000407 */
[----:B------:R-:W4:Y:S01]  /*7250*/  @P4 LDG.E.U16 R22, desc[UR22][R76.64] ;  /* 0x000000164c164981 */ /* 0x000f22000c1e1500 */
[----:B---3--:R-:W-:-:S03]  /*7260*/  IMAD.WIDE R74, R6, 0x2, R88 ;  /* 0x00000002064a7825 */ /* 0x008fc600078e0258 */
[----:B------:R0:W-:Y:S04]  /*7270*/  STS.U16 [R45+UR7+0x1600], R81 ;  /* 0x001600512d007988 */ /* 0x0001e80008000407 */
[----:B------:R-:W-:Y:S04]  /*7280*/  STL.64 [R1+0x138], R78 ;  /* 0x0001384e01007387 */ /* 0x000fe80000100a00 */
[----:B------:R1:W-:Y:S01]  /*7290*/  STL.64 [R1+0xc0], R74 ;  /* 0x0000c04a01007387 */ /* 0x0003e20000100a00 */
[----:B0-----:R-:W-:-:S03]  /*72a0*/  IMAD.WIDE R80, R6, 0x2, R86 ;  /* 0x0000000206507825 */ /* 0x001fc600078e0256 */
[----:B------:R-:W3:Y:S04]  /*72b0*/  @!P2 LDG.E.U16 R24, desc[UR22][R74.64] ;  /* 0x000000164a18a981 */ /* 0x000ee8000c1e1500 */
[----:B------:R-:W3:Y:S04]  /*72c0*/  @P3 LDG.E.U16 R25, desc[UR22][R78.64] ;  /* 0x000000164e193981 */ /* 0x000ee8000c1e1500 */
[----:B------:R0:W3:Y:S04]  /*72d0*/  @!P2 LDG.E.U16 R23, desc[UR22][R80.64] ;  /* 0x000000165017a981 */ /* 0x0000e8000c1e1500 */
[----:B-1----:R-:W3:Y:S04]  /*72e0*/  LDL.LU.64 R74, [R1+0x8d8] ;  /* 0x0008d800014a7983 */ /* 0x002ee80000300a00 */
[----:B------:R1:W-:Y:S04]  /*72f0*/  STL.64 [R1+0x40], R76 ;  /* 0x0000404c01007387 */ /* 0x0003e80000100a00 */
[----:B-1----:R-:W3:Y:S04]  /*7300*/  LDL.LU.64 R76, [R1+0x8d0] ;  /* 0x0008d000014c7983 */ /* 0x002ee80000300a00 */
[----:B------:R-:W3:Y:S04]  /*7310*/  LDL.LU.64 R78, [R1+0x8c8] ;  /* 0x0008c800014e7983 */ /* 0x000ee80000300a00 */
[----:B------:R0:W-:Y:S04]  /*7320*/  STL.64 [R1+0xb8], R80 ;  /* 0x0000b85001007387 */ /* 0x0001e80000100a00 */
[----:B------:R-:W-:Y:S01]  /*7330*/  STS.U16 [R45+UR7+0x5600], R53 ;  /* 0x005600352d007988 */ /* 0x000fe20008000407 */
[----:B0-----:R-:W-:-:S03]  /*7340*/  IMAD.WIDE R80, R14, 0x2, R86 ;  /* 0x000000020e507825 */ /* 0x001fc600078e0256 */
[----:B------:R-:W-:Y:S04]  /*7350*/  STS.U16 [R45+UR7+0x1a00], R82 ;  /* 0x001a00522d007988 */ /* 0x000fe80008000407 */
[----:B------:R0:W-:Y:S04]  /*7360*/  STL.64 [R1+0x38], R80 ;  /* 0x0000385001007387 */ /* 0x0001e80000100a00 */
[----:B------:R-:W3:Y:S01]  /*7370*/  @P4 LDG.E.U16 R21, desc[UR22][R80.64] ;  /* 0x0000001650154981 */ /* 0x000ee2000c1e1500 */
[----:B------:R-:W-:-:S03]  /*7380*/  IMAD R5, R90, 0x2f, RZ ;  /* 0x0000002f5a057824 */ /* 0x000fc600078e02ff */
[----:B------:R1:W-:Y:S04]  /*7390*/  STS.U16 [R45+UR7+0x5a00], R83 ;  /* 0x005a00532d007988 */ /* 0x0003e80008000407 */
[----:B0-----:R-:W3:Y:S04]  /*73a0*/  LDL.LU.64 R80, [R1+0x8c0] ;  /* 0x0008c00001507983 */ /* 0x001ee80000300a00 */
[----:B------:R-:W3:Y:S04]  /*73b0*/  LDL.LU R53, [R1+0x8b8] ;  /* 0x0008b80001357983 */ /* 0x000ee80000300800 */
[----:B------:R-:W3:Y:S04]  /*73c0*/  LDL.LU R82, [R1+0x8b4] ;  /* 0x0008b40001527983 */ /* 0x000ee80000300800 */
[----:B-1----:R-:W3:Y:S04]  /*73d0*/  LDL.LU R83, [R1+0x8b0] ;  /* 0x0008b00001537983 */ /* 0x002ee80000300800 */
[----:B------:R0:W-:Y:S04]  /*73e0*/  STS.U16 [R45+UR7+0x1e00], R84 ;  /* 0x001e00542d007988 */ /* 0x0001e80008000407 */
[----:B------:R1:W-:Y:S01]  /*73f0*/  STS.U16 [R45+UR7+0x5e00], R91 ;  /* 0x005e005b2d007988 */ /* 0x0003e20008000407 */
[----:B------:R-:W-:-:S03]  /*7400*/  IMAD.WIDE R14, R5, 0x2, R88 ;  /* 0x00000002050e7825 */ /* 0x000fc600078e0258 */
[----:B0-----:R-:W3:Y:S04]  /*7410*/  LDL.LU R84, [R1+0x8ac] ;  /* 0x0008ac0001547983 */ /* 0x001ee80000300800 */
[----:B-1----:R-:W3:Y:S04]  /*7420*/  LDL.LU R91, [R1+0x8a8] ;  /* 0x0008a800015b7983 */ /* 0x002ee80000300800 */
[----:B------:R-:W3:Y:S01]  /*7430*/  @P5 LDG.E.U16 R20, desc[UR22][R14.64] ;  /* 0x000000160e145981 */ /* 0x000ee2000c1e1500 */
[----:B------:R-:W-:-:S05]  /*7440*/  LOP3.LUT R45, R2, 0x50, RZ, 0x3c, !PT ;  /* 0x00000050022d7812 */ /* 0x000fca00078e3cff */
[----:B------:R-:W-:Y:S04]  /*7450*/  STS.U16 [R45+UR7+0x280], R93 ;  /* 0x0002805d2d007988 */ /* 0x000fe80008000407 */
[----:B------:R-:W-:Y:S04]  /*7460*/  STS.U16 [R45+UR7+0x4280], R13 ;  /* 0x0042800d2d007988 */ /* 0x000fe80008000407 */
[----:B------:R-:W-:Y:S04]  /*7470*/  STS.U16 [R45+UR7+0x680], R12 ;  /* 0x0006800c2d007988 */ /* 0x000fe80008000407 */
[----:B------:R-:W-:Y:S04]  /*7480*/  STS.U16 [R45+UR7+0x4680], R11 ;  /* 0x0046800b2d007988 */ /* 0x000fe80008000407 */
[----:B------:R-:W-:Y:S04]  /*7490*/  STS.U16 [R45+UR7+0xa80], R10 ;  /* 0x000a800a2d007988 */ /* 0x000fe80008000407 */
[----:B------:R-:W-:Y:S04]  /*74a0*/  STS.U16 [R45+UR7+0x4a80], R9 ;  /* 0x004a80092d007988 */ /* 0x000fe80008000407 */
[----:B------:R-:W-:Y:S04]  /*74b0*/  STS.U16 [R45+UR7+0xe80], R8 ;  /* 0x000e80082d007988 */ /* 0x000fe80008000407 */
[----:B------:R-:W-:Y:S04]  /*74c0*/  STS.U16 [R45+UR7+0x4e80], R7 ;  /* 0x004e80072d007988 */ /* 0x000fe80008000407 */
[----:B------:R0:W-:Y:S04]  /*74d0*/  STS.U16 [R45+UR7+0x1280], R85 ;  /* 0x001280552d007988 */ /* 0x0001e80008000407 */
[----:B------:R-:W-:Y:S01]  /*74e0*/  STS.U16 [R45+UR7+0x5280], R51 ;  /* 0x005280332d007988 */ /* 0x000fe20008000407 */
[----:B0-----:R-:W0:Y:S03]  /*74f0*/  S2R R85, SR_TID.X ;  /* 0x0000000000557919 */ /* 0x001e260000002100 */
[----:B------:R-:W-:Y:S04]  /*7500*/  STS.U16 [R45+UR7+0x1680], R50 ;  /* 0x001680322d007988 */ /* 0x000fe80008000407 */
[----:B------:R-:W-:Y:S04]  /*7510*/  STS.U16 [R45+UR7+0x5680], R49 ;  /* 0x005680312d007988 */ /* 0x000fe80008000407 */
[----:B------:R-:W-:Y:S04]  /*7520*/  STS.U16 [R45+UR7+0x1a80], R48 ;  /* 0x001a80302d007988 */ /* 0x000fe80008000407 */
[----:B------:R-:W-:Y:S04]  /*7530*/  STS.U16 [R45+UR7+0x5a80], R47 ;  /* 0x005a802f2d007988 */ /* 0x000fe80008000407 */
[----:B------:R-:W-:Y:S04]  /*7540*/  STS.U16 [R45+UR7+0x1e80], R46 ;  /* 0x001e802e2d007988 */ /* 0x000fe80008000407 */
[----:B------:R1:W-:Y:S02]  /*7550*/  STS.U16 [R45+UR7+0x5e80], R0 ;  /* 0x005e80002d007988 */ /* 0x0003e40008000407 */
[----:B-1----:R-:W-:-:S05]  /*7560*/  LOP3.LUT R0, R2, 0x60, RZ, 0x3c, !PT ;  /* 0x0000006002007812 */ /* 0x002fca00078e3cff */
        /* <DEDUP_REMOVED lines=12> */
[----:B------:R-:W-:Y:S01]  /*7630*/  STS.U16 [R0+UR7+0x1b00], R32 ;  /* 0x001b002000007988 */ /* 0x000fe20008000407 */
[----:B------:R-:W-:-:S03]  /*7640*/  IMAD.WIDE R12, R5, 0x2, R86 ;  /* 0x00000002050c7825 */ /* 0x000fc600078e0256 */
[----:B------:R-:W-:Y:S01]  /*7650*/  STS.U16 [R0+UR7+0x5b00], R31 ;  /* 0x005b001f00007988 */ /* 0x000fe20008000407 */
[----:B0-----:R-:W-:-:S03]  /*7660*/  LOP3.LUT R5, R85, 0x3f, RZ, 0xc0, !PT ;  /* 0x0000003f55057812 */ /* 0x001fc600078ec0ff */
[----:B------:R-:W-:Y:S04]  /*7670*/  STS.U16 [R0+UR7+0x1f00], R92 ;  /* 0x001f005c00007988 */ /* 0x000fe80008000407 */
[----:B------:R0:W-:Y:S01]  /*7680*/  STS.U16 [R0+UR7+0x5f00], R3 ;  /* 0x005f000300007988 */ /* 0x0001e20008000407 */
[----:B------:R-:W-:Y:S01]  /*7690*/  IMAD R8, R90, 0x37, RZ ;  /* 0x000000375a087824 */ /* 0x000fe200078e02ff */
[----:B0-----:R-:W-:-:S03]  /*76a0*/  LOP3.LUT R0, R2, 0x70, RZ, 0x3c, !PT ;  /* 0x0000007002007812 */ /* 0x001fc600078e3cff */
[----:B------:R-:W-:Y:S02]  /*76b0*/  IMAD.WIDE R10, R8, 0x2, R88 ;  /* 0x00000002080a7825 */ /* 0x000fe400078e0258 */
[----:B------:R-:W-:Y:S01]  /*76c0*/  STS.U16 [R0+UR7+0x380], R30 ;  /* 0x0003801e00007988 */ /* 0x000fe20008000407 */
[----:B------:R-:W-:-:S03]  /*76d0*/  PRMT R18, RZ, 0x7610, R18 ;  /* 0x00007610ff127816 */ /* 0x000fc60000000012 */
[----:B------:R-:W-:Y:S01]  /*76e0*/  STS.U16 [R0+UR7+0x4380], R29 ;  /* 0x0043801d00007988 */ /* 0x000fe20008000407 */
[----:B------:R-:W-:-:S03]  /*76f0*/  PRMT R19, RZ, 0x7610, R19 ;  /* 0x00007610ff137816 */ /* 0x000fc60000000013 */
[----:B------:R0:W-:Y:S01]  /*7700*/  STS.U16 [R0+UR7+0x780], R28 ;  /* 0x0007801c00007988 */ /* 0x0001e20008000407 */
[----:B------:R-:W-:-:S03]  /*7710*/  IMAD.WIDE R8, R8, 0x2, R86 ;  /* 0x0000000208087825 */ /* 0x000fc600078e0256 */
[----:B------:R-:W-:Y:S04]  /*7720*/  STS.U16 [R0+UR7+0x4780], R27 ;  /* 0x0047801b00007988 */ /* 0x000fe80008000407 */
[----:B--2---:R4:W-:Y:S04]  /*7730*/  STS.U16 [R0+UR7+0xb80], R26 ;  /* 0x000b801a00007988 */ /* 0x0049e80008000407 */
[----:B------:R-:W2:Y:S04]  /*7740*/  @P6 LDG.E.U16 R18, desc[UR22][R10.64] ;  /* 0x000000160a126981 */ /* 0x000ea8000c1e1500 */
[----:B------:R-:W2:Y:S01]  /*7750*/  @P6 LDG.E.U16 R19, desc[UR22][R8.64] ;  /* 0x0000001608136981 */ /* 0x000ea2000c1e1500 */
[----:B0-----:R-:W-:-:S02]  /*7760*/  IMAD R28, R70, UR4, RZ ;  /* 0x00000004461c7c24 */ /* 0x001fc4000f8e02ff */
[----:B------:R-:W-:Y:S02]  /*7770*/  IMAD R30, R67, UR4, RZ ;  /* 0x00000004431e7c24 */ /* 0x000fe4000f8e02ff */
[----:B----4-:R-:W-:Y:S01]  /*7780*/  IMAD R26, R73, UR4, RZ ;  /* 0x00000004491a7c24 */ /* 0x010fe2000f8e02ff */
[----:B---3--:R-:W-:Y:S04]  /*7790*/  STS.U16 [R0+UR7+0x4b80], R25 ;  /* 0x004b801900007988 */ /* 0x008fe80008000407 */
[----:B------:R-:W-:Y:S04]  /*77a0*/  STS.U16 [R0+UR7+0xf80], R24 ;  /* 0x000f801800007988 */ /* 0x000fe80008000407 */
[----:B------:R0:W-:Y:S04]  /*77b0*/  STS.U16 [R0+UR7+0x4f80], R23 ;  /* 0x004f801700007988 */ /* 0x0001e80008000407 */
[----:B------:R-:W-:Y:S01]  /*77c0*/  STS.U16 [R0+UR7+0x1380], R22 ;  /* 0x0013801600007988 */ /* 0x000fe20008000407 */
[----:B------:R-:W-:-:S02]  /*77d0*/  IMAD R41, R75, UR4, RZ ;  /* 0x000000044b297c24 */ /* 0x000fc4000f8e02ff */
[----:B------:R-:W-:Y:S02]  /*77e0*/  IMAD R67, R54, UR4, RZ ;  /* 0x0000000436437c24 */ /* 0x000fe4000f8e02ff */
[----:B------:R-:W-:Y:S02]  /*77f0*/  IMAD R42, R74, UR4, RZ ;  /* 0x000000044a2a7c24 */ /* 0x000fe4000f8e02ff */
[----:B------:R-:W-:Y:S02]  /*7800*/  IMAD R40, R77, UR4, RZ ;  /* 0x000000044d287c24 */ /* 0x000fe4000f8e02ff */
[----:B------:R-:W-:Y:S02]  /*7810*/  IMAD R39, R79, UR4, RZ ;  /* 0x000000044f277c24 */ /* 0x000fe4000f8e02ff */
[----:B------:R-:W-:Y:S02]  /*7820*/  IMAD R44, R78, UR4, RZ ;  /* 0x000000044e2c7c24 */ /* 0x000fe4000f8e02ff */
[----:B------:R-:W-:-:S02]  /*7830*/  IMAD R43, R71, UR4, RZ ;  /* 0x00000004472b7c24 */ /* 0x000fc4000f8e02ff */
[----:B------:R-:W-:Y:S02]  /*7840*/  IMAD R27, R72, UR4, RZ ;  /* 0x00000004481b7c24 */ /* 0x000fe4000f8e02ff */
[----:B------:R-:W-:Y:S02]  /*7850*/  IMAD R51, R55, UR4, RZ ;  /* 0x0000000437337c24 */ /* 0x000fe4000f8e02ff */
[----:B------:R-:W-:Y:S01]  /*7860*/  IMAD R35, R56, UR4, RZ ;  /* 0x0000000438237c24 */ /* 0x000fe2000f8e02ff */
[----:B------:R-:W-:Y:S01]  /*7870*/  STS.U16 [R0+UR7+0x5380], R21 ;  /* 0x0053801500007988 */ /* 0x000fe20008000407 */
[----:B------:R-:W-:Y:S02]  /*7880*/  IMAD R53, R53, UR4, RZ ;  /* 0x0000000435357c24 */ /* 0x000fe4000f8e02ff */
[----:B------:R-:W-:Y:S02]  /*7890*/  IMAD R37, R82, UR4, RZ ;  /* 0x0000000452257c24 */ /* 0x000fe4000f8e02ff */
[----:B------:R-:W-:-:S02]  /*78a0*/  IMAD R92, R83, UR4, RZ ;  /* 0x00000004535c7c24 */ /* 0x000fc4000f8e02ff */
[----:B------:R-:W-:Y:S02]  /*78b0*/  IMAD R83, R52, UR4, RZ ;  /* 0x0000000434537c24 */ /* 0x000fe4000f8e02ff */
[----:B0-----:R-:W-:Y:S02]  /*78c0*/  IMAD R23, R80, UR4, RZ ;  /* 0x0000000450177c24 */ /* 0x001fe4000f8e02ff */
[----:B------:R-:W-:-:S05]  /*78d0*/  IMAD R3, R5, R91, RZ ;  /* 0x0000005b05037224 */ /* 0x000fca00078e02ff */
[C---:B------:R-:W-:Y:S01]  /*78e0*/  LEA R5, P2, R3.reuse, UR14, 0x1 ;  /* 0x0000000e03057c11 */ /* 0x040fe2000f8408ff */
[----:B------:R0:W-:Y:S03]  /*78f0*/  STS.U16 [R0+UR7+0x1780], R20 ;  /* 0x0017801400007988 */ /* 0x0001e60008000407 */
[----:B------:R-:W-:Y:S02]  /*7900*/  LEA.HI.X.SX32 R3, R3, UR15, 0x1, P2 ;  /* 0x0000000f03037c11 */ /* 0x000fe400090f0eff */
[-C--:B------:R-:W-:Y:S02]  /*7910*/  LEA R52, P6, R53, R5.reuse, 0x1 ;  /* 0x0000000535347211 */ /* 0x080fe400078c08ff */
[-C--:B------:R-:W-:Y:S02]  /*7920*/  LEA R36, P3, R37, R5.reuse, 0x1 ;  /* 0x0000000525247211 */ /* 0x080fe400078608ff */
[----:B0-----:R-:W-:-:S02]  /*7930*/  LEA R20, P2, R92, R5, 0x1 ;  /* 0x000000055c147211 */ /* 0x001fc400078408ff */
[-C--:B------:R-:W-:Y:S02]  /*7940*/  LEA.HI.X.SX32 R53, R53, R3.reuse, 0x1, P6 ;  /* 0x0000000335357211 */ /* 0x080fe400030f0eff */
[----:B------:R-:W-:Y:S02]  /*7950*/  LEA.HI.X.SX32 R21, R92, R3, 0x1, P2 ;  /* 0x000000035c157211 */ /* 0x000fe400010f0eff */
[-C--:B------:R-:W-:Y:S02]  /*7960*/  LEA R22, P2, R23, R5.reuse, 0x1 ;  /* 0x0000000517167211 */ /* 0x080fe400078408ff */
[----:B------:R-:W-:Y:S02]  /*7970*/  LEA R38, P4, R39, R5, 0x1 ;  /* 0x0000000527267211 */ /* 0x000fe400078808ff */
[----:B------:R-:W-:Y:S02]  /*7980*/  LEA.HI.X.SX32 R37, R37, R3, 0x1, P3 ;  /* 0x0000000325257211 */ /* 0x000fe400018f0eff */
[----:B------:R-:W-:-:S02]  /*7990*/  LEA R70, P6, R40, R5, 0x1 ;  /* 0x0000000528467211 */ /* 0x000fc400078c08ff */
[----:B------:R-:W-:Y:S02]  /*79a0*/  LEA R54, P3, R44, R5, 0x1 ;  /* 0x000000052c367211 */ /* 0x000fe400078608ff */
[-C--:B------:R-:W-:Y:S02]  /*79b0*/  LEA.HI.X.SX32 R23, R23, R3.reuse, 0x1, P2 ;  /* 0x0000000317177211 */ /* 0x080fe400010f0eff */
[-C--:B------:R-:W-:Y:S02]  /*79c0*/  LEA.HI.X.SX32 R39, R39, R3.reuse, 0x1, P4 ;  /* 0x0000000327277211 */ /* 0x080fe400020f0eff */
[-C--:B------:R-:W-:Y:S02]  /*79d0*/  LEA.HI.X.SX32 R71, R40, R3.reuse, 0x1, P6 ;  /* 0x0000000328477211 */ /* 0x080fe400030f0eff */
[----:B------:R-:W-:Y:S02]  /*79e0*/  LEA.HI.X.SX32 R55, R44, R3, 0x1, P3 ;  /* 0x000000032c377211 */ /* 0x000fe400018f0eff */
[----:B------:R-:W-:-:S02]  /*79f0*/  LEA R40, P2, R41, R5, 0x1 ;  /* 0x0000000529287211 */ /* 0x000fc400078408ff */
[-C--:B------:R-:W-:Y:S02]  /*7a00*/  LEA R72, P4, R26, R5.reuse, 0x1 ;  /* 0x000000051a487211 */ /* 0x080fe400078808ff */
[----:B------:R-:W-:Y:S01]  /*7a10*/  LEA R56, P3, R42, R5, 0x1 ;  /* 0x000000052a387211 */ /* 0x000fe200078608ff */
[----:B------:R-:W-:Y:S01]  /*7a20*/  IMAD R24, R81, UR4, RZ ;  /* 0x0000000451187c24 */ /* 0x000fe2000f8e02ff */
[-C--:B------:R-:W-:Y:S01]  /*7a30*/  LEA.HI.X.SX32 R41, R41, R3.reuse, 0x1, P2 ;  /* 0x0000000329297211 */ /* 0x080fe200010f0eff */
[----:B------:R-:W-:Y:S01]  /*7a40*/  IMAD R81, R57, UR4, RZ ;  /* 0x0000000439517c24 */ /* 0x000fe2000f8e02ff */
[-C--:B------:R-:W-:Y:S01]  /*7a50*/  LEA.HI.X.SX32 R73, R26, R3.reuse, 0x1, P4 ;  /* 0x000000031a497211 */ /* 0x080fe200020f0eff */
[----:B------:R-:W-:Y:S01]  /*7a60*/  IMAD R45, R69, UR4, RZ ;  /* 0x00000004452d7c24 */ /* 0x000fe2000f8e02ff */
[----:B------:R-:W-:Y:S01]  /*7a70*/  LEA.HI.X.SX32 R57, R42, R3, 0x1, P3 ;  /* 0x000000032a397211 */ /* 0x000fe200018f0eff */
[----:B------:R-:W-:Y:S01]  /*7a80*/  IMAD R34, R58, UR4, RZ ;  /* 0x000000043a227c24 */ /* 0x000fe2000f8e02ff */
[-C--:B------:R-:W-:Y:S01]  /*7a90*/  LEA R26, P2, R27, R5.reuse, 0x1 ;  /* 0x000000051b1a7211 */ /* 0x080fe200078408ff */
[----:B------:R-:W-:Y:S01]  /*7aa0*/  IMAD R29, R68, UR4, RZ ;  /* 0x00000004441d7c24 */ /* 0x000fe2000f8e02ff */
[----:B------:R-:W-:-:S02]  /*7ab0*/  LEA R42, P3, R43, R5, 0x1 ;  /* 0x000000052b2a7211 */ /* 0x000fc400078608ff */
        /* <DEDUP_REMOVED lines=8> */
[-C--:B------:R-:W-:Y:S02]  /*7b40*/  LEA R74, P2, R45, R5.reuse, 0x1 ;  /* 0x000000052d4a7211 */ /* 0x080fe400078408ff */
        /* <DEDUP_REMOVED lines=11> */
[C---:B------:R-:W-:Y:S02]  /*7c00*/  LEA R30, P4, R31.reuse, R5, 0x1 ;  /* 0x000000051f1e7211 */ /* 0x040fe400078808ff */
[----:B------:R-:W-:Y:S01]  /*7c10*/  PRMT R17, RZ, 0x7610, R17 ;  /* 0x00007610ff117816 */ /* 0x000fe20000000011 */
[----:B------:R-:W-:Y:S01]  /*7c20*/  IMAD R48, R62, UR4, RZ ;  /* 0x000000043e307c24 */ /* 0x000fe2000f8e02ff */
[-C--:B------:R-:W-:Y:S02]  /*7c30*/  LEA.HI.X.SX32 R61, R50, R3.reuse, 0x1, P2 ;  /* 0x00000003323d7211 */ /* 0x080fe400010f0eff */
[-C--:B------:R-:W-:Y:S02]  /*7c40*/  LEA.HI.X.SX32 R77, R46, R3.reuse, 0x1, P3 ;  /* 0x000000032e4d7211 */ /* 0x080fe400018f0eff */
[----:B------:R-:W-:Y:S01]  /*7c50*/  LEA.HI.X.SX32 R31, R31, R3, 0x1, P4 ;  /* 0x000000031f1f7211 */ /* 0x000fe200020f0eff */
[----:B------:R-:W3:Y:S01]  /*7c60*/  @P5 LDG.E.U16 R17, desc[UR22][R12.64] ;  /* 0x000000160c115981 */ /* 0x000ee2000c1e1500 */
[----:B------:R-:W-:-:S02]  /*7c70*/  LEA R46, P2, R47, R5, 0x1 ;  /* 0x000000052f2e7211 */ /* 0x000fc400078408ff */
[-C--:B------:R-:W-:Y:S02]  /*7c80*/  LEA R78, P4, R32, R5.reuse, 0x1 ;  /* 0x00000005204e7211 */ /* 0x080fe400078808ff */
[-C--:B------:R-:W-:Y:S02]  /*7c90*/  LEA R68, P5, R24, R5.reuse, 0x1 ;  /* 0x0000000518447211 */ /* 0x080fe400078a08ff */
[----:B------:R-:W-:Y:S02]  /*7ca0*/  LEA R62, P3, R48, R5, 0x1 ;  /* 0x00000005303e7211 */ /* 0x000fe400078608ff */
[-C--:B------:R-:W-:Y:S02]  /*7cb0*/  LEA.HI.X.SX32 R47, R47, R3.reuse, 0x1, P2 ;  /* 0x000000032f2f7211 */ /* 0x080fe400010f0eff */
[----:B------:R-:W-:Y:S02]  /*7cc0*/  LEA.HI.X.SX32 R79, R32, R3, 0x1, P4 ;  /* 0x00000003204f7211 */ /* 0x000fe400020f0eff */
[----:B------:R-:W-:-:S02]  /*7cd0*/  LEA R32, P2, R33, R5, 0x1 ;  /* 0x0000000521207211 */ /* 0x000fc400078408ff */
[-C--:B------:R-:W-:Y:S02]  /*7ce0*/  LEA.HI.X.SX32 R69, R24, R3.reuse, 0x1, P5 ;  /* 0x0000000318457211 */ /* 0x080fe400028f0eff */
[----:B------:R-:W-:Y:S01]  /*7cf0*/  LEA.HI.X.SX32 R63, R48, R3, 0x1, P3 ;  /* 0x00000003303f7211 */ /* 0x000fe200018f0eff */
[----:B------:R-:W-:Y:S01]  /*7d00*/  VIADD R93, R4, 0x3f ;  /* 0x0000003f045d7836 */ /* 0x000fe20000000000 */
[-C--:B------:R-:W-:Y:S02]  /*7d10*/  LEA R24, P5, R25, R5.reuse, 0x1 ;  /* 0x0000000519187211 */ /* 0x080fe400078a08ff */
[-C--:B------:R-:W-:Y:S02]  /*7d20*/  LEA R48, P3, R49, R5.reuse, 0x1 ;  /* 0x0000000531307211 */ /* 0x080fe400078608ff */
[----:B------:R-:W-:Y:S02]  /*7d30*/  LEA R64, P4, R34, R5, 0x1 ;  /* 0x0000000522407211 */ /* 0x000fe400078808ff */
[----:B------:R-:W-:-:S02]  /*7d40*/  LEA.HI.X.SX32 R33, R33, R3, 0x1, P2 ;  /* 0x0000000321217211 */ /* 0x000fc400010f0eff */
[----:B------:R-:W-:Y:S02]  /*7d50*/  LEA R80, P2, R81, R5, 0x1 ;  /* 0x0000000551507211 */ /* 0x000fe400078408ff */
[-C--:B------:R-:W-:Y:S02]  /*7d60*/  LEA.HI.X.SX32 R25, R25, R3.reuse, 0x1, P5 ;  /* 0x0000000319197211 */ /* 0x080fe400028f0eff */
[-C--:B------:R-:W-:Y:S02]  /*7d70*/  LEA.HI.X.SX32 R49, R49, R3.reuse, 0x1, P3 ;  /* 0x0000000331317211 */ /* 0x080fe400018f0eff */
[----:B------:R-:W-:Y:S02]  /*7d80*/  LEA.HI.X.SX32 R65, R34, R3, 0x1, P4 ;  /* 0x0000000322417211 */ /* 0x000fe400020f0eff */
[-C--:B------:R-:W-:Y:S02]  /*7d90*/  LEA R34, P3, R35, R5.reuse, 0x1 ;  /* 0x0000000523227211 */ /* 0x080fe400078608ff */
[----:B------:R-:W-:-:S02]  /*7da0*/  LEA R50, P4, R51, R5, 0x1 ;  /* 0x0000000533327211 */ /* 0x000fc400078808ff */
[-C--:B------:R-:W-:Y:S02]  /*7db0*/  LEA R66, P5, R67, R5.reuse, 0x1 ;  /* 0x0000000543427211 */ /* 0x080fe400078a08ff */
[----:B------:R-:W-:Y:S02]  /*7dc0*/  LEA R82, P6, R83, R5, 0x1 ;  /* 0x0000000553527211 */ /* 0x000fe400078c08ff */
[----:B------:R-:W-:Y:S02]  /*7dd0*/  LEA.HI.X.SX32 R81, R81, R3, 0x1, P2 ;  /* 0x0000000351517211 */ /* 0x000fe400010f0eff */
[----:B------:R-:W-:Y:S02]  /*7de0*/  LOP3.LUT R5, R85, 0x3f, RZ, 0xc0, !PT ;  /* 0x0000003f55057812 */ /* 0x000fe400078ec0ff */
[----:B------:R-:W-:Y:S01]  /*7df0*/  ISETP.GT.AND P2, PT, R93, 0x3f, PT ;  /* 0x0000003f5d00780c */ /* 0x000fe20003f44270 */
[----:B------:R-:W-:-:S03]  /*7e00*/  IMAD R6, R90, 0x3f, RZ ;  /* 0x0000003f5a067824 */ /* 0x000fc600078e02ff */
[----:B------:R-:W-:Y:S01]  /*7e10*/  ISETP.LT.AND P2, PT, R5, R4, P2 ;  /* 0x000000040500720c */ /* 0x000fe20001741270 */
[----:B------:R-:W-:Y:S01]  /*7e20*/  IMAD R5, R90, 0x3f, RZ ;  /* 0x0000003f5a057824 */ /* 0x000fe200078e02ff */
[----:B------:R-:W-:Y:S01]  /*7e30*/  PRMT R84, RZ, 0x7610, R84 ;  /* 0x00007610ff547816 */ /* 0x000fe20000000054 */
[----:B------:R-:W-:Y:S01]  /*7e40*/  IMAD.WIDE R6, R6, 0x2, R88 ;  /* 0x0000000206067825 */ /* 0x000fe200078e0258 */
[-C--:B------:R-:W-:Y:S02]  /*7e50*/  LEA.HI.X.SX32 R35, R35, R3.reuse, 0x1, P3 ;  /* 0x0000000323237211 */ /* 0x080fe400018f0eff */
[-C--:B------:R-:W-:Y:S02]  /*7e60*/  LEA.HI.X.SX32 R51, R51, R3.reuse, 0x1, P4 ;  /* 0x0000000333337211 */ /* 0x080fe400020f0eff */
[-C--:B------:R-:W-:Y:S02]  /*7e70*/  LEA.HI.X.SX32 R67, R67, R3.reuse, 0x1, P5 ;  /* 0x0000000343437211 */ /* 0x080fe400028f0eff */
[----:B------:R-:W-:Y:S01]  /*7e80*/  LEA.HI.X.SX32 R83, R83, R3, 0x1, P6 ;  /* 0x0000000353537211 */ /* 0x000fe200030f0eff */
[----:B------:R-:W-:Y:S01]  /*7e90*/  IMAD.WIDE R4, R5, 0x2, R86 ;  /* 0x0000000205047825 */ /* 0x000fe200078e0256 */
[----:B------:R-:W-:Y:S01]  /*7ea0*/  PRMT R3, RZ, 0x7610, R3 ;  /* 0x00007610ff037816 */ /* 0x000fe20000000003 */
[----:B------:R-:W4:Y:S05]  /*7eb0*/  @!P1 LDG.E.U16 R84, desc[UR22][R6.64] ;  /* 0x0000001606549981 */ /* 0x000f2a000c1e1500 */
[----:B------:R-:W4:Y:S04]  /*7ec0*/  @!P1 LDG.E.U16 R3, desc[UR22][R4.64] ;  /* 0x0000001604039981 */ /* 0x000f28000c1e1500 */
[----:B------:R-:W-:Y:S04]  /*7ed0*/  STL [R1+0x3c8], R20 ;  /* 0x0003c81401007387 */ /* 0x000fe80000100800 */
        /* <DEDUP_REMOVED lines=57> */
[----:B------:R-:W-:Y:S01]  /*8270*/  STL [R1+0x3c0], R82 ;  /* 0x0003c05201007387 */ /* 0x000fe20000100800 */
[----:B------:R-:W-:-:S03]  /*8280*/  PRMT R92, RZ, 0x7610, R92 ;  /* 0x00007610ff5c7816 */ /* 0x000fc6000000005c */
[----:B------:R-:W-:Y:S04]  /*8290*/  STL [R1+0x3b0], R81 ;  /* 0x0003b05101007387 */ /* 0x000fe80000100800 */
[----:B------:R-:W-:Y:S04]  /*82a0*/  STL [R1+0x3b4], R35 ;  /* 0x0003b42301007387 */ /* 0x000fe80000100800 */
[----:B---3--:R0:W-:Y:S04]  /*82b0*/  STS.U16 [R0+UR7+0x5780], R17 ;  /* 0x0057801100007988 */ /* 0x0081e80008000407 */
[----:B------:R-:W-:Y:S04]  /*82c0*/  STL [R1+0x3b8], R51 ;  /* 0x0003b83301007387 */ /* 0x000fe80000100800 */
[----:B--2---:R1:W-:Y:S04]  /*82d0*/  STS.U16 [R0+UR7+0x1b80], R18 ;  /* 0x001b801200007988 */ /* 0x0043e80008000407 */
[----:B------:R-:W-:Y:S04]  /*82e0*/  STL [R1+0x77c], R93 ;  /* 0x00077c5d01007387 */ /* 0x000fe80000100800 */
[----:B------:R2:W-:Y:S04]  /*82f0*/  STS.U16 [R0+UR7+0x5b80], R19 ;  /* 0x005b801300007988 */ /* 0x0005e80008000407 */
[----:B------:R-:W-:Y:S04]  /*8300*/  STL [R1+0x3bc], R67 ;  /* 0x0003bc4301007387 */ /* 0x000fe80000100800 */
[----:B------:R-:W-:Y:S04]  /*8310*/  STL [R1+0x3ac], R83 ;  /* 0x0003ac5301007387 */ /* 0x000fe80000100800 */
[----:B0-----:R0:W5:Y:S04]  /*8320*/  LDL.LU R17, [R1+0x8a4] ;  /* 0x0008a40001117983 */ /* 0x0011680000300800 */
[----:B-1----:R0:W5:Y:S04]  /*8330*/  LDL.LU R18, [R1+0x8a0] ;  /* 0x0008a00001127983 */ /* 0x0021680000300800 */
[----:B--2---:R0:W5:Y:S04]  /*8340*/  LDL.LU R19, [R1+0x89c] ;  /* 0x00089c0001137983 */ /* 0x0041680000300800 */
[----:B------:R-:W2:Y:S04]  /*8350*/  @P2 LDG.E.U16 R92, desc[UR22][R20.64] ;  /* 0x00000016145c2981 */ /* 0x000ea8000c1e1500 */
[----:B----4-:R1:W-:Y:S04]  /*8360*/  STS.U16 [R0+UR7+0x1f80], R84 ;  /* 0x001f805400007988 */ /* 0x0103e80008000407 */
[----:B------:R3:W-:Y:S04]  /*8370*/  STS.U16 [R0+UR7+0x5f80], R3 ;  /* 0x005f800300007988 */ /* 0x0007e80008000407 */
[----:B-1----:R-:W4:Y:S04]  /*8380*/  LDL.LU R84, [R1+0x898] ;  /* 0x0008980001547983 */ /* 0x002f280000300800 */
[----:B------:R0:W5:Y:S01]  /*8390*/  LDL.LU.64 R20, [R1+0x890] ;  /* 0x0008900001147983 */ /* 0x0001620000300a00 */
[----:B---3--:R-:W-:-:S03]  /*83a0*/  PRMT R3, RZ, 0x7610, R3 ;  /* 0x00007610ff037816 */ /* 0x008fc60000000003 */
[----:B------:R-:W2:Y:S04]  /*83b0*/  LDL.LU R0, [R1+0x888] ;  /* 0x0008880001007983 */ /* 0x000ea80000300800 */
[----:B------:R-:W3:Y:S04]  /*83c0*/  @P2 LDG.E.U16 R3, desc[UR22][R22.64] ;  /* 0x0000001616032981 */ /* 0x000ee8000c1e1500 */
[----:B------:R0:W5:Y:S04]  /*83d0*/  LDL.LU.64 R22, [R1+0x880] ;  /* 0x0008800001167983 */ /* 0x0001680000300a00 */
[----:B--2---:R1:W-:Y:S04]  /*83e0*/  STS.U16 [R0+UR7+0x10000], R92 ;  /* 0x0100005c00007988 */ /* 0x0043e80008000407 */
[----:B---3--:R2:W-:Y:S01]  /*83f0*/  STS.U16 [R0+UR7+0x10400], R3 ;  /* 0x0104000300007988 */ /* 0x0085e20008000407 */
[----:B-1----:R-:W-:-:S02]  /*8400*/  PRMT R92, RZ, 0x7610, R92 ;  /* 0x00007610ff5c7816 */ /* 0x002fc4000000005c */
[----:B--2---:R-:W-:-:S04]  /*8410*/  PRMT R3, RZ, 0x7610, R3 ;  /* 0x00007610ff037816 */ /* 0x004fc80000000003 */
[----:B------:R-:W2:Y:S04]  /*8420*/  @P2 LDG.E.U16 R92, desc[UR22][R24.64] ;  /* 0x00000016185c2981 */ /* 0x000ea8000c1e1500 */
[----:B------:R-:W3:Y:S01]  /*8430*/  @P2 LDG.E.U16 R3, desc[UR22][R26.64] ;  /* 0x000000161a032981 */ /* 0x000ee2000c1e1500 */
[----:B----4-:R-:W-:-:S03]  /*8440*/  PRMT R84, RZ, 0x7610, R84 ;  /* 0x00007610ff547816 */ /* 0x010fc60000000054 */
[----:B------:R0:W5:Y:S04]  /*8450*/  LDL.LU.64 R24, [R1+0x878] ;  /* 0x0008780001187983 */ /* 0x0001680000300a00 */
[----:B------:R-:W4:Y:S04]  /*8460*/  @P2 LDG.E.U16 R84, desc[UR22][R32.64] ;  /* 0x0000001620542981 */ /* 0x000f28000c1e1500 */
[----:B------:R0:W5:Y:S04]  /*8470*/  LDL.LU.64 R26, [R1+0x870] ;  /* 0x00087000011a7983 */ /* 0x0001680000300a00 */
[----:B--2---:R1:W-:Y:S04]  /*8480*/  STS.U16 [R0+UR7+0x10800], R92 ;  /* 0x0108005c00007988 */ /* 0x0043e80008000407 */
[----:B---3--:R2:W-:Y:S01]  /*8490*/  STS.U16 [R0+UR7+0x10c00], R3 ;  /* 0x010c000300007988 */ /* 0x0085e20008000407 */
[----:B-1----:R-:W-:-:S02]  /*84a0*/  PRMT R92, RZ, 0x7610, R92 ;  /* 0x00007610ff5c7816 */ /* 0x002fc4000000005c */
[----:B--2---:R-:W-:-:S04]  /*84b0*/  PRMT R3, RZ, 0x7610, R3 ;  /* 0x00007610ff037816 */ /* 0x004fc80000000003 */
[----:B------:R-:W2:Y:S04]  /*84c0*/  @P2 LDG.E.U16 R92, desc[UR22][R28.64] ;  /* 0x000000161c5c2981 */ /* 0x000ea8000c1e1500 */
[----:B------:R-:W3:Y:S04]  /*84d0*/  @P2 LDG.E.U16 R3, desc[UR22][R30.64] ;  /* 0x000000161e032981 */ /* 0x000ee8000c1e1500 */
[----:B----4-:R1:W-:Y:S04]  /*84e0*/  STS.U16 [R0+UR7+0x11800], R84 ;  /* 0x0118005400007988 */ /* 0x0103e80008000407 */
[----:B------:R0:W5:Y:S04]  /*84f0*/  LDL.LU.64 R28, [R1+0x868] ;  /* 0x00086800011c7983 */ /* 0x0001680000300a00 */
[----:B------:R0:W5:Y:S04]  /*8500*/  LDL.LU.64 R30, [R1+0x860] ;  /* 0x00086000011e7983 */ /* 0x0001680000300a00 */
[----:B--2---:R2:W-:Y:S04]  /*8510*/  STS.U16 [R0+UR7+0x11000], R92 ;  /* 0x0110005c00007988 */ /* 0x0045e80008000407 */
[----:B---3--:R3:W-:Y:S01]  /*8520*/  STS.U16 [R0+UR7+0x11400], R3 ;  /* 0x0114000300007988 */ /* 0x0087e20008000407 */
[----:B-1----:R-:W-:-:S03]  /*8530*/  LOP3.LUT R84, R0, 0x20, RZ, 0x3c, !PT ;  /* 0x0000002000547812 */ /* 0x002fc600078e3cff */
[----:B------:R0:W5:Y:S01]  /*8540*/  LDL.LU.64 R32, [R1+0x858] ;  /* 0x0008580001207983 */ /* 0x0001620000300a00 */
[----:B--2---:R-:W-:Y:S02]  /*8550*/  PRMT R92, RZ, 0x7610, R92 ;  /* 0x00007610ff5c7816 */ /* 0x004fe4000000005c */
[----:B---3--:R-:W-:-:S04]  /*8560*/  PRMT R3, RZ, 0x7610, R3 ;  /* 0x00007610ff037816 */ /* 0x008fc80000000003 */
[----:B------:R-:W2:Y:S04]  /*8570*/  @P2 LDG.E.U16 R92, desc[UR22][R34.64] ;  /* 0x00000016225c2981 */ /* 0x000ea8000c1e1500 */
[----:B------:R-:W3:Y:S04]  /*8580*/  @P2 LDG.E.U16 R3, desc[UR22][R36.64] ;  /* 0x0000001624032981 */ /* 0x000ee8000c1e1500 */
[----:B------:R0:W5:Y:S04]  /*8590*/  LDL.LU.64 R34, [R1+0x850] ;  /* 0x0008500001227983 */ /* 0x0001680000300a00 */
[----:B------:R0:W5:Y:S04]  /*85a0*/  LDL.LU.64 R36, [R1+0x848] ;  /* 0x0008480001247983 */ /* 0x0001680000300a00 */
[----:B--2---:R-:W-:Y:S04]  /*85b0*/  STS.U16 [R0+UR7+0x11c00], R92 ;  /* 0x011c005c00007988 */ /* 0x004fe80008000407 */
[----:B---3--:R1:W-:Y:S02]  /*85c0*/  STS.U16 [R84+UR7+0x10100], R3 ;  /* 0x0101000354007988 */ /* 0x0083e40008000407 */
[----:B-1----:R-:W-:-:S06]  /*85d0*/  PRMT R3, RZ, 0x7610, R3 ;  /* 0x00007610ff037816 */ /* 0x002fcc0000000003 */
[----:B------:R-:W2:Y:S01]  /*85e0*/  @P2 LDG.E.U16 R3, desc[UR22][R38.64] ;  /* 0x0000001626032981 */ /* 0x000ea2000c1e1500 */
[----:B------:R-:W-:-:S06]  /*85f0*/  PRMT R92, RZ, 0x7610, R92 ;  /* 0x00007610ff5c7816 */ /* 0x000fcc000000005c */
[----:B------:R-:W3:Y:S04]  /*8600*/  @P2 LDG.E.U16 R92, desc[UR22][R52.64] ;  /* 0x00000016345c2981 */ /* 0x000ee8000c1e1500 */
[----:B------:R0:W5:Y:S04]  /*8610*/  LDL.LU.64 R38, [R1+0x840] ;  /* 0x0008400001267983 */ /* 0x0001680000300a00 */
[----:B--2---:R1:W-:Y:S02]  /*8620*/  STS.U16 [R84+UR7+0x10500], R3 ;  /* 0x0105000354007988 */ /* 0x0043e40008000407 */
[----:B-1----:R-:W-:-:S06]  /*8630*/  PRMT R3, RZ, 0x7610, R3 ;  /* 0x00007610ff037816 */ /* 0x002fcc0000000003 */
[----:B------:R-:W2:Y:S04]  /*8640*/  @P2 LDG.E.U16 R3, desc[UR22][R40.64] ;  /* 0x0000001628032981 */ /* 0x000ea8000c1e1500 */
        /* <DEDUP_REMOVED lines=21> */
[----:B------:R0:W5:Y:S04]  /*87a0*/  LDL.LU.64 R52, [R1+0x808] ;  /* 0x0008080001347983 */ /* 0x0001680000300a00 */
[----:B--2---:R1:W-:Y:S02]  /*87b0*/  STS.U16 [R84+UR7+0x11d00], R3 ;  /* 0x011d000354007988 */ /* 0x0043e40008000407 */
[----:B-1----:R-:W-:-:S06]  /*87c0*/  PRMT R3, RZ, 0x7610, R3 ;  /* 0x00007610ff037816 */ /* 0x002fcc0000000003 */
[----:B------:R-:W2:Y:S01]  /*87d0*/  @P2 LDG.E.U16 R3, desc[UR22][R54.64] ;  /* 0x0000001636032981 */ /* 0x000ea2000c1e1500 */
[----:B------:R-:W-:-:S05]  /*87e0*/  LOP3.LUT R84, R0, 0x40, RZ, 0x3c, !PT ;  /* 0x0000004000547812 */ /* 0x000fca00078e3cff */
[----:B---3--:R-:W-:Y:S04]  /*87f0*/  STS.U16 [R84+UR7+0x10200], R92 ;  /* 0x0102005c54007988 */ /* 0x008fe80008000407 */
[----:B------:R0:W5:Y:S04]  /*8800*/  LDL.LU.64 R54, [R1+0x800] ;  /* 0x0008000001367983 */ /* 0x0001680000300a00 */
[----:B--2---:R1:W-:Y:S02]  /*8810*/  STS.U16 [R84+UR7+0x10600], R3 ;  /* 0x0106000354007988 */ /* 0x0043e40008000407 */
[----:B-1----:R-:W-:-:S06]  /*8820*/  PRMT R3, RZ, 0x7610, R3 ;  /* 0x00007610ff037816 */ /* 0x002fcc0000000003 */
[----:B------:R-:W2:Y:S01]  /*8830*/  @P2 LDG.E.U16 R3, desc[UR22][R56.64] ;  /* 0x0000001638032981 */ /* 0x000ea2000c1e1500 */
[----:B------:R-:W-:-:S06]  /*8840*/  PRMT R92, RZ, 0x7610, R92 ;  /* 0x00007610ff5c7816 */ /* 0x000fcc000000005c */
[----:B------:R-:W3:Y:S04]  /*8850*/  @P2 LDG.E.U16 R92, desc[UR22][R68.64] ;  /* 0x00000016445c2981 */ /* 0x000ee8000c1e1500 */
[----:B------:R0:W5:Y:S04]  /*8860*/  LDL.LU.64 R56, [R1+0x7f8] ;  /* 0x0007f80001387983 */ /* 0x0001680000300a00 */
[----:B--2---:R1:W-:Y:S02]  /*8870*/  STS.U16 [R84+UR7+0x10a00], R3 ;  /* 0x010a000354007988 */ /* 0x0043e40008000407 */
[----:B-1----:R-:W-:-:S06]  /*8880*/  PRMT R3, RZ, 0x7610, R3 ;  /* 0x00007610ff037816 */ /* 0x002fcc0000000003 */
[----:B------:R-:W2:Y:S01]  /*8890*/  @P2 LDG.E.U16 R3, desc[UR22][R58.64] ;  /* 0x000000163a032981 */ /* 0x000ea2000c1e1500 */
[----:B------:R-:W-:-:S03]  /*88a0*/  SHF.R.U32.HI R85, RZ, 0x5, R85 ;  /* 0x00000005ff557819 */ /* 0x000fc60000011655 */
[----:B------:R0:W5:Y:S04]  /*88b0*/  LDL.LU.64 R58, [R1+0x7f0] ;  /* 0x0007f000013a7983 */ /* 0x0001680000300a00 */
[----:B--2---:R1:W-:Y:S02]  /*88c0*/  STS.U16 [R84+UR7+0x10e00], R3 ;  /* 0x010e000354007988 */ /* 0x0043e40008000407 */
[----:B-1----:R-:W-:-:S06]  /*88d0*/  PRMT R3, RZ, 0x7610, R3 ;  /* 0x00007610ff037816 */ /* 0x002fcc0000000003 */
[----:B------:R-:W2:Y:S01]  /*88e0*/  @P2 LDG.E.U16 R3, desc[UR22][R60.64] ;  /* 0x000000163c032981 */ /* 0x000ea2000c1e1500 */
[----:B------:R-:W-:-:S03]  /*88f0*/  LOP3.LUT P1, RZ, R85, UR6, RZ, 0xfc, !PT ;  /* 0x0000000655ff7c12 */ /* 0x000fc6000f82fcff */
        /* <DEDUP_REMOVED lines=18> */
[----:B---3--:R1:W-:Y:S02]  /*8a20*/  STS.U16 [R84+UR7+0x10300], R92 ;  /* 0x0103005c54007988 */ /* 0x0083e40008000407 */
[----:B-1----:R-:W-:Y:S02]  /*8a30*/  LOP3.LUT R92, R0, 0x60, RZ, 0x3c, !PT ;  /* 0x00000060005c7812 */ /* 0x002fe400078e3cff */
[----:B------:R0:W5:Y:S04]  /*8a40*/  LDL.LU R84, [R1+0x7c0] ;  /* 0x0007c00001547983 */ /* 0x0001680000300800 */
[----:B------:R0:W5:Y:S04]  /*8a50*/  LDL.LU.64 R70, [R1+0x7b8] ;  /* 0x0007b80001467983 */ /* 0x0001680000300a00 */
[----:B--2---:R1:W-:Y:S02]  /*8a60*/  STS.U16 [R92+UR7+0x10700], R3 ;  /* 0x010700035c007988 */ /* 0x0043e40008000407 */
[----:B-1----:R-:W-:-:S06]  /*8a70*/  PRMT R3, RZ, 0x7610, R3 ;  /* 0x00007610ff037816 */ /* 0x002fcc0000000003 */
[----:B------:R-:W2:Y:S01]  /*8a80*/  @P2 LDG.E.U16 R3, desc[UR22][R72.64] ;  /* 0x0000001648032981 */ /* 0x000ea2000c1e1500 */
[----:B------:R-:W-:-:S03]  /*8a90*/  UIADD3 UR6, UPT, UPT, UR7, 0x8000, URZ ;  /* 0x0000800007067890 */ /* 0x000fc6000fffe0ff */
        /* <DEDUP_REMOVED lines=16> */
[----:B------:R-:W2:Y:S01]  /*8ba0*/  @P2 LDG.E.U16 R3, desc[UR22][R80.64] ;  /* 0x0000001650032981 */ /* 0x000ea2000c1e1500 */
[----:B------:R-:W-:-:S03]  /*8bb0*/  USHF.R.U32.HI UR6, URZ, 0x4, UR6 ;  /* 0x00000004ff067899 */ /* 0x000fc60008011606 */
[----:B------:R0:W5:Y:S04]  /*8bc0*/  LDL.LU.64 R80, [R1+0x790] ;  /* 0x0007900001507983 */ /* 0x0001680000300a00 */
[----:B--2---:R1:W-:Y:S02]  /*8bd0*/  STS.U16 [R92+UR7+0x11b00], R3 ;  /* 0x011b00035c007988 */ /* 0x0043e40008000407 */
[----:B-1----:R-:W-:-:S06]  /*8be0*/  PRMT R3, RZ, 0x7610, R3 ;  /* 0x00007610ff037816 */ /* 0x002fcc0000000003 */
[----:B------:R-:W2:Y:S01]  /*8bf0*/  @P2 LDG.E.U16 R3, desc[UR22][R82.64] ;  /* 0x0000001652032981 */ /* 0x000ea2000c1e1500 */
[----:B------:R-:W-:Y:S01]  /*8c00*/  ISETP.LT.OR P2, PT, R93, 0x40, P1 ;  /* 0x000000405d00780c */ /* 0x000fe20000f41670 */
[----:B------:R-:W-:Y:S02]  /*8c10*/  USHF.R.U32.HI UR10, URZ, 0x4, UR10 ;  /* 0x00000004ff0a7899 */ /* 0x000fe4000801160a */
[----:B------:R0:W5:Y:S04]  /*8c20*/  LDL.LU.64 R82, [R1+0x788] ;  /* 0x0007880001527983 */ /* 0x0001680000300a00 */
[----:B------:R0:W5:Y:S01]  /*8c30*/  LDL.LU R85, [R1+0x784] ;  /* 0x0007840001557983 */ /* 0x0001620000300800 */
[----:B------:R-:W-:Y:S02]  /*8c40*/  USGXT.U32 UR16, UR6, 0xe ;  /* 0x0000000e0610789a */ /* 0x000fe40008000000 */
[----:B------:R-:W-:-:S02]  /*8c50*/  USGXT.U32 UR10, UR10, 0xe ;  /* 0x0000000e0a0a789a */ /* 0x000fc40008000000 */
[----:B------:R-:W-:Y:S02]  /*8c60*/  UIADD3 UR17, UP1, UPT, UR16, 0x2000080, URZ ;  /* 0x0200008010117890 */ /* 0x000fe4000ff3e0ff */
[----:B------:R-:W-:Y:S01]  /*8c70*/  UIADD3 UR19, UP2, UPT, UR10, 0x2, URZ ;  /* 0x000000020a137890 */ /* 0x000fe2000ff5e0ff */
[----:B------:R-:W-:Y:S01]  /*8c80*/  UMOV UR4, URZ ;  /* 0x000000ff00047c82 */ /* 0x000fe20008000000 */
[----:B------:R-:W-:Y:S01]  /*8c90*/  UMOV UR5, URZ ;  /* 0x000000ff00057c82 */ /* 0x000fe20008000000 */
[----:B------:R-:W-:Y:S02]  /*8ca0*/  UIADD3.X UR18, UPT, UPT, UR4, 0x40004040, URZ, UP1, !UPT ;  /* 0x4000404004127890 */ /* 0x000fe40008ffe4ff */
[----:B------:R-:W-:Y:S01]  /*8cb0*/  UIADD3.X UR20, UPT, UPT, UR5, 0x40004040, URZ, UP2, !UPT ;  /* 0x4000404005147890 */ /* 0x000fe200097fe4ff */
[----:B------:R-:W-:Y:S01]  /*8cc0*/  IMAD.SHL.U32 R91, R91, 0x40, RZ ;  /* 0x000000405b5b7824 */ /* 0x000fe200078e00ff */
[----:B--2---:R1:W-:Y:S01]  /*8cd0*/  STS.U16 [R92+UR7+0x11f00], R3 ;  /* 0x011f00035c007988 */ /* 0x0043e20008000407 */
[----:B------:R2:W-:Y:S06]  /*8ce0*/  MEMBAR.ALL.CTA ;  /* 0x0000000000007992 */ /* 0x0005ec0000008000 */
[----:B--2---:R-:W2:Y:S01]  /*8cf0*/  FENCE.VIEW.ASYNC.S ;  /* 0x00000000000073c6 */ /* 0x004ea20000000000 */
[----:B-1----:R-:W-:-:S04]  /*8d00*/  SHF.R.S32.HI R3, RZ, 0x1f, R93 ;  /* 0x0000001fff037819 */ /* 0x002fc8000001145d */
[----:B------:R-:W-:Y:S02]  /*8d10*/  LEA.HI R3, R3, R93, RZ, 0x6 ;  /* 0x0000005d03037211 */ /* 0x000fe400078f30ff */
[----:B------:R0:W5:Y:S02]  /*8d20*/  LDL.LU R93, [R1+0x780] ;  /* 0x00078000015d7983 */ /* 0x0001640000300800 */
[----:B------:R-:W-:-:S04]  /*8d30*/  SHF.R.S32.HI R3, RZ, 0x6, R3 ;  /* 0x00000006ff037819 */ /* 0x000fc80000011403 */
[----:B------:R-:W-:Y:S01]  /*8d40*/  VIMNMX R3, PT, PT, R3, 0x1, !PT ;  /* 0x0000000103037848 */ /* 0x000fe20007fe0100 */
[----:B--2---:R-:W-:Y:S04]  /*8d50*/  BAR.SYNC.DEFER_BLOCKING 0x0 ;  /* 0x0000000000007b1d */ /* 0x004fe80000010000 */
[----:B------:R-:W-:-:S05]  /*8d60*/  VIADD R3, R3, 0xffffffff ;  /* 0xffffffff03037836 */ /* 0x000fca0000000000 */
[----:B------:R0:W-:Y:S01]  /*8d70*/  STL [R1+0x750], R3 ;  /* 0x0007500301007387 */ /* 0x0001e20000100800 */
[----:B------:R-:W-:Y:S01]  /*8d80*/  ISETP.NE.U32.AND P3, PT, R3, RZ, PT ;  /* 0x000000ff0300720c */ /* 0x000fe20003f65070 */
[----:B------:R-:W-:Y:S01]  /*8d90*/  IMAD.SHL.U32 R92, R90, 0x40, RZ ;  /* 0x000000405a5c7824 */ /* 0x000fe200078e00ff */
[----:B------:R-:W-:-:S00]  /*8da0*/  MEMBAR.ALL.CTA ;  /* 0x0000000000007992 */ /* 0x000fc00000008000 */
[----:B------:R-:W-:Y:S06]  /*8db0*/  MEMBAR.ALL.GPU ;  /* 0x0000000000007992 */ /* 0x000fec000000a000 */
[----:B------:R-:W-:-:S00]  /*8dc0*/  ERRBAR ;  /* 0x00000000000079ab */ /* 0x000fc00000000000 */
[----:B------:R-:W-:Y:S08]  /*8dd0*/  CGAERRBAR ;  /* 0x00000000000075ab */ /* 0x000ff00000000000 */
[----:B------:R-:W-:Y:S06]  /*8de0*/  UCGABAR_ARV ;  /* 0x00000000000079c7 */ /* 0x000fec0008000000 */
[----:B------:R-:W-:Y:S01]  /*8df0*/  UCGABAR_WAIT ;  /* 0x0000000000007dc7 */ /* 0x000fe20008000000 */
[----:B------:R-:W-:Y:S01]  /*8e00*/  CCTL.IVALL ;  /* 0x00000000ff00798f */ /* 0x000fe20002000000 */
[----:B0-----:R-:W-:Y:S05]  /*8e10*/  @P2 BRA `(.L_x_12) ;  /* 0x0000000000d42947 */ /* 0x001fea0003800000 */
[----:B------:R-:W-:Y:S02]  /*8e20*/  USHF.R.U32.HI UR14, URZ, 0x4, UR7 ;  /* 0x00000004ff0e7899 */ /* 0x000fe40008011607 */
[----:B------:R-:W-:Y:S02]  /*8e30*/  UIADD3 UR11, UPT, UPT, UR7, 0x10000, URZ ;  /* 0x00010000070b7890 */ /* 0x000fe4000fffe0ff */
[----:B------:R-:W-:Y:S02]  /*8e40*/  USGXT.U32 UR14, UR14, 0xe ;  /* 0x0000000e0e0e789a */ /* 0x000fe40008000000 */
[----:B------:R-:W-:Y:S02]  /*8e50*/  USHF.R.U32.HI UR11, URZ, 0x4, UR11 ;  /* 0x00000004ff0b7899 */ /* 0x000fe4000801160b */
[----:B------:R-:W-:Y:S02]  /*8e60*/  UIADD3 UR38, UP1, UPT, UR14, 0x2000080, URZ ;  /* 0x020000800e267890 */ /* 0x000fe4000ff3e0ff */
[----:B------:R-:W-:Y:S01]  /*8e70*/  USGXT.U32 UR12, UR11, 0xe ;  /* 0x0000000e0b0c789a */ /* 0x000fe20008000000 */
[----:B------:R-:W-:Y:S01]  /*8e80*/  UMOV UR5, URZ ;  /* 0x000000ff00057c82 */ /* 0x000fe20008000000 */
[----:B------:R-:W-:Y:S01]  /*8e90*/  UMOV UR6, URZ ;  /* 0x000000ff00067c82 */ /* 0x000fe20008000000 */
[----:B------:R-:W-:-:S02]  /*8ea0*/  UIADD3.X UR39, UPT, UPT, UR5, 0x40004040, URZ, UP1, !UPT ;  /* 0x4000404005277890 */ /* 0x000fc40008ffe4ff */
[----:B------:R-:W-:Y:S02]  /*8eb0*/  UIADD3 UR40, UP1, UPT, UR12, 0x2, URZ ;  /* 0x000000020c287890 */ /* 0x000fe4000ff3e0ff */
[----:B------:R-:W-:Y:S02]  /*8ec0*/  ULOP3.LUT UR14, UR14, 0x2000000, URZ, 0xfc, !UPT ;  /* 0x020000000e0e7892 */ /* 0x000fe4000f8efcff */
[----:B------:R-:W-:Y:S02]  /*8ed0*/  UIADD3.X UR41, UPT, UPT, UR6, 0x40004040, URZ, UP1, !UPT ;  /* 0x4000404006297890 */ /* 0x000fe40008ffe4ff */
[----:B------:R-:W-:Y:S02]  /*8ee0*/  UIADD3.64 UR44, UPT, UPT, UR38, 0x80, URZ ;  /* 0x00000080262c7897 */ /* 0x000fe4000fffe0ff */
[----:B------:R-:W-:Y:S02]  /*8ef0*/  UIADD3.64 UR52, UPT, UPT, UR40, 0x2, URZ ;  /* 0x0000000228347897 */ /* 0x000fe4000fffe0ff */
[----:B------:R-:W-:-:S02]  /*8f00*/  UIADD3.64 UR46, UPT, UPT, UR38, 0x100, URZ ;  /* 0x00000100262e7897 */ /* 0x000fc4000fffe0ff */
[----:B------:R-:W-:Y:S02]  /*8f10*/  UIADD3.64 UR54, UPT, UPT, UR40, 0x4, URZ ;  /* 0x0000000428367897 */ /* 0x000fe4000fffe0ff */
[----:B------:R-:W-:Y:S02]  /*8f20*/  UIADD3 UR60, UPT, UPT, UR21, 0x80, URZ ;  /* 0x00000080153c7890 */ /* 0x000fe4000fffe0ff */
[----:B------:R-:W-:Y:S02]  /*8f30*/  UIADD3.64 UR48, UPT, UPT, UR38, 0x380, URZ ;  /* 0x0000038026307897 */ /* 0x000fe4000fffe0ff */
[----:B------:R-:W-:Y:S02]  /*8f40*/  UIADD3 UR61, UPT, UPT, UR21, 0x80, URZ ;  /* 0x00000080153d7890 */ /* 0x000fe4000fffe0ff */
[----:B------:R-:W-:Y:S02]  /*8f50*/  UIADD3.64 UR50, UPT, UPT, UR38, 0x400, URZ ;  /* 0x0000040026327897 */ /* 0x000fe4000fffe0ff */
[----:B------:R-:W-:-:S02]  /*8f60*/  UIADD3 UR62, UPT, UPT, UR21, 0x80, URZ ;  /* 0x00000080153e7890 */ /* 0x000fc4000fffe0ff */
[----:B------:R-:W-:Y:S01]  /*8f70*/  UIADD3.64 UR56, UPT, UPT, UR38, 0x480, URZ ;  /* 0x0000048026387897 */ /* 0x000fe2000fffe0ff */
[----:B------:R-:W-:Y:S01]  /*8f80*/  UMOV UR26, 0x0 ;  /* 0x00000000001a7882 */ /* 0x000fe20000000000 */
[----:B------:R-:W-:Y:S01]  /*8f90*/  UMOV UR27, 0x10208490 ;  /* 0x10208490001b7882 */ /* 0x000fe20000000000 */
[----:B------:R-:W-:Y:S01]  /*8fa0*/  UIADD3 UR11, UPT, UPT, UR21, 0x80, URZ ;  /* 0x00000080150b7890 */ /* 0x000fe2000fffe0ff */
[----:B------:R-:W-:Y:S01]  /*8fb0*/  UMOV UR13, 0x40004040 ;  /* 0x40004040000d7882 */ /* 0x000fe20000000000 */
[----:B------:R-:W-:Y:S01]  /*8fc0*/  UIADD3.64 UR58, UPT, UPT, UR38, 0x500, URZ ;  /* 0x00000500263a7897 */ /* 0x000fe2000fffe0ff */
[----:B------:R-:W-:Y:S01]  /*8fd0*/  UMOV UR15, 0x40004040 ;  /* 0x40004040000f7882 */ /* 0x000fe20000000000 */
[----:B------:R-:W-:Y:S01]  /*8fe0*/  UMOV UR34, 0x0 ;  /* 0x0000000000227882 */ /* 0x000fe20000000000 */
[----:B------:R-:W-:Y:S01]  /*8ff0*/  UMOV UR35, 0x10208490 ;  /* 0x1020849000237882 */ /* 0x000fe20000000000 */
[----:B------:R-:W-:Y:S01]  /*9000*/  UMOV UR32, 0x0 ;  /* 0x0000000000207882 */ /* 0x000fe20000000000 */
[----:B------:R-:W-:Y:S01]  /*9010*/  UMOV UR33, 0x10208490 ;  /* 0x1020849000217882 */ /* 0x000fe20000000000 */
[----:B------:R0:W-:Y:S01]  /*9020*/  UTCHMMA.2CTA gdesc[UR14], gdesc[UR12], tmem[UR21], tmem[UR26], idesc[UR27], !UPT ;  /* 0x00ff1a0c0e0075ea */ /* 0x0001e2000fa00015 */
[----:B------:R-:W-:Y:S01]  /*9030*/  UMOV UR30, 0x0 ;  /* 0x00000000001e7882 */ /* 0x000fe20000000000 */
[----:B------:R-:W-:Y:S01]  /*9040*/  UMOV UR31, 0x10208490 ;  /* 0x10208490001f7882 */ /* 0x000fe20000000000 */
[----:B------:R0:W-:Y:S01]  /*9050*/  UTCHMMA.2CTA gdesc[UR38], gdesc[UR40], tmem[UR21], tmem[UR34], idesc[UR35], UPT ;  /* 0x00ff2228260075ea */ /* 0x0001e2000ba00015 */
        /* <DEDUP_REMOVED lines=8> */
[----:B------:R0:W-:Y:S01]  /*90e0*/  UTCHMMA.2CTA gdesc[UR48], gdesc[UR12], tmem[UR60], tmem[UR28], idesc[UR29], !UPT ;  /* 0x00ff1c0c300075ea */ /* 0x0001e2000fa0003c */
[----:B------:R-:W-:Y:S01]  /*90f0*/  UMOV UR42, 0x0 ;  /* 0x00000000002a7882 */ /* 0x000fe20000000000 */
[----:B------:R-:W-:Y:S01]  /*9100*/  UMOV UR43, 0x10208490 ;  /* 0x10208490002b7882 */ /* 0x000fe20000000000 */
[----:B------:R0:W-:Y:S01]  /*9110*/  UTCHMMA.2CTA gdesc[UR50], gdesc[UR40], tmem[UR61], tmem[UR24], idesc[UR25], UPT ;  /* 0x00ff1828320075ea */ /* 0x0001e2000ba0003d */
[----:B------:R-:W-:Y:S01]  /*9120*/  UMOV UR5, 0x3 ;  /* 0x0000000300057882 */ /* 0x000fe20000000000 */
[----:B------:R0:W-:Y:S01]  /*9130*/  UTCHMMA.2CTA gdesc[UR56], gdesc[UR52], tmem[UR62], tmem[UR36], idesc[UR37], UPT ;  /* 0x00ff2434380075ea */ /* 0x0001e2000ba0003e */
[----:B------:R0:W-:Y:S01]  /*9140*/  UTCHMMA.2CTA gdesc[UR58], gdesc[UR54], tmem[UR11], tmem[UR42], idesc[UR43], UPT ;  /* 0x00ff2a363a0075ea */ /* 0x0001e2000ba0000b */
[----:B------:R0:W-:Y:S01]  /*9150*/  UTCBAR.2CTA.MULTICAST [UR9], URZ, UR5 ;  /* 0x000000ff090073e9 */ /* 0x0001e20008200805 */
[----:B------:R-:W-:Y:S01]  /*9160*/  NOP ;  /* 0x0000000000007918 */ /* 0x000fe20000000000 */
.L_x_12:
[----:B------:R1:W-:Y:S01]  /*9170*/  STL [R1+0x2b0], RZ ;  /* 0x0002b0ff01007387 */ /* 0x0003e20000100800 */
[----:B0-----:R-:W-:Y:S01]  /*9180*/  UMOV UR12, UR17 ;  /* 0x00000011000c7c82 */ /* 0x001fe20008000000 */
[----:B------:R-:W-:Y:S01]  /*9190*/  UMOV UR13, UR18 ;  /* 0x00000012000d7c82 */ /* 0x000fe20008000000 */
[----:B------:R-:W-:Y:S01]  /*91a0*/  UMOV UR14, UR19 ;  /* 0x00000013000e7c82 */ /* 0x000fe20008000000 */
[----:B------:R-:W-:Y:S01]  /*91b0*/  UMOV UR15, UR20 ;  /* 0x00000014000f7c82 */ /* 0x000fe20008000000 */
[----:B------:R-:W-:Y:S05]  /*91c0*/  @!P3 BRA `(.L_x_13) ;  /* 0x000000ac0080b947 */ /* 0x000fea0003800000 */
[----:B------:R-:W-:Y:S01]  /*91d0*/  SHF.R.S32.HI R3, RZ, 0x1f, R91 ;  /* 0x0000001fff037819 */ /* 0x000fe2000001145b */
[C---:B------:R-:W-:Y:S01]  /*91e0*/  IMAD.SHL.U32 R90, R91.reuse, 0x2, RZ ;  /* 0x000000025b5a7824 */ /* 0x040fe200078e00ff */
[----:B------:R-:W-:Y:S02]  /*91f0*/  ULOP3.LUT UR18, UR16, 0x2000000, URZ, 0xfc, !UPT ;  /* 0x0200000010127892 */ /* 0x000fe4000f8efcff */
[----:B------:R-:W-:Y:S01]  /*9200*/  SHF.L.U64.HI R3, R91, 0x1, R3 ;  /* 0x000000015b037819 */ /* 0x000fe20000010203 */
[----:B------:R-:W-:Y:S01]  /*9210*/  UIADD3.64 UR24, UPT, UPT, UR12, 0x80, URZ ;  /* 0x000000800c187897 */ /* 0x000fe2000fffe0ff */
[----:B------:R-:W-:Y:S01]  /*9220*/  SHF.R.S32.HI R91, RZ, 0x1f, R92 ;  /* 0x0000001fff5b7819 */ /* 0x000fe2000001145c */
[----:B------:R-:W-:Y:S02]  /*9230*/  UIADD3.64 UR26, UPT, UPT, UR14, 0x2, URZ ;  /* 0x000000020e1a7897 */ /* 0x000fe4000fffe0ff */
[----:B------:R-:W-:Y:S01]  /*9240*/  UIADD3.64 UR28, UPT, UPT, UR12, 0x100, URZ ;  /* 0x000001000c1c7897 */ /* 0x000fe2000fffe0ff */
[C---:B------:R-:W-:Y:S01]  /*9250*/  SHF.L.U64.HI R91, R92.reuse, 0x1, R91 ;  /* 0x000000015c5b7819 */ /* 0x040fe2000001025b */
[----:B------:R-:W-:Y:S01]  /*9260*/  IMAD.SHL.U32 R92, R92, 0x2, RZ ;  /* 0x000000025c5c7824 */ /* 0x000fe200078e00ff */
[----:B------:R-:W-:-:S02]  /*9270*/  UIADD3.64 UR30, UPT, UPT, UR14, 0x4, URZ ;  /* 0x000000040e1e7897 */ /* 0x000fc4000fffe0ff */
[----:B------:R-:W-:Y:S02]  /*9280*/  UIADD3.64 UR32, UPT, UPT, UR12, 0x380, URZ ;  /* 0x000003800c207897 */ /* 0x000fe4000fffe0ff */
[----:B------:R-:W-:Y:S02]  /*9290*/  UIADD3.64 UR34, UPT, UPT, UR12, 0x400, URZ ;  /* 0x000004000c227897 */ /* 0x000fe4000fffe0ff */
[----:B------:R-:W-:Y:S02]  /*92a0*/  UIADD3.64 UR36, UPT, UPT, UR12, 0x480, URZ ;  /* 0x000004800c247897 */ /* 0x000fe4000fffe0ff */
[----:B------:R-:W-:Y:S01]  /*92b0*/  UIADD3.64 UR38, UPT, UPT, UR12, 0x500, URZ ;  /* 0x000005000c267897 */ /* 0x000fe2000fffe0ff */
[----:B------:R-:W-:Y:S01]  /*92c0*/  UMOV UR6, 0x1 ;  /* 0x0000000100067882 */ /* 0x000fe20000000000 */
[----:B------:R-:W-:Y:S01]  /*92d0*/  UMOV UR5, URZ ;  /* 0x000000ff00057c82 */ /* 0x000fe20008000000 */
[----:B------:R-:W-:-:S09]  /*92e0*/  UMOV UR11, 0x40004040 ;  /* 0x40004040000b7882 */ /* 0x000fd20000000000 */
.L_x_16:
[----:B-----5:R0:W-:Y:S04]  /*92f0*/  STL.64 [R1+0x798], R86 ;  /* 0x0007985601007387 */ /* 0x0201e80000100a00 */
[----:B------:R-:W-:Y:S04]  /*9300*/  STL.64 [R1+0x790], R88 ;  /* 0x0007905801007387 */ /* 0x000fe80000100a00 */
[----:B------:R2:W-:Y:S01]  /*9310*/  STL.64 [R1+0x780], R2 ;  /* 0x0007800201007387 */ /* 0x0005e20000100a00 */
[-C--:B0-----:R-:W-:Y:S02]  /*9320*/  IADD3 R86, P4, PT, R16, R92.reuse, RZ ;  /* 0x0000005c10567210 */ /* 0x081fe40007f9e0ff */
[----:B--2---:R-:W-:-:S02]  /*9330*/  IADD3 R3, P2, PT, R4, R92, RZ ;  /* 0x0000005c04037210 */ /* 0x004fc40007f5e0ff */
[----:B------:R-:W-:-:S03]  /*9340*/  IADD3 R2, P3, PT, R6, R92, RZ ;  /* 0x0000005c06027210 */ /* 0x000fc60007f7e0ff */
[----:B------:R0:W-:Y:S02]  /*9350*/  STL [R1+0x730], R3 ;  /* 0x0007300301007387 */ /* 0x0001e40000100800 */
[--C-:B------:R-:W-:Y:S02]  /*9360*/  IMAD.X R4, R7, 0x1, R91.reuse, P3 ;  /* 0x0000000107047824 */ /* 0x100fe400018e065b */
[----:B------:R2:W-:Y:S04]  /*9370*/  STL [R1+0x734], R2 ;  /* 0x0007340201007387 */ /* 0x0005e80000100800 */
[----:B------:R-:W-:Y:S01]  /*9380*/  STL [R1+0x738], R86 ;  /* 0x0007385601007387 */ /* 0x000fe20000100800 */
[----:B0----5:R-:W-:Y:S01]  /*9390*/  IADD3 R3, P5, PT, R18, R92, RZ ;  /* 0x0000005c12037210 */ /* 0x021fe20007fbe0ff */
[----:B--2---:R-:W-:-:S04]  /*93a0*/  IMAD.X R2, R5, 0x1, R91, P2 ;  /* 0x0000000105027824 */ /* 0x004fc800010e065b */
[----:B------:R0:W-:Y:S04]  /*93b0*/  STL [R1+0x73c], R3 ;  /* 0x00073c0301007387 */ /* 0x0001e80000100800 */
[----:B------:R2:W-:Y:S04]  /*93c0*/  STL [R1+0x710], R2 ;  /* 0x0007100201007387 */ /* 0x0005e80000100800 */
[----:B------:R3:W-:Y:S01]  /*93d0*/  STL [R1+0x714], R4 ;  /* 0x0007140401007387 */ /* 0x0007e20000100800 */
[--C-:B0-----:R-:W-:Y:S02]  /*93e0*/  IMAD.X R3, R17, 0x1, R91.reuse, P4 ;  /* 0x0000000111037824 */ /* 0x101fe400020e065b */
[----:B--2---:R-:W-:-:S03]  /*93f0*/  IMAD.X R2, R19, 0x1, R91, P5 ;  /* 0x0000000113027824 */ /* 0x004fc600028e065b */
[----:B------:R0:W-:Y:S01]  /*9400*/  STL [R1+0x718], R3 ;  /* 0x0007180301007387 */ /* 0x0001e20000100800 */
[----:B---3--:R-:W-:-:S03]  /*9410*/  IADD3 R4, P2, PT, R28, R92, RZ ;  /* 0x0000005c1c047210 */ /* 0x008fc60007f5e0ff */
[----:B------:R2:W-:Y:S04]  /*9420*/  STL [R1+0x71c], R2 ;  /* 0x00071c0201007387 */ /* 0x0005e80000100800 */
[----:B------:R3:W-:Y:S01]  /*9430*/  STL [R1+0x740], R4 ;  /* 0x0007400401007387 */ /* 0x0007e20000100800 */
[-C--:B0-----:R-:W-:Y:S02]  /*9440*/  IADD3 R3, P3, PT, R30, R92.reuse, RZ ;  /* 0x0000005c1e037210 */ /* 0x081fe40007f7e0ff */
[----:B--2---:R-:W-:-:S03]  /*9450*/  IADD3 R2, P4, PT, R40, R92, RZ ;  /* 0x0000005c28027210 */ /* 0x004fc60007f9e0ff */
[----:B------:R0:W-:Y:S01]  /*9460*/  STL [R1+0x744], R3 ;  /* 0x0007440301007387 */ /* 0x0001e20000100800 */
[----:B---3--:R-:W-:-:S03]  /*9470*/  IADD3 R4, P5, PT, R42, R92, RZ ;  /* 0x0000005c2a047210 */ /* 0x008fc60007fbe0ff */
[----:B------:R2:W-:Y:S04]  /*9480*/  STL [R1+0x748], R2 ;  /* 0x0007480201007387 */ /* 0x0005e80000100800 */
[----:B------:R3:W-:Y:S01]  /*9490*/  STL [R1+0x74c], R4 ;  /* 0x00074c0401007387 */ /* 0x0007e20000100800 */
[--C-:B0-----:R-:W-:Y:S02]  /*94a0*/  IMAD.X R3, R29, 0x1, R91.reuse, P2 ;  /* 0x000000011d037824 */ /* 0x101fe400010e065b */
[----:B--2---:R-:W-:-:S03]  /*94b0*/  IMAD.X R2, R31, 0x1, R91, P3 ;  /* 0x000000011f027824 */ /* 0x004fc600018e065b */
[----:B------:R0:W-:Y:S01]  /*94c0*/  STL [R1+0x720], R3 ;  /* 0x0007200301007387 */ /* 0x0001e20000100800 */
[----:B---3--:R-:W-:-:S03]  /*94d0*/  IMAD.X R4, R41, 0x1, R91, P4 ;  /* 0x0000000129047824 */ /* 0x008fc600020e065b */
[----:B------:R2:W-:Y:S04]  /*94e0*/  STL [R1+0x724], R2 ;  /* 0x0007240201007387 */ /* 0x0005e80000100800 */
[----:B------:R3:W-:Y:S01]  /*94f0*/  STL [R1+0x728], R4 ;  /* 0x0007280401007387 */ /* 0x0007e20000100800 */
[----:B0-----:R-:W-:Y:S01]  /*9500*/  IMAD.X R3, R43, 0x1, R91, P5 ;  /* 0x000000012b037824 */ /* 0x001fe200028e065b */
[----:B--2---:R-:W-:-:S04]  /*9510*/  IADD3 R2, P2, PT, R52, R92, RZ ;  /* 0x0000005c34027210 */ /* 0x004fc80007f5e0ff */
[----:B------:R0:W-:Y:S01]  /*9520*/  STL [R1+0x72c], R3 ;  /* 0x00072c0301007387 */ /* 0x0001e20000100800 */
[----:B---3--:R-:W-:-:S03]  /*9530*/  IADD3 R4, P3, PT, R54, R92, RZ ;  /* 0x0000005c36047210 */ /* 0x008fc60007f7e0ff */
[----:B------:R2:W-:Y:S01]  /*9540*/  STL [R1+0x6a0], R2 ;  /* 0x0006a00201007387 */ /* 0x0005e20000100800 */
[----:B------:R-:W-:-:S03]  /*9550*/  IMAD.X R52, R53, 0x1, R91, P2 ;  /* 0x0000000135347824 */ /* 0x000fc600010e065b */
[----:B------:R3:W-:Y:S01]  /*9560*/  STL [R1+0x6a4], R4 ;  /* 0x0006a40401007387 */ /* 0x0007e20000100800 */
[----:B------:R-:W-:Y:S01]  /*9570*/  IMAD.X R54, R55, 0x1, R91, P3 ;  /* 0x0000000137367824 */ /* 0x000fe200018e065b */
[-C--:B0-----:R-:W-:Y:S02]  /*9580*/  IADD3 R3, P4, PT, R62, R92.reuse, RZ ;  /* 0x0000005c3e037210 */ /* 0x081fe40007f9e0ff */
[----:B--2---:R-:W-:-:S03]  /*9590*/  IADD3 R2, P5, PT, R64, R92, RZ ;  /* 0x0000005c40027210 */ /* 0x004fc60007fbe0ff */
[----:B------:R0:W-:Y:S01]  /*95a0*/  STL [R1+0x6a8], R3 ;  /* 0x0006a80301007387 */ /* 0x0001e20000100800 */
[--C-:B------:R-:W-:Y:S01]  /*95b0*/  IMAD.X R62, R63, 0x1, R91.reuse, P4 ;  /* 0x000000013f3e7824 */ /* 0x100fe200020e065b */
[----:B---3--:R-:W-:Y:S02]  /*95c0*/  IADD3 R4, P3, PT, R72, R92, RZ ;  /* 0x0000005c48047210 */ /* 0x008fe40007f7e0ff */
[----:B------:R-:W-:Y:S01]  /*95d0*/  STL [R1+0x788], R52 ;  /* 0x0007883401007387 */ /* 0x000fe20000100800 */
[----:B------:R-:W-:-:S03]  /*95e0*/  IMAD.X R64, R65, 0x1, R91, P5 ;  /* 0x0000000141407824 */ /* 0x000fc600028e065b */
[----:B------:R2:W-:Y:S01]  /*95f0*/  STL [R1+0x6ac], R2 ;  /* 0x0006ac0201007387 */ /* 0x0005e20000100800 */
[--C-:B------:R-:W-:Y:S01]  /*9600*/  IMAD.X R72, R73, 0x1, R91.reuse, P3 ;  /* 0x0000000149487824 */ /* 0x100fe200018e065b */
[-C--:B0-----:R-:W-:Y:S02]  /*9610*/  IADD3 R3, P4, PT, R78, R92.reuse, RZ ;  /* 0x0000005c4e037210 */ /* 0x081fe40007f9e0ff */
[----:B------:R-:W-:Y:S03]  /*9620*/  STL [R1+0x7a0], R54 ;  /* 0x0007a03601007387 */ /* 0x000fe60000100800 */
[----:B------:R-:W-:Y:S01]  /*9630*/  IMAD.X R78, R79, 0x1, R91, P4 ;  /* 0x000000014f4e7824 */ /* 0x000fe200020e065b */
[----:B------:R-:W-:Y:S01]  /*9640*/  STL [R1+0x7a4], R62 ;  /* 0x0007a43e01007387 */ /* 0x000fe20000100800 */
[----:B--2---:R-:W-:-:S05]  /*9650*/  IADD3 R2, P2, PT, R70, R92, RZ ;  /* 0x0000005c46027210 */ /* 0x004fca0007f5e0ff */
[----:B------:R0:W-:Y:S01]  /*9660*/  STL [R1+0x6b0], R2 ;  /* 0x0006b00201007387 */ /* 0x0001e20000100800 */
[----:B------:R-:W-:-:S03]  /*9670*/  IMAD.X R70, R71, 0x1, R91, P2 ;  /* 0x0000000147467824 */ /* 0x000fc600010e065b */
[----:B------:R2:W-:Y:S04]  /*9680*/  STL [R1+0x6b4], R4 ;  /* 0x0006b40401007387 */ /* 0x0005e80000100800 */
[----:B------:R3:W-:Y:S01]  /*9690*/  STL [R1+0x6b8], R3 ;  /* 0x0006b80301007387 */ /* 0x0007e20000100800 */
[-C--:B0-----:R-:W-:Y:S02]  /*96a0*/  IADD3 R2, P5, PT, R80, R92.reuse, RZ ;  /* 0x0000005c50027210 */ /* 0x081fe40007fbe0ff */
[----:B--2---:R-:W-:-:S03]  /*96b0*/  IADD3 R4, P3, PT, R10, R92, RZ ;  /* 0x0000005c0a047210 */ /* 0x004fc60007f7e0ff */
[----:B------:R0:W-:Y:S01]  /*96c0*/  STL [R1+0x6bc], R2 ;  /* 0x0006bc0201007387 */ /* 0x0001e20000100800 */
[--C-:B------:R-:W-:Y:S01]  /*96d0*/  IMAD.X R80, R81, 0x1, R91.reuse, P5 ;  /* 0x0000000151507824 */ /* 0x100fe200028e065b */
[----:B---3--:R-:W-:Y:S01]  /*96e0*/  IADD3 R3, P4, PT, R20, R92, RZ ;  /* 0x0000005c14037210 */ /* 0x008fe20007f9e0ff */
[----:B------:R-:W-:-:S04]  /*96f0*/  IMAD.X R10, R11, 0x1, R91, P3 ;  /* 0x000000010b0a7824 */ /* 0x000fc800018e065b */
[----:B------:R-:W-:Y:S01]  /*9700*/  IMAD.X R20, R21, 0x1, R91, P4 ;  /* 0x0000000115147824 */ /* 0x000fe200020e065b */
[----:B0-----:R-:W-:-:S05]  /*9710*/  IADD3 R2, P2, PT, R8, R92, RZ ;  /* 0x0000005c08027210 */ /* 0x001fca0007f5e0ff */
        /* <DEDUP_REMOVED lines=26> */
[----:B------:R-:W-:Y:S04]  /*98c0*/  STL [R1+0x6e4], R4 ;  /* 0x0006e40401007387 */ /* 0x000fe80000100800 */
[----:B------:R2:W-:Y:S01]  /*98d0*/  STL [R1+0x6e8], R3 ;  /* 0x0006e80301007387 */ /* 0x0005e20000100800 */
[----:B0-----:R-:W-:-:S05]  /*98e0*/  IADD3 R2, P5, PT, R68, R92, RZ ;  /* 0x0000005c44027210 */ /* 0x001fca0007fbe0ff */
[----:B------:R0:W-:Y:S01]  /*98f0*/  STL [R1+0x6ec], R2 ;  /* 0x0006ec0201007387 */ /* 0x0001e20000100800 */
[-C--:B------:R-:W-:Y:S01]  /*9900*/  IADD3 R5, P4, PT, R82, R92.reuse, RZ ;  /* 0x0000005c52057210 */ /* 0x080fe20007f9e0ff */
[----:B------:R-:W-:Y:S01]  /*9910*/  IMAD.X R68, R69, 0x1, R91, P5 ;  /* 0x0000000145447824 */ /* 0x000fe200028e065b */
[-C--:B--2---:R-:W-:Y:S01]  /*9920*/  IADD3 R3, P2, PT, R74, R92.reuse, RZ ;  /* 0x0000005c4a037210 */ /* 0x084fe20007f5e0ff */
[----:B------:R-:W2:Y:S01]  /*9930*/  LDL.LU.64 R30, [R1] ;  /* 0x00000000011e7983 */ /* 0x000ea20000300a00 */
[----:B0-----:R-:W-:-:S03]  /*9940*/  IADD3 R2, P3, PT, R76, R92, RZ ;  /* 0x0000005c4c027210 */ /* 0x001fc60007f7e0ff */
[----:B------:R-:W-:Y:S04]  /*9950*/  STL [R1+0x6f0], R3 ;  /* 0x0006f00301007387 */ /* 0x000fe80000100800 */
[----:B------:R-:W3:Y:S04]  /*9960*/  LDL.LU.64 R18, [R1+0x8] ;  /* 0x0000080001127983 */ /* 0x000ee80000300a00 */
[----:B------:R0:W-:Y:S04]  /*9970*/  STL [R1+0x6f4], R2 ;  /* 0x0006f40201007387 */ /* 0x0001e80000100800 */
[----:B0-----:R-:W4:Y:S01]  /*9980*/  LDL.LU.64 R2, [R1+0x10] ;  /* 0x0000100001027983 */ /* 0x001f220000300a00 */
[----:B------:R-:W-:Y:S01]  /*9990*/  IADD3 R4, P5, PT, R84, R92, RZ ;  /* 0x0000005c54047210 */ /* 0x000fe20007fbe0ff */
[----:B------:R-:W-:-:S02]  /*99a0*/  IMAD.X R74, R75, 0x1, R91, P2 ;  /* 0x000000014b4a7824 */ /* 0x000fc400010e065b */
[----:B------:R0:W-:Y:S01]  /*99b0*/  STL [R1+0x6f8], R5 ;  /* 0x0006f80501007387 */ /* 0x0001e20000100800 */
[----:B------:R-:W-:-:S03]  /*99c0*/  IMAD.X R76, R77, 0x1, R91, P3 ;  /* 0x000000014d4c7824 */ /* 0x000fc600018e065b */
[----:B------:R1:W-:Y:S01]  /*99d0*/  STL [R1+0x6fc], R4 ;  /* 0x0006fc0401007387 */ /* 0x0003e20000100800 */
[----:B------:R-:W-:Y:S01]  /*99e0*/  IMAD.X R82, R83, 0x1, R91, P4 ;  /* 0x0000000153527824 */ /* 0x000fe200020e065b */
[-C--:B0-----:R-:W-:Y:S02]  /*99f0*/  IADD3 R5, P2, PT, R12, R92.reuse, RZ ;  /* 0x0000005c0c057210 */ /* 0x081fe40007f5e0ff */
[----:B------:R-:W4:Y:S01]  /*9a00*/  LDL.LU.64 R28, [R1+0x18] ;  /* 0x00001800011c7983 */ /* 0x000f220000300a00 */
[----:B-1----:R-:W-:-:S03]  /*9a10*/  IADD3 R4, P3, PT, R14, R92, RZ ;  /* 0x0000005c0e047210 */ /* 0x002fc60007f7e0ff */
[----:B------:R-:W-:Y:S01]  /*9a20*/  STL [R1+0x700], R5 ;  /* 0x0007000501007387 */ /* 0x000fe20000100800 */
[-C--:B------:R-:W-:Y:S01]  /*9a30*/  IADD3 R9, P4, PT, R24, R92.reuse, RZ ;  /* 0x0000005c18097210 */ /* 0x080fe20007f9e0ff */
[--C-:B------:R-:W-:Y:S02]  /*9a40*/  IMAD.X R84, R85, 0x1, R91.reuse, P5 ;  /* 0x0000000155547824 */ /* 0x100fe400028e065b */
[----:B------:R-:W4:Y:S01]  /*9a50*/  LDL.LU.64 R16, [R1+0x20] ;  /* 0x0000200001107983 */ /* 0x000f220000300a00 */
[----:B------:R-:W-:Y:S01]  /*9a60*/  IADD3 R21, P5, PT, R26, R92, RZ ;  /* 0x0000005c1a157210 */ /* 0x000fe20007fbe0ff */
[--C-:B------:R-:W-:Y:S02]  /*9a70*/  IMAD.X R11, R13, 0x1, R91.reuse, P2 ;  /* 0x000000010d0b7824 */ /* 0x100fe400010e065b */
[----:B------:R0:W-:Y:S04]  /*9a80*/  STL [R1+0x704], R4 ;  /* 0x0007040401007387 */ /* 0x0001e80000100800 */
[----:B------:R-:W4:Y:S04]  /*9a90*/  LDL.LU.64 R6, [R1+0x28] ;  /* 0x0000280001067983 */ /* 0x000f280000300a00 */
[----:B0-----:R-:W4:Y:S04]  /*9aa0*/  LDL.LU.64 R4, [R1+0x30] ;  /* 0x0000300001047983 */ /* 0x001f280000300a00 */
[----:B------:R0:W-:Y:S01]  /*9ab0*/  STL [R1+0x708], R9 ;  /* 0x0007080901007387 */ /* 0x0001e20000100800 */
[----:B------:R-:W-:-:S03]  /*9ac0*/  IMAD.X R24, R25, 0x1, R91, P4 ;  /* 0x0000000119187824 */ /* 0x000fc600020e065b */
[----:B------:R-:W-:Y:S01]  /*9ad0*/  STL [R1+0x70c], R21 ;  /* 0x00070c1501007387 */ /* 0x000fe20000100800 */
[----:B0-----:R-:W-:-:S03]  /*9ae0*/  IMAD.X R9, R15, 0x1, R91, P3 ;  /* 0x000000010f097824 */ /* 0x001fc600018e065b */
[----:B------:R0:W-:Y:S01]  /*9af0*/  STL [R1+0x698], R11 ;  /* 0x0006980b01007387 */ /* 0x0001e20000100800 */
[----:B------:R-:W-:-:S03]  /*9b00*/  IADD3 R12, P3, PT, R38, R92, RZ ;  /* 0x0000005c260c7210 */ /* 0x000fc60007f7e0ff */
[----:B------:R1:W-:Y:S01]  /*9b10*/  STL [R1+0x69c], R9 ;  /* 0x00069c0901007387 */ /* 0x0003e20000100800 */
[-C--:B0-----:R-:W-:Y:S02]  /*9b20*/  IADD3 R11, P2, PT, R36, R92.reuse, RZ ;  /* 0x0000005c240b7210 */ /* 0x081fe40007f5e0ff */
[----:B-1----:R-:W-:-:S03]  /*9b30*/  IADD3 R9, P4, PT, R48, R92, RZ ;  /* 0x0000005c30097210 */ /* 0x002fc60007f9e0ff */
[----:B------:R0:W-:Y:S01]  /*9b40*/  STL [R1+0x688], R11 ;  /* 0x0006880b01007387 */ /* 0x0001e20000100800 */
[----:B------:R-:W-:-:S03]  /*9b50*/  IMAD.X R26, R27, 0x1, R91, P5 ;  /* 0x000000011b1a7824 */ /* 0x000fc600028e065b */
[----:B------:R-:W-:Y:S04]  /*9b60*/  STL [R1+0x68c], R12 ;  /* 0x00068c0c01007387 */ /* 0x000fe80000100800 */
[----:B------:R1:W-:Y:S01]  /*9b70*/  STL [R1+0x690], R9 ;  /* 0x0006900901007387 */ /* 0x0003e20000100800 */
[----:B0-----:R-:W-:Y:S01]  /*9b80*/  IADD3 R11, P5, PT, R50, R92, RZ ;  /* 0x0000005c320b7210 */ /* 0x001fe20007fbe0ff */
[--C-:B------:R-:W-:Y:S02]  /*9b90*/  IMAD.X R36, R37, 0x1, R91.reuse, P2 ;  /* 0x0000000125247824 */ /* 0x100fe400010e065b */
[--C-:B-1----:R-:W-:Y:S02]  /*9ba0*/  IMAD.X R9, R39, 0x1, R91.reuse, P3 ;  /* 0x0000000127097824 */ /* 0x102fe400018e065b */
[----:B------:R-:W-:Y:S04]  /*9bb0*/  STL [R1+0x694], R11 ;  /* 0x0006940b01007387 */ /* 0x000fe80000100800 */
[----:B------:R0:W-:Y:S01]  /*9bc0*/  STL [R1+0x674], R9 ;  /* 0x0006740901007387 */ /* 0x0001e20000100800 */
[----:B------:R-:W-:-:S02]  /*9bd0*/  IMAD.X R48, R49, 0x1, R91, P4 ;  /* 0x0000000131307824 */ /* 0x000fc400020e065b */
[----:B------:R-:W-:Y:S01]  /*9be0*/  IMAD.X R50, R51, 0x1, R91, P5 ;  /* 0x0000000133327824 */ /* 0x000fe200028e065b */
[----:B0-----:R-:W-:-:S05]  /*9bf0*/  IADD3 R9, P2, PT, R60, R92, RZ ;  /* 0x0000005c3c097210 */ /* 0x001fca0007f5e0ff */
[----:B------:R-:W-:Y:S01]  /*9c00*/  STL [R1+0x678], R9 ;  /* 0x0006780901007387 */ /* 0x000fe20000100800 */
[----:B--2---:R-:W-:-:S05]  /*9c10*/  IADD3 R12, P3, PT, R30, R92, RZ ;  /* 0x0000005c1e0c7210 */ /* 0x004fca0007f7e0ff */
[----:B------:R0:W-:Y:S01]  /*9c20*/  STL [R1+0x67c], R12 ;  /* 0x00067c0c01007387 */ /* 0x0001e20000100800 */
[----:B---3--:R-:W-:Y:S01]  /*9c30*/  IADD3 R11, P4, PT, R18, R92, RZ ;  /* 0x0000005c120b7210 */ /* 0x008fe20007f9e0ff */
[----:B0-----:R-:W-:-:S04]  /*9c40*/  IMAD.X R12, R61, 0x1, R91, P2 ;  /* 0x000000013d0c7824 */ /* 0x001fc800010e065b */
[----:B------:R0:W-:Y:S01]  /*9c50*/  STL [R1+0x680], R11 ;  /* 0x0006800b01007387 */ /* 0x0001e20000100800 */
[----:B----4-:R-:W-:Y:S01]  /*9c60*/  IADD3 R9, P5, PT, R2, R92, RZ ;  /* 0x0000005c02097210 */ /* 0x010fe20007fbe0ff */
[----:B0-----:R-:W-:-:S04]  /*9c70*/  IMAD.X R11, R31, 0x1, R91, P3 ;  /* 0x000000011f0b7824 */ /* 0x001fc800018e065b */
[----:B------:R0:W-:Y:S01]  /*9c80*/  STL [R1+0x684], R9 ;  /* 0x0006840901007387 */ /* 0x0001e20000100800 */
[----:B------:R-:W-:-:S03]  /*9c90*/  IMAD.X R2, R3, 0x1, R91, P5 ;  /* 0x0000000103027824 */ /* 0x000fc600028e065b */
[----:B------:R1:W-:Y:S01]  /*9ca0*/  STL [R1+0x66c], R12 ;  /* 0x00066c0c01007387 */ /* 0x0003e20000100800 */
[----:B0-----:R-:W-:-:S03]  /*9cb0*/  IMAD.X R9, R19, 0x1, R91, P4 ;  /* 0x0000000113097824 */ /* 0x001fc600020e065b */
[----:B------:R-:W2:Y:S04]  /*9cc0*/  LDL.LU.64 R18, [R1+0x38] ;  /* 0x0000380001127983 */ /* 0x000ea80000300a00 */
[----:B------:R-:W-:Y:S04]  /*9cd0*/  STL [R1+0x670], R11 ;  /* 0x0006700b01007387 */ /* 0x000fe80000100800 */
[----:B------:R-:W-:Y:S04]  /*9ce0*/  STL [R1+0x8], R9 ;  /* 0x0000080901007387 */ /* 0x000fe80000100800 */
[----:B------:R-:W3:Y:S04]  /*9cf0*/  LDL.LU.64 R14, [R1+0x40] ;  /* 0x00004000010e7983 */ /* 0x000ee80000300a00 */
[----:B-1----:R-:W4:Y:S04]  /*9d00*/  LDL.LU.64 R12, [R1+0x48] ;  /* 0x00004800010c7983 */ /* 0x002f280000300a00 */
[----:B------:R0:W-:Y:S04]  /*9d10*/  STL [R1+0x10], R2 ;  /* 0x0000100201007387 */ /* 0x0001e80000100800 */
[----:B0-----:R-:W4:Y:S01]  /*9d20*/  LDL.LU.64 R2, [R1+0x50] ;  /* 0x0000500001027983 */ /* 0x001f220000300a00 */
[----:B------:R-:W-:-:S02]  /*9d30*/  IADD3 R21, P2, PT, R28, R92, RZ ;  /* 0x0000005c1c157210 */ /* 0x000fc40007f5e0ff */
[-C--:B------:R-:W-:Y:S02]  /*9d40*/  IADD3 R11, P3, PT, R16, R92.reuse, RZ ;  /* 0x0000005c100b7210 */ /* 0x080fe40007f7e0ff */
[----:B------:R-:W-:Y:S01]  /*9d50*/  IADD3 R9, P4, PT, R6, R92, RZ ;  /* 0x0000005c06097210 */ /* 0x000fe20007f9e0ff */
[----:B------:R0:W-:Y:S04]  /*9d60*/  STL [R1+0x65c], R21 ;  /* 0x00065c1501007387 */ /* 0x0001e80000100800 */
[----:B------:R1:W-:Y:S01]  /*9d70*/  STL [R1+0x660], R11 ;  /* 0x0006600b01007387 */ /* 0x0003e20000100800 */
[----:B------:R-:W-:-:S03]  /*9d80*/  IMAD.X R6, R7, 0x1, R91, P4 ;  /* 0x0000000107067824 */ /* 0x000fc600020e065b */
[----:B------:R1:W-:Y:S01]  /*9d90*/  STL [R1+0x664], R9 ;  /* 0x0006640901007387 */ /* 0x0003e20000100800 */
[----:B0-----:R-:W-:Y:S01]  /*9da0*/  IADD3 R21, P5, PT, R4, R92, RZ ;  /* 0x0000005c04157210 */ /* 0x001fe20007fbe0ff */
[----:B-1----:R-:W-:-:S04]  /*9db0*/  IMAD.X R11, R29, 0x1, R91, P2 ;  /* 0x000000011d0b7824 */ /* 0x002fc800010e065b */
[----:B------:R-:W-:Y:S01]  /*9dc0*/  STL [R1+0x668], R21 ;  /* 0x0006681501007387 */ /* 0x000fe20000100800 */
[----:B------:R-:W-:-:S03]  /*9dd0*/  IMAD.X R9, R17, 0x1, R91, P3 ;  /* 0x0000000111097824 */ /* 0x000fc600018e065b */
[----:B------:R-:W-:Y:S01]  /*9de0*/  STL [R1+0x18], R11 ;  /* 0x0000180b01007387 */ /* 0x000fe20000100800 */
[----:B------:R-:W-:-:S03]  /*9df0*/  IMAD.X R4, R5, 0x1, R91, P5 ;  /* 0x0000000105047824 */ /* 0x000fc600028e065b */
[----:B------:R-:W4:Y:S04]  /*9e00*/  LDL.LU.64 R28, [R1+0x58] ;  /* 0x00005800011c7983 */ /* 0x000f280000300a00 */
[----:B------:R-:W-:Y:S04]  /*9e10*/  STL [R1+0x648], R9 ;  /* 0x0006480901007387 */ /* 0x000fe80000100800 */
[----:B------:R0:W-:Y:S04]  /*9e20*/  STL [R1+0x28], R6 ;  /* 0x0000280601007387 */ /* 0x0001e80000100800 */
[----:B------:R-:W4:Y:S04]  /*9e30*/  LDL.LU.64 R16, [R1+0x60] ;  /* 0x0000600001107983 */ /* 0x000f280000300a00 */
[----:B0-----:R-:W4:Y:S04]  /*9e40*/  LDL.LU.64 R6, [R1+0x68] ;  /* 0x0000680001067983 */ /* 0x001f280000300a00 */
[----:B------:R0:W-:Y:S04]  /*9e50*/  STL [R1+0x30], R4 ;  /* 0x0000300401007387 */ /* 0x0001e80000100800 */
[----:B0-----:R-:W4:Y:S01]  /*9e60*/  LDL.LU.64 R4, [R1+0x70] ;  /* 0x0000700001047983 */ /* 0x001f220000300a00 */
[----:B--2---:R-:W-:-:S05]  /*9e70*/  IADD3 R9, P2, PT, R18, R92, RZ ;  /* 0x0000005c12097210 */ /* 0x004fca0007f5e0ff */
[----:B------:R0:W-:Y:S01]  /*9e80*/  STL [R1+0x64c], R9 ;  /* 0x00064c0901007387 */ /* 0x0001e20000100800 */
[----:B------:R-:W-:Y:S01]  /*9e90*/  IMAD.X R18, R19, 0x1, R91, P2 ;  /* 0x0000000113127824 */ /* 0x000fe200010e065b */
[-C--:B---3--:R-:W-:Y:S02]  /*9ea0*/  IADD3 R21, P3, PT, R14, R92.reuse, RZ ;  /* 0x0000005c0e157210 */ /* 0x088fe40007f7e0ff */
[----:B----4-:R-:W-:-:S03]  /*9eb0*/  IADD3 R11, P4, PT, R12, R92, RZ ;  /* 0x0000005c0c0b7210 */ /* 0x010fc60007f9e0ff */
[----:B------:R-:W-:Y:S04]  /*9ec0*/  STL [R1+0x650], R21 ;  /* 0x0006501501007387 */ /* 0x000fe80000100800 */
[----:B------:R1:W-:Y:S01]  /*9ed0*/  STL [R1+0x654], R11 ;  /* 0x0006540b01007387 */ /* 0x0003e20000100800 */
[----:B0-----:R-:W-:Y:S01]  /*9ee0*/  IADD3 R9, P5, PT, R2, R92, RZ ;  /* 0x0000005c02097210 */ /* 0x001fe20007fbe0ff */
[----:B-1----:R-:W-:-:S04]  /*9ef0*/  IMAD.X R11, R15, 0x1, R91, P3 ;  /* 0x000000010f0b7824 */ /* 0x002fc800018e065b */
[----:B------:R0:W-:Y:S01]  /*9f00*/  STL [R1+0x658], R9 ;  /* 0x0006580901007387 */ /* 0x0001e20000100800 */
[----:B------:R-:W-:-:S03]  /*9f10*/  IMAD.X R2, R3, 0x1, R91, P5 ;  /* 0x0000000103027824 */ /* 0x000fc600028e065b */
[----:B------:R1:W-:Y:S01]  /*9f20*/  STL [R1+0x38], R18 ;  /* 0x0000381201007387 */ /* 0x0003e20000100800 */
[----:B0-----:R-:W-:-:S03]  /*9f30*/  IMAD.X R9, R13, 0x1, R91, P4 ;  /* 0x000000010d097824 */ /* 0x001fc600020e065b */
[----:B-1----:R-:W2:Y:S04]  /*9f40*/  LDL.LU.64 R18, [R1+0x78] ;  /* 0x0000780001127983 */ /* 0x002ea80000300a00 */
[----:B------:R-:W-:Y:S04]  /*9f50*/  STL [R1+0x40], R11 ;  /* 0x0000400b01007387 */ /* 0x000fe80000100800 */
[----:B------:R-:W-:Y:S04]  /*9f60*/  STL [R1+0x640], R9 ;  /* 0x0006400901007387 */ /* 0x000fe80000100800 */
[----:B------:R-:W3:Y:S04]  /*9f70*/  LDL.LU.64 R14, [R1+0x80] ;  /* 0x00008000010e7983 */ /* 0x000ee80000300a00 */
[----:B------:R-:W4:Y:S04]  /*9f80*/  LDL.LU.64 R12, [R1+0x88] ;  /* 0x00008800010c7983 */ /* 0x000f280000300a00 */
        /* <DEDUP_REMOVED lines=204> */
[-C--:B------:R-:W-:Y:S01]  /*ac50*/  IADD3 R9, P4, PT, R6, R92.reuse, RZ ;  /* 0x0000005c06097210 */ /* 0x080fe20007f9e0ff */
[----:B------:R0:W-:Y:S04]  /*ac60*/  STL [R1+0x16c], R21 ;  /* 0x00016c1501007387 */ /* 0x0001e80000100800 */
[----:B------:R1:W-:Y:S04]  /*ac70*/  STL [R1+0x170], R11 ;  /* 0x0001700b01007387 */ /* 0x0003e80000100800 */
        /* <DEDUP_REMOVED lines=8> */
[----:B------:R0:W-:Y:S04]  /*ad00*/  STL [R1+0x150], R9 ;  /* 0x0001500901007387 */ /* 0x0001e80000100800 */
[----:B------:R1:W-:Y:S01]  /*ad10*/  STL [R1+0xec], R6 ;  /* 0x0000ec0601007387 */ /* 0x0003e20000100800 */
[----:B0-----:R-:W-:-:S03]  /*ad20*/  IMAD.X R9, R5, 0x1, R91, P5 ;  /* 0x0000000105097824 */ /* 0x001fc600028e065b */
[----:B------:R-:W4:Y:S04]  /*ad30*/  LDL.LU.64 R4, [R1+0x1e0] ;  /* 0x0001e00001047983 */ /* 0x000f280000300a00 */
[----:B-1----:R-:W4:Y:S04]  /*ad40*/  LDL.LU.64 R6, [R1+0x1e8] ;  /* 0x0001e80001067983 */ /* 0x002f280000300a00 */
[----:B------:R2:W-:Y:S04]  /*ad50*/  STL [R1+0xf0], R9 ;  /* 0x0000f00901007387 */ /* 0x0005e80000100800 */
[----:B------:R-:W4:Y:S01]  /*ad60*/  LDL.LU.64 R30, [R1+0x1f0] ;  /* 0x0001f000011e7983 */ /* 0x000f220000300a00 */
        /* <DEDUP_REMOVED lines=11> */
[----:B------:R-:W-:Y:S04]  /*ae20*/  STL [R1+0xf4], R18 ;  /* 0x0000f41201007387 */ /* 0x000fe80000100800 */
[----:B------:R-:W-:Y:S01]  /*ae30*/  STL [R1+0xf8], R11 ;  /* 0x0000f80b01007387 */ /* 0x000fe20000100800 */
[----:B0-----:R-:W-:-:S03]  /*ae40*/  IMAD.X R9, R13, 0x1, R91, P4 ;  /* 0x000000010d097824 */ /* 0x001fc600020e065b */
[----:B------:R-:W2:Y:S04]  /*ae50*/  LDL.LU.64 R28, [R1+0x1f8] ;  /* 0x0001f800011c7983 */ /* 0x000ea80000300a00 */
[----:B------:R-:W-:Y:S04]  /*ae60*/  STL [R1+0xfc], R9 ;  /* 0x0000fc0901007387 */ /* 0x000fe80000100800 */
[----:B------:R-:W3:Y:S04]  /*ae70*/  LDL.LU.64 R14, [R1+0x200] ;  /* 0x00020000010e7983 */ /* 0x000ee80000300a00 */
[----:B------:R0:W-:Y:S04]  /*ae80*/  STL [R1+0x100], R2 ;  /* 0x0001000201007387 */ /* 0x0001e80000100800 */
[----:B------:R-:W4:Y:S04]  /*ae90*/  LDL.LU.64 R12, [R1+0x208] ;  /* 0x00020800010c7983 */ /* 0x000f280000300a00 */
[----:B0-----:R-:W4:Y:S01]  /*aea0*/  LDL.LU.64 R2, [R1+0x210] ;  /* 0x0002100001027983 */ /* 0x001f220000300a00 */
[----:B------:R-:W-:-:S02]  /*aeb0*/  IADD3 R11, P2, PT, R16, R92, RZ ;  /* 0x0000005c100b7210 */ /* 0x000fc40007f5e0ff */
[----:B------:R-:W-:-:S03]  /*aec0*/  IADD3 R9, P3, PT, R4, R92, RZ ;  /* 0x0000005c04097210 */ /* 0x000fc60007f7e0ff */
[----:B------:R0:W-:Y:S01]  /*aed0*/  STL [R1+0x11c], R11 ;  /* 0x00011c0b01007387 */ /* 0x0001e20000100800 */
[----:B------:R-:W-:-:S03]  /*aee0*/  IADD3 R18, P4, PT, R6, R92, RZ ;  /* 0x0000005c06127210 */ /* 0x000fc60007f9e0ff */
[----:B------:R1:W-:Y:S01]  /*aef0*/  STL [R1+0x120], R9 ;  /* 0x0001200901007387 */ /* 0x0003e20000100800 */
[--C-:B------:R-:W-:Y:S01]  /*af00*/  IMAD.X R4, R5, 0x1, R91.reuse, P3 ;  /* 0x0000000105047824 */ /* 0x100fe200018e065b */
[----:B0-----:R-:W-:Y:S02]  /*af10*/  IADD3 R11, P5, PT, R30, R92, RZ ;  /* 0x0000005c1e0b7210 */ /* 0x001fe40007fbe0ff */
[----:B------:R0:W-:Y:S01]  /*af20*/  STL [R1+0x124], R18 ;  /* 0x0001241201007387 */ /* 0x0001e20000100800 */
[----:B-1----:R-:W-:-:S03]  /*af30*/  IMAD.X R9, R17, 0x1, R91, P2 ;  /* 0x0000000111097824 */ /* 0x002fc600010e065b */
[----:B------:R-:W-:Y:S04]  /*af40*/  STL [R1+0x138], R11 ;  /* 0x0001380b01007387 */ /* 0x000fe80000100800 */
[----:B0-----:R-:W4:Y:S04]  /*af50*/  LDL.LU.64 R18, [R1+0x218] ;  /* 0x0002180001127983 */ /* 0x001f280000300a00 */
[----:B------:R-:W-:Y:S04]  /*af60*/  STL [R1+0x104], R9 ;  /* 0x0001040901007387 */ /* 0x000fe80000100800 */
[----:B------:R-:W4:Y:S01]  /*af70*/  LDL.LU.64 R16, [R1+0x220] ;  /* 0x0002200001107983 */ /* 0x000f220000300a00 */
[----:B------:R-:W-:-:S03]  /*af80*/  IMAD.X R39, R7, 0x1, R91, P4 ;  /* 0x0000000107277824 */ /* 0x000fc600020e065b */
[----:B------:R0:W-:Y:S01]  /*af90*/  STL [R1+0x108], R4 ;  /* 0x0001080401007387 */ /* 0x0001e20000100800 */
[----:B------:R-:W-:-:S03]  /*afa0*/  IMAD.X R40, R31, 0x1, R91, P5 ;  /* 0x000000011f287824 */ /* 0x000fc600028e065b */
[----:B0-----:R-:W4:Y:S04]  /*afb0*/  LDL.LU.64 R4, [R1+0x228] ;  /* 0x0002280001047983 */ /* 0x001f280000300a00 */
[----:B------:R-:W4:Y:S01]  /*afc0*/  LDL.LU.64 R6, [R1+0x230] ;  /* 0x0002300001067983 */ /* 0x000f220000300a00 */
[----:B--2---:R-:W-:-:S05]  /*afd0*/  IADD3 R9, P2, PT, R28, R92, RZ ;  /* 0x0000005c1c097210 */ /* 0x004fca0007f5e0ff */
[----:B------:R0:W-:Y:S01]  /*afe0*/  STL [R1+0xcc], R9 ;  /* 0x0000cc0901007387 */ /* 0x0001e20000100800 */
[-C--:B---3--:R-:W-:Y:S01]  /*aff0*/  IADD3 R21, P3, PT, R14, R92.reuse, RZ ;  /* 0x0000005c0e157210 */ /* 0x088fe20007f7e0ff */
[----:B------:R-:W-:Y:S01]  /*b000*/  IMAD.X R41, R29, 0x1, R91, P2 ;  /* 0x000000011d297824 */ /* 0x000fe200010e065b */
[----:B----4-:R-:W-:-:S03]  /*b010*/  IADD3 R11, P4, PT, R12, R92, RZ ;  /* 0x0000005c0c0b7210 */ /* 0x010fc60007f9e0ff */
[----:B------:R-:W-:Y:S01]  /*b020*/  STL [R1+0xd0], R21 ;  /* 0x0000d01501007387 */ /* 0x000fe20000100800 */
[----:B0-----:R-:W-:-:S03]  /*b030*/  IADD3 R9, P5, PT, R2, R92, RZ ;  /* 0x0000005c02097210 */ /* 0x001fc60007fbe0ff */
[----:B------:R0:W-:Y:S04]  /*b040*/  STL [R1+0xd4], R11 ;  /* 0x0000d40b01007387 */ /* 0x0001e80000100800 */
[----:B------:R1:W-:Y:S01]  /*b050*/  STL [R1+0xd8], R9 ;  /* 0x0000d80901007387 */ /* 0x0003e20000100800 */
[----:B------:R-:W-:-:S03]  /*b060*/  IMAD.X R43, R13, 0x1, R91, P4 ;  /* 0x000000010d2b7824 */ /* 0x000fc600020e065b */
[----:B------:R-:W2:Y:S01]  /*b070*/  LDL.LU.64 R28, [R1+0x238] ;  /* 0x00023800011c7983 */ /* 0x000ea20000300a00 */
[--C-:B------:R-:W-:Y:S02]  /*b080*/  IMAD.X R42, R15, 0x1, R91.reuse, P3 ;  /* 0x000000010f2a7824 */ /* 0x100fe400018e065b */
[----:B------:R-:W-:Y:S01]  /*b090*/  IMAD.X R60, R3, 0x1, R91, P5 ;  /* 0x00000001033c7824 */ /* 0x000fe200028e065b */
[----:B------:R-:W3:Y:S04]  /*b0a0*/  LDL.LU.64 R12, [R1+0x240] ;  /* 0x00024000010c7983 */ /* 0x000ee80000300a00 */
[----:B------:R-:W4:Y:S04]  /*b0b0*/  LDL.LU.64 R14, [R1+0x248] ;  /* 0x00024800010e7983 */ /* 0x000f280000300a00 */
[----:B------:R-:W4:Y:S01]  /*b0c0*/  LDL.LU.64 R2, [R1+0x250] ;  /* 0x0002500001027983 */ /* 0x000f220000300a00 */
[----:B0-----:R-:W-:-:S02]  /*b0d0*/  IADD3 R11, P2, PT, R18, R92, RZ ;  /* 0x0000005c120b7210 */ /* 0x001fc40007f5e0ff */
[----:B------:R-:W-:-:S03]  /*b0e0*/  IADD3 R21, P3, PT, R16, R92, RZ ;  /* 0x0000005c10157210 */ /* 0x000fc60007f7e0ff */
[----:B------:R0:W-:Y:S04]  /*b0f0*/  STL [R1+0xdc], R11 ;  /* 0x0000dc0b01007387 */ /* 0x0001e80000100800 */
[----:B------:R-:W-:Y:S01]  /*b100*/  STL [R1+0xe0], R21 ;  /* 0x0000e01501007387 */ /* 0x000fe20000100800 */
[-C--:B-1----:R-:W-:Y:S02]  /*b110*/  IADD3 R9, P4, PT, R4, R92.reuse, RZ ;  /* 0x0000005c04097210 */ /* 0x082fe40007f9e0ff */
[----:B0-----:R-:W-:-:S03]  /*b120*/  IADD3 R11, P5, PT, R6, R92, RZ ;  /* 0x0000005c060b7210 */ /* 0x001fc60007fbe0ff */
[----:B------:R0:W-:Y:S01]  /*b130*/  STL [R1+0xe4], R9 ;  /* 0x0000e40901007387 */ /* 0x0001e20000100800 */
[----:B------:R-:W-:-:S03]  /*b140*/  IMAD.X R61, R19, 0x1, R91, P2 ;  /* 0x00000001133d7824 */ /* 0x000fc600010e065b */
[----:B------:R-:W-:Y:S01]  /*b150*/  STL [R1+0xe8], R11 ;  /* 0x0000e80b01007387 */ /* 0x000fe20000100800 */
[--C-:B0-----:R-:W-:Y:S02]  /*b160*/  IMAD.X R9, R17, 0x1, R91.reuse, P3 ;  /* 0x0000000111097824 */ /* 0x101fe400018e065b */
[----:B------:R-:W-:-:S03]  /*b170*/  IMAD.X R6, R7, 0x1, R91, P5 ;  /* 0x0000000107067824 */ /* 0x000fc600028e065b */
[----:B------:R4:W-:Y:S01]  /*b180*/  STL [R1], R9 ;  /* 0x0000000901007387 */ /* 0x0009e20000100800 */
[----:B------:R-:W-:-:S03]  /*b190*/  IMAD.X R5, R5, 0x1, R91, P4 ;  /* 0x0000000105057824 */ /* 0x000fc600020e065b */
[----:B------:R-:W4:Y:S04]  /*b1a0*/  LDL.LU.64 R62, [R1+0x258] ;  /* 0x00025800013e7983 */ /* 0x000f280000300a00 */
[----:B------:R-:W4:Y:S04]  /*b1b0*/  LDL.LU.64 R16, [R1+0x260] ;  /* 0x0002600001107983 */ /* 0x000f280000300a00 */
[----:B------:R-:W4:Y:S04]  /*b1c0*/  LDL.LU.64 R54, [R1+0x268] ;  /* 0x0002680001367983 */ /* 0x000f280000300a00 */
[----:B------:R-:W4:Y:S01]  /*b1d0*/  LDL.LU.64 R18, [R1+0x270] ;  /* 0x0002700001127983 */ /* 0x000f220000300a00 */
[----:B--2---:R-:W-:-:S02]  /*b1e0*/  IADD3 R4, P2, PT, R28, R92, RZ ;  /* 0x0000005c1c047210 */ /* 0x004fc40007f5e0ff */
[----:B---3--:R-:W-:-:S03]  /*b1f0*/  IADD3 R7, P3, PT, R12, R92, RZ ;  /* 0x0000005c0c077210 */ /* 0x008fc60007f7e0ff */
[----:B------:R0:W-:Y:S01]  /*b200*/  STL [R1+0x4], R4 ;  /* 0x0000040401007387 */ /* 0x0001e20000100800 */
[----:B----4-:R-:W-:-:S03]  /*b210*/  IADD3 R9, P4, PT, R14, R92, RZ ;  /* 0x0000005c0e097210 */ /* 0x010fc60007f9e0ff */
[----:B------:R1:W-:Y:S01]  /*b220*/  STL [R1+0x20], R7 ;  /* 0x0000200701007387 */ /* 0x0003e20000100800 */
[----:B0-----:R-:W-:-:S03]  /*b230*/  IADD3 R4, P5, PT, R2, R92, RZ ;  /* 0x0000005c02047210 */ /* 0x001fc60007fbe0ff */
[----:B------:R-:W-:Y:S04]  /*b240*/  STL [R1+0x24], R9 ;  /* 0x0000240901007387 */ /* 0x000fe80000100800 */
[----:B------:R0:W-:Y:S01]  /*b250*/  STL [R1+0x48], R4 ;  /* 0x0000480401007387 */ /* 0x0001e20000100800 */
[----:B-1----:R-:W-:-:S03]  /*b260*/  IMAD.X R7, R29, 0x1, R91, P2 ;  /* 0x000000011d077824 */ /* 0x002fc600010e065b */
[----:B------:R-:W2:Y:S04]  /*b270*/  LDL.LU.64 R86, [R1+0x278] ;  /* 0x0002780001567983 */ /* 0x000ea80000300a00 */
[----:B------:R-:W3:Y:S04]  /*b280*/  LDL.LU.64 R28, [R1+0x280] ;  /* 0x00028000011c7983 */ /* 0x000ee80000300a00 */
[----:B------:R-:W4:Y:S04]  /*b290*/  LDL.LU.64 R88, [R1+0x288] ;  /* 0x0002880001587983 */ /* 0x000f280000300a00 */
[----:B------:R-:W4:Y:S01]  /*b2a0*/  LDL.LU.64 R30, [R1+0x290] ;  /* 0x00029000011e7983 */ /* 0x000f220000300a00 */
[----:B------:R-:W-:-:S02]  /*b2b0*/  IMAD.X R12, R13, 0x1, R91, P3 ;  /* 0x000000010d0c7824 */ /* 0x000fc400018e065b */
[--C-:B------:R-:W-:Y:S02]  /*b2c0*/  IMAD.X R14, R3, 0x1, R91.reuse, P5 ;  /* 0x00000001030e7824 */ /* 0x100fe400028e065b */
[----:B------:R-:W-:Y:S01]  /*b2d0*/  IMAD.X R13, R15, 0x1, R91, P4 ;  /* 0x000000010f0d7824 */ /* 0x000fe200020e065b */
[-C--:B0-----:R-:W-:Y:S02]  /*b2e0*/  IADD3 R4, P2, PT, R62, R92.reuse, RZ ;  /* 0x0000005c3e047210 */ /* 0x081fe40007f5e0ff */
[----:B------:R-:W-:-:S03]  /*b2f0*/  IADD3 R3, P3, PT, R16, R92, RZ ;  /* 0x0000005c10037210 */ /* 0x000fc60007f7e0ff */
[----:B------:R0:W-:Y:S01]  /*b300*/  STL [R1+0x4c], R4 ;  /* 0x00004c0401007387 */ /* 0x0001e20000100800 */
[----:B------:R-:W-:-:S03]  /*b310*/  IADD3 R2, P4, PT, R54, R92, RZ ;  /* 0x0000005c36027210 */ /* 0x000fc60007f9e0ff */
[----:B------:R-:W-:Y:S01]  /*b320*/  STL [R1+0x50], R3 ;  /* 0x0000500301007387 */ /* 0x000fe20000100800 */
[----:B------:R-:W-:-:S03]  /*b330*/  IMAD.X R15, R63, 0x1, R91, P2 ;  /* 0x000000013f0f7824 */ /* 0x000fc600010e065b */
[----:B------:R-:W4:Y:S01]  /*b340*/  LDL.LU.64 R52, [R1+0x298] ;  /* 0x0002980001347983 */ /* 0x000f220000300a00 */
[-C--:B0-----:R-:W-:Y:S01]  /*b350*/  IADD3 R4, P5, PT, R18, R92.reuse, RZ ;  /* 0x0000005c12047210 */ /* 0x081fe20007fbe0ff */
[--C-:B------:R-:W-:Y:S02]  /*b360*/  IMAD.X R16, R17, 0x1, R91.reuse, P3 ;  /* 0x0000000111107824 */ /* 0x100fe400018e065b */
[----:B------:R0:W-:Y:S01]  /*b370*/  STL [R1+0x54], R2 ;  /* 0x0000540201007387 */ /* 0x0001e20000100800 */
[--C-:B------:R-:W-:Y:S02]  /*b380*/  IMAD.X R17, R55, 0x1, R91.reuse, P4 ;  /* 0x0000000137117824 */ /* 0x100fe400020e065b */
[----:B------:R-:W-:Y:S01]  /*b390*/  IMAD.X R18, R19, 0x1, R91, P5 ;  /* 0x0000000113127824 */ /* 0x000fe200028e065b */
[----:B0-----:R-:W4:Y:S04]  /*b3a0*/  LDL.LU.64 R2, [R1+0x2a0] ;  /* 0x0002a00001027983 */ /* 0x001f280000300a00 */
[----:B------:R4:W-:Y:S04]  /*b3b0*/  STL [R1+0x70], R4 ;  /* 0x0000700401007387 */ /* 0x0009e80000100800 */
[----:B------:R0:W5:Y:S04]  /*b3c0*/  LDL.LU R62, [R1+0x7a4] ;  /* 0x0007a400013e7983 */ /* 0x0001680000300800 */
[----:B------:R0:W5:Y:S01]  /*b3d0*/  LDL.LU R54, [R1+0x7a0] ;  /* 0x0007a00001367983 */ /* 0x0001620000300800 */
[----:B--2---:R-:W-:-:S02]  /*b3e0*/  IADD3 R9, P2, PT, R86, R92, RZ ;  /* 0x0000005c56097210 */ /* 0x004fc40007f5e0ff */
[----:B---3--:R-:W-:-:S03]  /*b3f0*/  IADD3 R11, P3, PT, R28, R92, RZ ;  /* 0x0000005c1c0b7210 */ /* 0x008fc60007f7e0ff */
[----:B------:R1:W-:Y:S01]  /*b400*/  STL [R1+0x74], R9 ;  /* 0x0000740901007387 */ /* 0x0003e20000100800 */
[----:B----4-:R-:W-:-:S03]  /*b410*/  IADD3 R4, P4, PT, R88, R92, RZ ;  /* 0x0000005c58047210 */ /* 0x010fc60007f9e0ff */
[----:B------:R-:W-:Y:S01]  /*b420*/  STL [R1+0x88], R11 ;  /* 0x0000880b01007387 */ /* 0x000fe20000100800 */
[----:B------:R-:W-:-:S03]  /*b430*/  IMAD.X R19, R87, 0x1, R91, P2 ;  /* 0x0000000157137824 */ /* 0x000fc600010e065b */
[----:B------:R-:W2:Y:S01]  /*b440*/  LDL.LU R21, [R1+0x3c0] ;  /* 0x0003c00001157983 */ /* 0x000ea20000300800 */
[----:B-1----:R-:W-:-:S03]  /*b450*/  IADD3 R9, P5, PT, R30, R92, RZ ;  /* 0x0000005c1e097210 */ /* 0x002fc60007fbe0ff */
[----:B------:R1:W-:Y:S01]  /*b460*/  STL [R1+0x8c], R4 ;  /* 0x00008c0401007387 */ /* 0x0003e20000100800 */
[--C-:B------:R-:W-:Y:S02]  /*b470*/  IMAD.X R28, R29, 0x1, R91.reuse, P3 ;  /* 0x000000011d1c7824 */ /* 0x100fe400018e065b */
[--C-:B------:R-:W-:Y:S01]  /*b480*/  IMAD.X R29, R89, 0x1, R91.reuse, P4 ;  /* 0x00000001591d7824 */ /* 0x100fe200020e065b */
[----:B-1----:R-:W3:Y:S04]  /*b490*/  LDL.LU R4, [R1+0x4a8] ;  /* 0x0004a80001047983 */ /* 0x002ee80000300800 */
[----:B------:R1:W-:Y:S04]  /*b4a0*/  STL [R1+0x90], R9 ;  /* 0x0000900901007387 */ /* 0x0003e80000100800 */
[----:B------:R-:W4:Y:S04]  /*b4b0*/  LDL.LU.64 R86, [R1+0x798] ;  /* 0x0007980001567983 */ /* 0x000f280000300a00 */
[----:B------:R-:W2:Y:S01]  /*b4c0*/  LDL.LU.64 R88, [R1+0x790] ;  /* 0x0007900001587983 */ /* 0x000ea20000300a00 */
[----:B------:R-:W-:Y:S01]  /*b4d0*/  IMAD.X R30, R31, 0x1, R91, P5 ;  /* 0x000000011f1e7824 */ /* 0x000fe200028e065b */
[----:B-1----:R-:W-:-:S05]  /*b4e0*/  IADD3 R9, P2, PT, R52, R92, RZ ;  /* 0x0000005c34097210 */ /* 0x002fca0007f5e0ff */
[----:B------:R2:W-:Y:S01]  /*b4f0*/  STL [R1+0x94], R9 ;  /* 0x0000940901007387 */ /* 0x0005e20000100800 */
[----:B------:R-:W-:-:S05]  /*b500*/  IADD3 R23, P3, PT, R2, R92, RZ ;  /* 0x0000005c02177210 */ /* 0x000fca0007f7e0ff */
[----:B------:R-:W-:Y:S01]  /*b510*/  STL [R1+0xc0], R23 ;  /* 0x0000c01701007387 */ /* 0x000fe20000100800 */
[----:B------:R-:W-:Y:S01]  /*b520*/  IMAD.X R38, R3, 0x1, R91, P3 ;  /* 0x0000000103267824 */ /* 0x000fe200018e065b */
[-C--:B----4-:R-:W-:Y:S02]  /*b530*/  IADD3 R11, P4, PT, R86, R92.reuse, RZ ;  /* 0x0000005c560b7210 */ /* 0x090fe40007f9e0ff */
[----:B--2---:R-:W-:-:S03]  /*b540*/  IADD3 R9, P5, PT, R88, R92, RZ ;  /* 0x0000005c58097210 */ /* 0x004fc60007fbe0ff */
[----:B------:R1:W-:Y:S04]  /*b550*/  STL [R1+0xc4], R11 ;  /* 0x0000c40b01007387 */ /* 0x0003e80000100800 */
[----:B------:R0:W5:Y:S04]  /*b560*/  LDL.LU R52, [R1+0x788] ;  /* 0x0007880001347983 */ /* 0x0001680000300800 */
[----:B------:R2:W-:Y:S04]  /*b570*/  STL [R1+0xc8], R9 ;  /* 0x0000c80901007387 */ /* 0x0005e80000100800 */
[----:B------:R-:W4:Y:S04]  /*b580*/  LDL.LU.64 R2, [R1+0x780] ;  /* 0x0007800001027983 */ /* 0x000f280000300a00 */
[----:B-1----:R-:W4:Y:S04]  /*b590*/  LDL.LU R11, [R1+0x4a4] ;  /* 0x0004a400010b7983 */ /* 0x002f280000300800 */
[----:B--2---:R-:W2:Y:S01]  /*b5a0*/  LDL.LU R9, [R1+0x4a0] ;  /* 0x0004a00001097983 */ /* 0x004ea20000300800 */
[-C--:B------:R-:W-:Y:S01]  /*b5b0*/  IADD3 R21, P3, PT, R21, R90.reuse, RZ ;  /* 0x0000005a15157210 */ /* 0x080fe20007f7e0ff */
[--C-:B------:R-:W-:Y:S01]  /*b5c0*/  IMAD.X R86, R87, 0x1, R91.reuse, P4 ;  /* 0x0000000157567824 */ /* 0x100fe200020e065b */
[----:B---3--:R-:W-:Y:S01]  /*b5d0*/  IADD3 R4, P4, PT, R4, R90, RZ ;  /* 0x0000005a04047210 */ /* 0x008fe20007f9e0ff */
[----:B------:R-:W3:Y:S04]  /*b5e0*/  LDL.LU R83, [R1+0x49c] ;  /* 0x00049c0001537983 */ /* 0x000ee80000300800 */
[----:B------:R-:W3:Y:S04]  /*b5f0*/  LDL.LU R81, [R1+0x3ac] ;  /* 0x0003ac0001517983 */ /* 0x000ee80000300800 */
[----:B------:R-:W-:Y:S04]  /*b600*/  STL [R1+0x3c0], R21 ;  /* 0x0003c01501007387 */ /* 0x000fe80000100800 */
[----:B------:R-:W3:Y:S04]  /*b610*/  LDL.LU R79, [R1+0x498] ;  /* 0x00049800014f7983 */ /* 0x000ee80000300800 */
[----:B------:R1:W-:Y:S04]  /*b620*/  STL [R1+0x4a8], R4 ;  /* 0x0004a80401007387 */ /* 0x0003e80000100800 */
[----:B------:R-:W3:Y:S04]  /*b630*/  LDL.LU R77, [R1+0x3bc] ;  /* 0x0003bc00014d7983 */ /* 0x000ee80000300800 */
[----:B------:R-:W3:Y:S04]  /*b640*/  LDL.LU R75, [R1+0x490] ;  /* 0x00049000014b7983 */ /* 0x000ee80000300800 */
[----:B------:R-:W3:Y:S04]  /*b650*/  LDL.LU R73, [R1+0x3b8] ;  /* 0x0003b80001497983 */ /* 0x000ee80000300800 */
[----:B------:R-:W3:Y:S04]  /*b660*/  LDL.LU R71, [R1+0x488] ;  /* 0x0004880001477983 */ /* 0x000ee80000300800 */
[----:B------:R-:W3:Y:S04]  /*b670*/  LDL.LU R69, [R1+0x3b4] ;  /* 0x0003b40001457983 */ /* 0x000ee80000300800 */
[----:B------:R-:W3:Y:S04]  /*b680*/  LDL.LU R67, [R1+0x480] ;  /* 0x0004800001437983 */ /* 0x000ee80000300800 */
[----:B------:R-:W3:Y:S01]  /*b690*/  LDL.LU R65, [R1+0x3b0] ;  /* 0x0003b00001417983 */ /* 0x000ee20000300800 */
[----:B------:R-:W-:-:S03]  /*b6a0*/  IMAD.X R31, R53, 0x1, R91, P2 ;  /* 0x00000001351f7824 */ /* 0x000fc600010e065b */
[----:B------:R-:W3:Y:S04]  /*b6b0*/  LDL.LU R63, [R1+0x478] ;  /* 0x00047800013f7983 */ /* 0x000ee80000300800 */
        /* <DEDUP_REMOVED lines=12> */
[----:B-1----:R-:W3:Y:S04]  /*b780*/  LDL.LU R4, [R1+0x448] ;  /* 0x0004480001047983 */ /* 0x002ee80000300800 */
[----:B------:R-:W3:Y:S04]  /*b790*/  LDL.LU R27, [R1+0x464] ;  /* 0x00046400011b7983 */ /* 0x000ee80000300800 */
[----:B------:R-:W3:Y:S04]  /*b7a0*/  LDL.LU R25, [R1+0x440] ;  /* 0x0004400001197983 */ /* 0x000ee80000300800 */
[----:B------:R-:W3:Y:S01]  /*b7b0*/  LDL.LU R23, [R1+0x45c] ;  /* 0x00045c0001177983 */ /* 0x000ee20000300800 */
[----:B----4-:R-:W-:-:S02]  /*b7c0*/  IADD3 R11, P5, PT, R11, R90, RZ ;  /* 0x0000005a0b0b7210 */ /* 0x010fc40007fbe0ff */
[----:B--2---:R-:W-:-:S03]  /*b7d0*/  IADD3 R9, P6, PT, R9, R90, RZ ;  /* 0x0000005a09097210 */ /* 0x004fc60007fde0ff */
[----:B------:R1:W-:Y:S04]  /*b7e0*/  STL [R1+0x4a4], R11 ;  /* 0x0004a40b01007387 */ /* 0x0003e80000100800 */
[----:B------:R-:W2:Y:S04]  /*b7f0*/  LDL.LU R21, [R1+0x454] ;  /* 0x0004540001157983 */ /* 0x000ea80000300800 */
[----:B-1----:R-:W4:Y:S04]  /*b800*/  LDL.LU R11, [R1+0x438] ;  /* 0x00043800010b7983 */ /* 0x002f280000300800 */
[----:B------:R1:W-:Y:S04]  /*b810*/  STL [R1+0x4a0], R9 ;  /* 0x0004a00901007387 */ /* 0x0003e80000100800 */
[----:B-1----:R-:W4:Y:S01]  /*b820*/  LDL.LU R9, [R1+0x44c] ;  /* 0x00044c0001097983 */ /* 0x002f220000300800 */
[-C--:B---3--:R-:W-:Y:S01]  /*b830*/  IADD3 R83, P2, PT, R83, R90.reuse, RZ ;  /* 0x0000005a53537210 */ /* 0x088fe20007f5e0ff */
[--C-:B------:R-:W-:Y:S01]  /*b840*/  IMAD.X R81, R81, 0x1, R3.reuse, P3 ;  /* 0x0000000151517824 */ /* 0x100fe200018e0603 */
[-C--:B------:R-:W-:Y:S01]  /*b850*/  IADD3 R79, P3, PT, R79, R90.reuse, RZ ;  /* 0x0000005a4f4f7210 */ /* 0x080fe20007f7e0ff */
[--C-:B------:R-:W-:Y:S01]  /*b860*/  IMAD.X R77, R77, 0x1, R3.reuse, P4 ;  /* 0x000000014d4d7824 */ /* 0x100fe200020e0603 */
[----:B------:R-:W-:Y:S01]  /*b870*/  IADD3 R75, P4, PT, R75, R90, RZ ;  /* 0x0000005a4b4b7210 */ /* 0x000fe20007f9e0ff */
[----:B------:R1:W-:Y:S01]  /*b880*/  STL [R1+0x49c], R83 ;  /* 0x00049c5301007387 */ /* 0x0003e20000100800 */
[----:B------:R-:W-:-:S03]  /*b890*/  IMAD.X R73, R73, 0x1, R3, P5 ;  /* 0x0000000149497824 */ /* 0x000fc600028e0603 */
[----:B------:R3:W-:Y:S01]  /*b8a0*/  STL [R1+0x3ac], R81 ;  /* 0x0003ac5101007387 */ /* 0x0007e20000100800 */
[----:B------:R-:W-:-:S03]  /*b8b0*/  IADD3 R71, P5, PT, R71, R90, RZ ;  /* 0x0000005a47477210 */ /* 0x000fc60007fbe0ff */
        /* <DEDUP_REMOVED lines=27> */
[-C--:B------:R-:W-:Y:S01]  /*ba70*/  IADD3 R35, P2, PT, R35, R90.reuse, RZ ;  /* 0x0000005a23237210 */ /* 0x080fe20007f5e0ff */
[----:B------:R-:W-:Y:S02]  /*ba80*/  IMAD.X R33, R33, 0x1, R3, P3 ;  /* 0x0000000121217824 */ /* 0x000fe400018e0603 */
        /* <DEDUP_REMOVED lines=8> */
[----:B------:R-:W-:Y:S04]  /*bb10*/  STL [R1+0x448], R4 ;  /* 0x0004480401007387 */ /* 0x000fe80000100800 */
[----:B------:R0:W-:Y:S04]  /*bb20*/  STL [R1+0x450], R35 ;  /* 0x0004502301007387 */ /* 0x0001e80000100800 */
[----:B------:R0:W-:Y:S04]  /*bb30*/  STL [R1+0x46c], R33 ;  /* 0x00046c2101007387 */ /* 0x0001e80000100800 */
[----:B------:R0:W-:Y:S04]  /*bb40*/  STL [R1+0x464], R27 ;  /* 0x0004641b01007387 */ /* 0x0001e80000100800 */
[----:B------:R0:W-:Y:S04]  /*bb50*/  STL [R1+0x440], R25 ;  /* 0x0004401901007387 */ /* 0x0001e80000100800 */
[----:B------:R0:W-:Y:S04]  /*bb60*/  STL [R1+0x45c], R23 ;  /* 0x00045c1701007387 */ /* 0x0001e80000100800 */
[----:B------:R-:W3:Y:S01]  /*bb70*/  LDL.LU R89, [R1+0x430] ;  /* 0x0004300001597983 */ /* 0x000ee20000300800 */
[----:B--2---:R-:W-:Y:S01]  /*bb80*/  IMAD.X R21, R21, 0x1, R3, P6 ;  /* 0x0000000115157824 */ /* 0x004fe200030e0603 */
[----:B----4-:R-:W-:-:S04]  /*bb90*/  IADD3 R11, P6, PT, R11, R90, RZ ;  /* 0x0000005a0b0b7210 */ /* 0x010fc80007fde0ff */
[----:B------:R2:W-:Y:S04]  /*bba0*/  STL [R1+0x454], R21 ;  /* 0x0004541501007387 */ /* 0x0005e80000100800 */
[----:B------:R-:W4:Y:S04]  /*bbb0*/  LDL.LU R87, [R1+0x444] ;  /* 0x0004440001577983 */ /* 0x000f280000300800 */
[----:B------:R0:W-:Y:S04]  /*bbc0*/  STL [R1+0x438], R11 ;  /* 0x0004380b01007387 */ /* 0x0001e80000100800 */
[----:B------:R-:W4:Y:S01]  /*bbd0*/  LDL.LU R85, [R1+0x428] ;  /* 0x0004280001557983 */ /* 0x000f220000300800 */
[----:B------:R-:W-:-:S05]  /*bbe0*/  IMAD.X R9, R9, 0x1, R3, P2 ;  /* 0x0000000109097824 */ /* 0x000fca00010e0603 */
[----:B------:R0:W-:Y:S04]  /*bbf0*/  STL [R1+0x44c], R9 ;  /* 0x00044c0901007387 */ /* 0x0001e80000100800 */
[----:B-1----:R-:W4:Y:S04]  /*bc00*/  LDL.LU R83, [R1+0x43c] ;  /* 0x00043c0001537983 */ /* 0x002f280000300800 */
[----:B---3--:R-:W3:Y:S04]  /*bc10*/  LDL.LU R81, [R1+0x420] ;  /* 0x0004200001517983 */ /* 0x008ee80000300800 */
[----:B0-----:R-:W3:Y:S04]  /*bc20*/  LDL.LU R79, [R1+0x434] ;  /* 0x00043400014f7983 */ /* 0x001ee80000300800 */
        /* <DEDUP_REMOVED lines=22> */
[----:B--2---:R-:W2:Y:S04]  /*bd90*/  LDL.LU R21, [R1+0x3d4] ;  /* 0x0003d40001157983 */ /* 0x004ea80000300800 */
[----:B------:R-:W2:Y:S04]  /*bda0*/  LDL.LU R11, [R1+0x3cc] ;  /* 0x0003cc00010b7983 */ /* 0x000ea80000300800 */
[----:B------:R-:W2:Y:S01]  /*bdb0*/  LDL.LU R9, [R1+0x3c4] ;  /* 0x0003c40001097983 */ /* 0x000ea20000300800 */
[----:B------:R-:W-:Y:S01]  /*bdc0*/  IADD3 R89, P2, PT, R89, R90, RZ ;  /* 0x0000005a59597210 */ /* 0x000fe20007f5e0ff */
[----:B------:R-:W-:-:S04]  /*bdd0*/  USHF.L.U32 UR4, UR4, 0x1f, URZ ;  /* 0x0000001f04047899 */ /* 0x000fc800080006ff */
[----:B------:R0:W-:Y:S02]  /*bde0*/  STL [R1+0x430], R89 ;  /* 0x0004305901007387 */ /* 0x0001e40000100800 */
[----:B------:R-:W-:-:S04]  /*bdf0*/  IMAD.U32 R4, RZ, RZ, UR4 ;  /* 0x00000004ff047e24 */ /* 0x000fc8000f8e00ff */
[----:B------:R-:W1:Y:S01]  /*be00*/  SYNCS.PHASECHK.TRANS64.TRYWAIT P5, [UR9], R4 ;  /* 0x00000004ff0075a7 */ /* 0x000e6200080a1109 */
[----:B----4-:R-:W-:Y:S01]  /*be10*/  IMAD.X R87, R87, 0x1, R3, P3 ;  /* 0x0000000157577824 */ /* 0x010fe200018e0603 */
[----:B------:R-:W-:-:S04]  /*be20*/  IADD3 R85, P3, PT, R85, R90, RZ ;  /* 0x0000005a55557210 */ /* 0x000fc80007f7e0ff */
[----:B------:R0:W-:Y:S04]  /*be30*/  STL [R1+0x444], R87 ;  /* 0x0004445701007387 */ /* 0x0001e80000100800 */
[----:B------:R0:W-:Y:S01]  /*be40*/  STL [R1+0x428], R85 ;  /* 0x0004285501007387 */ /* 0x0001e20000100800 */
[----:B------:R-:W-:Y:S01]  /*be50*/  IMAD.X R83, R83, 0x1, R3, P4 ;  /* 0x0000000153537824 */ /* 0x000fe200020e0603 */
[----:B---3--:R-:W-:-:S04]  /*be60*/  IADD3 R81, P4, PT, R81, R90, RZ ;  /* 0x0000005a51517210 */ /* 0x008fc80007f9e0ff */
        /* <DEDUP_REMOVED lines=39> */
[--C-:B------:R-:W-:Y:S01]  /*c0e0*/  IMAD.X R27, R27, 0x1, R3.reuse, P3 ;  /* 0x000000011b1b7824 */ /* 0x100fe200018e0603 */
[----:B------:R-:W-:Y:S01]  /*c0f0*/  IADD3 R25, P3, PT, R25, R90, RZ ;  /* 0x0000005a19197210 */ /* 0x000fe20007f7e0ff */
[----:B------:R0:W-:Y:S01]  /*c100*/  STL [R1+0x3d8], R37 ;  /* 0x0003d82501007387 */ /* 0x0001e20000100800 */
[----:B------:R-:W-:-:S03]  /*c110*/  IMAD.X R23, R23, 0x1, R3, P4 ;  /* 0x0000000117177824 */ /* 0x000fc600020e0603 */
[----:B------:R0:W-:Y:S01]  /*c120*/  STL [R1+0x3ec], R35 ;  /* 0x0003ec2301007387 */ /* 0x0001e20000100800 */
[----:B--2---:R-:W-:-:S03]  /*c130*/  IMAD.X R21, R21, 0x1, R3, P6 ;  /* 0x0000000115157824 */ /* 0x004fc600030e0603 */
[----:B------:R0:W-:Y:S01]  /*c140*/  STL [R1+0x3d0], R33 ;  /* 0x0003d02101007387 */ /* 0x0001e20000100800 */
[----:B------:R-:W-:-:S03]  /*c150*/  IMAD.X R11, R11, 0x1, R3, P2 ;  /* 0x000000010b0b7824 */ /* 0x000fc600010e0603 */
[----:B------:R0:W-:Y:S01]  /*c160*/  STL [R1+0x3e4], R27 ;  /* 0x0003e41b01007387 */ /* 0x0001e20000100800 */
[----:B------:R-:W-:-:S03]  /*c170*/  IMAD.X R9, R9, 0x1, R3, P3 ;  /* 0x0000000109097824 */ /* 0x000fc600018e0603 */
[----:B------:R0:W-:Y:S04]  /*c180*/  STL [R1+0x3c8], R25 ;  /* 0x0003c81901007387 */ /* 0x0001e80000100800 */
[----:B------:R0:W-:Y:S04]  /*c190*/  STL [R1+0x3dc], R23 ;  /* 0x0003dc1701007387 */ /* 0x0001e80000100800 */
[----:B------:R0:W-:Y:S04]  /*c1a0*/  STL [R1+0x3c4], R9 ;  /* 0x0003c40901007387 */ /* 0x0001e80000100800 */
[----:B------:R0:W-:Y:S04]  /*c1b0*/  STL [R1+0x3d4], R21 ;  /* 0x0003d41501007387 */ /* 0x0001e80000100800 */
[----:B------:R0:W-:Y:S01]  /*c1c0*/  STL [R1+0x3cc], R11 ;  /* 0x0003cc0b01007387 */ /* 0x0001e20000100800 */
[----:B-1----:R-:W-:Y:S05]  /*c1d0*/  @!P5 BRA `(.L_x_14) ;  /* 0x000001040098d947 */ /* 0x002fea0003800000 */
.L_x_24:
[----:B------:R1:W-:Y:S04]  /*c1e0*/  STL [R1+0xb78], R47 ;  /* 0x000b782f01007387 */ /* 0x0003e80000100800 */
[----:B------:R2:W-:Y:S04]  /*c1f0*/  STL [R1+0xb74], R37 ;  /* 0x000b742501007387 */ /* 0x0005e80000100800 */
[----:B------:R3:W-:Y:S04]  /*c200*/  STL [R1+0xb70], R35 ;  /* 0x000b702301007387 */ /* 0x0007e80000100800 */
[----:B------:R4:W-:Y:S04]  /*c210*/  STL [R1+0xb6c], R33 ;  /* 0x000b6c2101007387 */ /* 0x0009e80000100800 */
[----:B------:R0:W-:Y:S04]  /*c220*/  STL [R1+0xb68], R27 ;  /* 0x000b681b01007387 */ /* 0x0001e80000100800 */
[----:B------:R-:W-:Y:S04]  /*c230*/  STL [R1+0xb64], R11 ;  /* 0x000b640b01007387 */ /* 0x000fe80000100800 */
[----:B------:R-:W-:Y:S04]  /*c240*/  STL [R1+0xb60], R9 ;  /* 0x000b600901007387 */ /* 0x000fe80000100800 */
[----:B-----5:R-:W-:Y:S04]  /*c250*/  STL [R1+0xb5c], R52 ;  /* 0x000b5c3401007387 */ /* 0x020fe80000100800 */
        /* <DEDUP_REMOVED lines=53> */
[----:B0-----:R-:W4:Y:S01]  /*c5b0*/  LDL.LU R21, [R1+0x2b0] ;  /* 0x0002b00001157983 */ /* 0x001f220000300800 */
[----:B-1----:R-:W-:-:S03]  /*c5c0*/  PRMT R47, RZ, 0x7610, R47 ;  /* 0x00007610ff2f7816 */ /* 0x002fc6000000002f */
[----:B------:R-:W-:Y:S04]  /*c5d0*/  STL [R1+0x8f8], R2 ;  /* 0x0008f80201007387 */ /* 0x000fe80000100800 */
[----:B------:R-:W-:Y:S04]  /*c5e0*/  STL [R1+0x800], R0 ;  /* 0x0008000001007387 */ /* 0x000fe80000100800 */
[----:B------:R-:W-:Y:S04]  /*c5f0*/  STL [R1+0x8fc], R0 ;  /* 0x0008fc0001007387 */ /* 0x000fe80000100800 */
[----:B------:R-:W-:Y:S04]  /*c600*/  STL [R1+0x790], R93 ;  /* 0x0007905d01007387 */ /* 0x000fe80000100800 */
[----:B------:R-:W-:Y:S04]  /*c610*/  STL [R1+0x8c4], R93 ;  /* 0x0008c45d01007387 */ /* 0x000fe80000100800 */
[----:B------:R-:W-:Y:S04]  /*c620*/  STL [R1+0x78c], R92 ;  /* 0x00078c5c01007387 */ /* 0x000fe80000100800 */
[----:B------:R-:W-:Y:S01]  /*c630*/  STL [R1+0x8c8], R92 ;  /* 0x0008c85c01007387 */ /* 0x000fe20000100800 */
[----:B--2---:R-:W-:-:S03]  /*c640*/  PRMT R37, RZ, 0x7610, R37 ;  /* 0x00007610ff257816 */ /* 0x004fc60000000025 */
[----:B------:R-:W-:Y:S04]  /*c650*/  STL [R1+0x788], R91 ;  /* 0x0007885b01007387 */ /* 0x000fe80000100800 */
[----:B------:R-:W-:Y:S04]  /*c660*/  STL [R1+0x8c0], R91 ;  /* 0x0008c05b01007387 */ /* 0x000fe80000100800 */
[----:B------:R-:W-:Y:S01]  /*c670*/  STL [R1+0x784], R90 ;  /* 0x0007845a01007387 */ /* 0x000fe20000100800 */
[----:B---3--:R-:W-:-:S03]  /*c680*/  PRMT R35, RZ, 0x7610, R35 ;  /* 0x00007610ff237816 */ /* 0x008fc60000000023 */
[----:B------:R-:W-:Y:S04]  /*c690*/  STL [R1+0x8e4], R90 ;  /* 0x0008e45a01007387 */ /* 0x000fe80000100800 */
[----:B------:R-:W-:Y:S01]  /*c6a0*/  STL [R1+0x780], R3 ;  /* 0x0007800301007387 */ /* 0x000fe20000100800 */
[----:B----4-:R-:W-:-:S03]  /*c6b0*/  PRMT R33, RZ, 0x7610, R33 ;  /* 0x00007610ff217816 */ /* 0x010fc60000000021 */
[----:B------:R-:W-:Y:S04]  /*c6c0*/  STL [R1+0x8cc], R3 ;  /* 0x0008cc0301007387 */ /* 0x000fe80000100800 */
[----:B------:R0:W-:Y:S01]  /*c6d0*/  STL.S16 [R1+0x2b4], R47 ;  /* 0x0002b42f01007387 */ /* 0x0001e20000100600 */
[----:B------:R-:W-:-:S03]  /*c6e0*/  PRMT R27, RZ, 0x7610, R27 ;  /* 0x00007610ff1b7816 */ /* 0x000fc6000000001b */
[----:B0-----:R-:W2:Y:S04]  /*c6f0*/  LDL.LU R47, [R1+0xb78] ;  /* 0x000b7800012f7983 */ /* 0x001ea80000300800 */
[----:B------:R0:W-:Y:S04]  /*c700*/  STL.S16 [R1+0x2b8], R37 ;  /* 0x0002b82501007387 */ /* 0x0001e80000100600 */
[----:B0-----:R-:W3:Y:S01]  /*c710*/  LDL.LU R37, [R1+0xb74] ;  /* 0x000b740001257983 */ /* 0x001ee20000300800 */
[----:B------:R-:W-:Y:S02]  /*c720*/  PRMT R11, RZ, 0x7610, R11 ;  /* 0x00007610ff0b7816 */ /* 0x000fe4000000000b */
[----:B------:R-:W-:-:S02]  /*c730*/  PRMT R9, RZ, 0x7610, R9 ;  /* 0x00007610ff097816 */ /* 0x000fc40000000009 */
[----:B------:R-:W-:Y:S02]  /*c740*/  PRMT R52, RZ, 0x7610, R52 ;  /* 0x00007610ff347816 */ /* 0x000fe40000000034 */
[----:B------:R-:W-:Y:S02]  /*c750*/  PRMT R54, RZ, 0x7610, R54 ;  /* 0x00007610ff367816 */ /* 0x000fe40000000036 */
[----:B------:R-:W-:Y:S02]  /*c760*/  PRMT R62, RZ, 0x7610, R62 ;  /* 0x00007610ff3e7816 */ /* 0x000fe4000000003e */
[----:B------:R-:W-:Y:S02]  /*c770*/  PRMT R64, RZ, 0x7610, R64 ;  /* 0x00007610ff407816 */ /* 0x000fe40000000040 */
        /* <DEDUP_REMOVED lines=12> */
[----:B------:R-:W-:Y:S01]  /*c840*/  PRMT R56, RZ, 0x7610, R56 ;  /* 0x00007610ff387816 */ /* 0x000fe20000000038 */
[----:B------:R-:W-:-:S05]  /*c850*/  VIADD R21, R21, 0x1 ;  /* 0x0000000115157836 */ /* 0x000fca0000000000 */
[----:B------:R-:W-:Y:S04]  /*c860*/  STL [R1+0x2b0], R21 ;  /* 0x0002b01501007387 */ /* 0x000fe80000100800 */
[----:B------:R0:W-:Y:S04]  /*c870*/  STL.S16 [R1+0x3a8], R35 ;  /* 0x0003a82301007387 */ /* 0x0001e80000100600 */
[----:B0-----:R-:W4:Y:S04]  /*c880*/  LDL.LU R35, [R1+0xb70] ;  /* 0x000b700001237983 */ /* 0x001f280000300800 */
[----:B------:R0:W-:Y:S04]  /*c890*/  STL.S16 [R1+0x4ac], R33 ;  /* 0x0004ac2101007387 */ /* 0x0001e80000100600 */
[----:B0-----:R-:W2:Y:S04]  /*c8a0*/  LDL.LU R33, [R1+0xb6c] ;  /* 0x000b6c0001217983 */ /* 0x001ea80000300800 */
        /* <DEDUP_REMOVED lines=26> */
[----:B------:R0:W-:Y:S01]  /*ca50*/  STL.S16 [R1+0x2c0], R20 ;  /* 0x0002c01401007387 */ /* 0x0001e20000100600 */
[----:B------:R-:W-:-:S03]  /*ca60*/  PRMT R58, RZ, 0x7610, R58 ;  /* 0x00007610ff3a7816 */ /* 0x000fc6000000003a */
        /* <DEDUP_REMOVED lines=46> */
[----:B------:R-:W-:Y:S04]  /*cd50*/  STL [R1+0x9b0], R93 ;  /* 0x0009b05d01007387 */ /* 0x000fe80000100800 */
        /* <DEDUP_REMOVED lines=19> */
[----:B------:R-:W-:Y:S02]  /*ce90*/  PRMT R92, RZ, 0x7610, R92 ;  /* 0x00007610ff5c7816 */ /* 0x000fe4000000005c */
[----:B------:R-:W-:Y:S01]  /*cea0*/  PRMT R93, RZ, 0x7610, R93 ;  /* 0x00007610ff5d7816 */ /* 0x000fe2000000005d */
[----:B0-----:R-:W2:Y:S04]  /*ceb0*/  LDL.LU R42, [R1+0xadc] ;  /* 0x000adc00012a7983 */ /* 0x001ea80000300800 */
[----:B------:R0:W-:Y:S01]  /*cec0*/  STL.S16 [R1+0x588], R43 ;  /* 0x0005882b01007387 */ /* 0x0001e20000100600 */
[----:B------:R-:W-:-:S02]  /*ced0*/  PRMT R7, RZ, 0x7610, R7 ;  /* 0x00007610ff077816 */ /* 0x000fc40000000007 */
[----:B------:R-:W-:Y:S01]  /*cee0*/  PRMT R12, RZ, 0x7610, R12 ;  /* 0x00007610ff0c7816 */ /* 0x000fe2000000000c */
        /* <DEDUP_REMOVED lines=13> */
[----:B------:R-:W-:Y:S04]  /*cfc0*/  STL.64 [R1+0x9d0], R92 ;  /* 0x0009d05c01007387 */ /* 0x000fe80000100a00 */
        /* <DEDUP_REMOVED lines=11> */
[----:B0-----:R-:W4:Y:S04]  /*d080*/  LDL.LU R14, [R1+0xab8] ;  /* 0x000ab800010e7983 */ /* 0x001f280000300800 */
        /* <DEDUP_REMOVED lines=19> */
[----:B------:R-:W-:Y:S02]  /*d1c0*/  PRMT R4, RZ, 0x7610, R4 ;  /* 0x00007610ff047816 */ /* 0x000fe40000000004 */
[----:B------:R-:W-:Y:S01]  /*d1d0*/  PRMT R93, RZ, 0x7610, R93 ;  /* 0x00007610ff5d7816 */ /* 0x000fe2000000005d */
[----:B0-----:R-:W4:Y:S04]  /*d1e0*/  LDL.LU R29, [R1+0xa9c] ;  /* 0x000a9c00011d7983 */ /* 0x001f280000300800 */
[----:B------:R0:W-:Y:S01]  /*d1f0*/  STL.S16 [R1+0x550], R30 ;  /* 0x0005501e01007387 */ /* 0x0001e20000100600 */
[----:B------:R-:W-:-:S02]  /*d200*/  PRMT R92, RZ, 0x7610, R92 ;  /* 0x00007610ff5c7816 */ /* 0x000fc4000000005c */
[----:B------:R-:W-:Y:S01]  /*d210*/  PRMT R89, RZ, 0x7610, R89 ;  /* 0x00007610ff597816 */ /* 0x000fe20000000059 */
        /* <DEDUP_REMOVED lines=17> */
[----:B------:R0:W-:Y:S04]  /*d330*/  STL.S16 [R1+0x4c8], R4 ;  /* 0x0004c80401007387 */ /* 0x0001e80000100600 */
[----:B------:R-:W-:Y:S04]  /*d340*/  STL.S16 [R1+0x4cc], R93 ;  /* 0x0004cc5d01007387 */ /* 0x000fe80000100600 */
[----:B------:R-:W-:Y:S01]  /*d350*/  STL.S16 [R1+0x544], R92 ;  /* 0x0005445c01007387 */ /* 0x000fe20000100600 */
[----:B------:R-:W-:Y:S01]  /*d360*/  PRMT R71, RZ, 0x7610, R71 ;  /* 0x00007610ff477816 */ /* 0x000fe20000000047 */
[----:B0-----:R-:W0:Y:S02]  /*d370*/  LDC R4, c[0x0][0x3a0] ;  /* 0x0000e800ff047b82 */ /* 0x001e240000000800 */
[----:B------:R-:W-:Y:S04]  /*d380*/  STL.S16 [R1+0x540], R89 ;  /* 0x0005405901007387 */ /* 0x000fe80000100600 */
[----:B------:R-:W-:Y:S01]  /*d390*/  STL.S16 [R1+0x53c], R87 ;  /* 0x00053c5701007387 */ /* 0x000fe20000100600 */
[----:B------:R-:W-:-:S03]  /*d3a0*/  PRMT R69, RZ, 0x7610, R69 ;  /* 0x00007610ff457816 */ /* 0x000fc60000000045 */
        /* <DEDUP_REMOVED lines=10> */
[----:B------:R-:W-:Y:S04]  /*d450*/  STL.S16 [R1+0x524], R75 ;  /* 0x0005244b01007387 */ /* 0x000fe80000100600 */
[----:B------:R-:W-:Y:S01]  /*d460*/  STL.S16 [R1+0x520], R73 ;  /* 0x0005204901007387 */ /* 0x000fe20000100600 */
[----:B------:R-:W-:-:S03]  /*d470*/  PRMT R57, RZ, 0x7610, R57 ;  /* 0x00007610ff397816 */ /* 0x000fc60000000039 */
[----:B------:R-:W-:Y:S01]  /*d480*/  STL.S16 [R1+0x51c], R71 ;  /* 0x00051c4701007387 */ /* 0x000fe20000100600 */
[----:B------:R-:W-:-:S03]  /*d490*/  PRMT R55, RZ, 0x7610, R55 ;  /* 0x00007610ff377816 */ /* 0x000fc60000000037 */
[----:B------:R-:W-:Y:S01]  /*d4a0*/  STL.S16 [R1+0x518], R69 ;  /* 0x0005184501007387 */ /* 0x000fe20000100600 */
[----:B------:R-:W-:-:S03]  /*d4b0*/  PRMT R25, RZ, 0x7610, R25 ;  /* 0x00007610ff197816 */ /* 0x000fc60000000019 */
[----:B------:R-:W-:Y:S04]  /*d4c0*/  STL.S16 [R1+0x2dc], R67 ;  /* 0x0002dc4301007387 */ /* 0x000fe80000100600 */
[----:B------:R-:W-:Y:S04]  /*d4d0*/  STL.S16 [R1+0x2e0], R65 ;  /* 0x0002e04101007387 */ /* 0x000fe80000100600 */
[----:B------:R-:W-:Y:S04]  /*d4e0*/  STL.S16 [R1+0x514], R63 ;  /* 0x0005143f01007387 */ /* 0x000fe80000100600 */
[----:B------:R-:W-:Y:S01]  /*d4f0*/  STL.S16 [R1+0x510], R59 ;  /* 0x0005103b01007387 */ /* 0x000fe20000100600 */
[----:B------:R-:W-:-:S03]  /*d500*/  PRMT R53, RZ, 0x7610, R53 ;  /* 0x00007610ff357816 */ /* 0x000fc60000000035 */
[----:B------:R1:W-:Y:S01]  /*d510*/  STL.S16 [R1+0x50c], R23 ;  /* 0x00050c1701007387 */ /* 0x0003e20000100600 */
[----:B------:R-:W-:-:S03]  /*d520*/  PRMT R45, RZ, 0x7610, R45 ;  /* 0x00007610ff2d7816 */ /* 0x000fc6000000002d */
[----:B-1----:R-:W4:Y:S04]  /*d530*/  LDL.LU R23, [R1+0x6a0] ;  /* 0x0006a00001177983 */ /* 0x002f280000300800 */
[----:B------:R-:W-:Y:S04]  /*d540*/  STL.S16 [R1+0x508], R57 ;  /* 0x0005083901007387 */ /* 0x000fe80000100600 */
[----:B------:R-:W-:Y:S04]  /*d550*/  STL.S16 [R1+0x504], R55 ;  /* 0x0005043701007387 */ /* 0x000fe80000100600 */
[----:B------:R1:W-:Y:S04]  /*d560*/  STL.S16 [R1+0x500], R25 ;  /* 0x0005001901007387 */ /* 0x0003e80000100600 */
[----:B-1----:R-:W4:Y:S04]  /*d570*/  LDL.LU R25, [R1+0x6a4] ;  /* 0x0006a40001197983 */ /* 0x002f280000300800 */
[----:B------:R-:W-:Y:S04]  /*d580*/  STL.S16 [R1+0x4fc], R53 ;  /* 0x0004fc3501007387 */ /* 0x000fe80000100600 */
[----:B------:R1:W-:Y:S01]  /*d590*/  STL.S16 [R1+0x4f8], R45 ;  /* 0x0004f82d01007387 */ /* 0x0003e20000100600 */
[----:B------:R-:W-:-:S03]  /*d5a0*/  PRMT R51, RZ, 0x7610, R51 ;  /* 0x00007610ff337816 */ /* 0x000fc60000000033 */
[----:B-1----:R-:W4:Y:S01]  /*d5b0*/  LDL.LU R45, [R1+0x6a8] ;  /* 0x0006a800012d7983 */ /* 0x002f220000300800 */
[----:B------:R-:W-:Y:S02]  /*d5c0*/  PRMT R49, RZ, 0x7610, R49 ;  /* 0x00007610ff317816 */ /* 0x000fe40000000031 */
[----:B--2---:R-:W-:Y:S01]  /*d5d0*/  PRMT R47, RZ, 0x7610, R47 ;  /* 0x00007610ff2f7816 */ /* 0x004fe2000000002f */
[----:B------:R-:W-:Y:S01]  /*d5e0*/  STL.S16 [R1+0x4f4], R51 ;  /* 0x0004f43301007387 */ /* 0x000fe20000100600 */
[----:B---3--:R-:W-:Y:S02]  /*d5f0*/  PRMT R37, RZ, 0x7610, R37 ;  /* 0x00007610ff257816 */ /* 0x008fe40000000025 */
[----:B----4-:R-:W-:Y:S01]  /*d600*/  PRMT R35, RZ, 0x7610, R35 ;  /* 0x00007610ff237816 */ /* 0x010fe20000000023 */
[----:B------:R1:W-:Y:S01]  /*d610*/  STL.S16 [R1+0x4f0], R49 ;  /* 0x0004f03101007387 */ /* 0x0003e20000100600 */
[----:B------:R-:W-:Y:S02]  /*d620*/  PRMT R33, RZ, 0x7610, R33 ;  /* 0x00007610ff217816 */ /* 0x000fe40000000021 */
[----:B------:R-:W-:-:S02]  /*d630*/  PRMT R91, RZ, 0x7610, R91 ;  /* 0x00007610ff5b7816 */ /* 0x000fc4000000005b */
[----:B------:R-:W-:Y:S01]  /*d640*/  PRMT R90, RZ, 0x7610, R90 ;  /* 0x00007610ff5a7816 */ /* 0x000fe2000000005a */
[----:B-1----:R-:W2:Y:S04]  /*d650*/  LDL.LU R49, [R1+0x6ac] ;  /* 0x0006ac0001317983 */ /* 0x002ea80000300800 */
[----:B------:R1:W-:Y:S04]  /*d660*/  STL.S16 [R1+0x4ec], R47 ;  /* 0x0004ec2f01007387 */ /* 0x0003e80000100600 */
[----:B------:R3:W-:Y:S01]  /*d670*/  STL.S16 [R1+0x4e8], R37 ;  /* 0x0004e82501007387 */ /* 0x0007e20000100600 */
[----:B------:R-:W-:-:S03]  /*d680*/  PRMT R27, RZ, 0x7610, R27 ;  /* 0x00007610ff1b7816 */ /* 0x000fc6000000001b */
[----:B-1----:R-:W4:Y:S04]  /*d690*/  LDL.LU R47, [R1+0x6b0] ;  /* 0x0006b000012f7983 */ /* 0x002f280000300800 */
[----:B------:R1:W-:Y:S04]  /*d6a0*/  STL.S16 [R1+0x4e4], R35 ;  /* 0x0004e42301007387 */ /* 0x0003e80000100600 */
[----:B---3--:R-:W3:Y:S04]  /*d6b0*/  LDL.LU R37, [R1+0x6b4] ;  /* 0x0006b40001257983 */ /* 0x008ee80000300800 */
[----:B------:R-:W-:Y:S04]  /*d6c0*/  STL.S16 [R1+0x4e0], R33 ;  /* 0x0004e02101007387 */ /* 0x000fe80000100600 */
[----:B------:R-:W-:Y:S04]  /*d6d0*/  STL.64 [R1+0x980], R90 ;  /* 0x0009805a01007387 */ /* 0x000fe80000100a00 */
[----:B-1----:R-:W3:Y:S04]  /*d6e0*/  LDL.LU R35, [R1+0x6b8] ;  /* 0x0006b80001237983 */ /* 0x002ee80000300800 */
[----:B------:R1:W-:Y:S04]  /*d6f0*/  STL.S16 [R1+0x39c], R27 ;  /* 0x00039c1b01007387 */ /* 0x0003e80000100600 */
[----:B-1----:R-:W3:Y:S01]  /*d700*/  LDL.LU R27, [R1+0x6bc] ;  /* 0x0006bc00011b7983 */ /* 0x002ee20000300800 */
[----:B------:R-:W-:-:S02]  /*d710*/  PRMT R11, RZ, 0x7610, R11 ;  /* 0x00007610ff0b7816 */ /* 0x000fc4000000000b */
[----:B------:R-:W-:Y:S02]  /*d720*/  PRMT R9, RZ, 0x7610, R9 ;  /* 0x00007610ff097816 */ /* 0x000fe40000000009 */
[----:B------:R-:W-:Y:S02]  /*d730*/  PRMT R3, RZ, 0x7610, R3 ;  /* 0x00007610ff037816 */ /* 0x000fe40000000003 */
[----:B------:R-:W-:Y:S01]  /*d740*/  PRMT R2, RZ, 0x7610, R2 ;  /* 0x00007610ff027816 */ /* 0x000fe20000000002 */
[----:B------:R-:W-:Y:S04]  /*d750*/  STL.S16 [R1+0x4dc], R11 ;  /* 0x0004dc0b01007387 */ /* 0x000fe80000100600 */
[----:B------:R1:W-:Y:S04]  /*d760*/  STL.S16 [R1+0x4d8], R9 ;  /* 0x0004d80901007387 */ /* 0x0003e80000100600 */
[----:B------:R1:W-:Y:S01]  /*d770*/  STL.64 [R1+0xa28], R2 ;  /* 0x000a280201007387 */ /* 0x0003e20000100a00 */
[----:B0-----:R-:W-:-:S02]  /*d780*/  IMAD R4, R21, -0x40, R4 ;  /* 0xffffffc015047824 */ /* 0x001fc400078e0204 */
[----:B------:R-:W-:Y:S01]  /*d790*/  IMAD.MOV.U32 R53, RZ, RZ, R52 ;  /* 0x000000ffff357224 */ /* 0x000fe200078e0034 */
[----:B-1----:R-:W3:Y:S01]  /*d7a0*/  LDL.LU R9, [R1+0x6c0] ;  /* 0x0006c00001097983 */ /* 0x002ee20000300800 */
[----:B------:R-:W-:Y:S02]  /*d7b0*/  PRMT R3, RZ, 0x7610, R3 ;  /* 0x00007610ff037816 */ /* 0x000fe40000000003 */
[----:B------:R-:W-:-:S03]  /*d7c0*/  PRMT R2, RZ, 0x7610, R2 ;  /* 0x00007610ff027816 */ /* 0x000fc60000000002 */
[----:B------:R0:W-:Y:S01]  /*d7d0*/  STL.S16 [R1+0x3a0], R3 ;  /* 0x0003a00301007387 */ /* 0x0001e20000100600 */
[----:B------:R-:W-:-:S03]  /*d7e0*/  IMAD.MOV.U32 R55, RZ, RZ, R54 ;  /* 0x000000ffff377224 */ /* 0x000fc600078e0036 */
[----:B------:R-:W3:Y:S04]  /*d7f0*/  LDL.LU R11, [R1+0x6c4] ;  /* 0x0006c400010b7983 */ /* 0x000ee80000300800 */
[----:B------:R1:W-:Y:S04]  /*d800*/  STL.S16 [R1+0x3a4], R2 ;  /* 0x0003a40201007387 */ /* 0x0003e80000100600 */
[----:B------:R-:W3:Y:S01]  /*d810*/  LDL.LU R21, [R1+0x6c8] ;  /* 0x0006c80001157983 */ /* 0x000ee20000300800 */
[----:B------:R-:W-:Y:S02]  /*d820*/  IMAD.MOV.U32 R63, RZ, RZ, R62 ;  /* 0x000000ffff3f7224 */ /* 0x000fe400078e003e */
[----:B------:R-:W-:-:S02]  /*d830*/  IMAD.MOV.U32 R65, RZ, RZ, R64 ;  /* 0x000000ffff417224 */ /* 0x000fc400078e0040 */
[----:B------:R-:W-:Y:S02]  /*d840*/  IMAD.MOV.U32 R71, RZ, RZ, R70 ;  /* 0x000000ffff477224 */ /* 0x000fe400078e0046 */
[----:B------:R-:W-:Y:S02]  /*d850*/  IMAD.MOV.U32 R73, RZ, RZ, R72 ;  /* 0x000000ffff497224 */ /* 0x000fe400078e0048 */
[----:B------:R-:W-:Y:S02]  /*d860*/  IMAD.MOV.U32 R79, RZ, RZ, R78 ;  /* 0x000000ffff4f7224 */ /* 0x000fe400078e004e */
[----:B------:R-:W-:Y:S02]  /*d870*/  IMAD.MOV.U32 R81, RZ, RZ, R80 ;  /* 0x000000ffff517224 */ /* 0x000fe400078e0050 */
[----:B------:R-:W-:Y:S02]  /*d880*/  IMAD.MOV.U32 R52, RZ, RZ, R23 ;  /* 0x000000ffff347224 */ /* 0x000fe400078e0017 */
[----:B------:R-:W3:Y:S04]  /*d890*/  LDL.LU R23, [R1+0x6cc] ;  /* 0x0006cc0001177983 */ /* 0x000ee80000300800 */
[----:B------:R-:W3:Y:S04]  /*d8a0*/  LDL.LU R33, [R1+0x6d0] ;  /* 0x0006d00001217983 */ /* 0x000ee80000300800 */
[----:B------:R-:W-:Y:S01]  /*d8b0*/  STL.64 [R1+0x900], R52 ;  /* 0x0009003401007387 */ /* 0x000fe20000100a00 */
[----:B------:R-:W-:-:S03]  /*d8c0*/  IMAD.MOV.U32 R54, RZ, RZ, R25 ;  /* 0x000000ffff367224 */ /* 0x000fc600078e0019 */
[----:B------:R-:W3:Y:S04]  /*d8d0*/  LDL.LU R25, [R1+0x6d4] ;  /* 0x0006d40001197983 */ /* 0x000ee80000300800 */
[----:B------:R-:W-:Y:S01]  /*d8e0*/  STL.64 [R1+0x908], R54 ;  /* 0x0009083601007387 */ /* 0x000fe20000100a00 */
[----:B------:R-:W-:-:S03]  /*d8f0*/  IMAD.MOV.U32 R62, RZ, RZ, R45 ;  /* 0x000000ffff3e7224 */ /* 0x000fc600078e002d */
[----:B------:R-:W3:Y:S04]  /*d900*/  LDL.LU R45, [R1+0x6d8] ;  /* 0x0006d800012d7983 */ /* 0x000ee80000300800 */
[----:B------:R-:W-:Y:S01]  /*d910*/  STL.64 [R1+0x910], R62 ;  /* 0x0009103e01007387 */ /* 0x000fe20000100a00 */
[----:B--2---:R-:W-:-:S05]  /*d920*/  IMAD.MOV.U32 R64, RZ, RZ, R49 ;  /* 0x000000ffff407224 */ /* 0x004fca00078e0031 */
[----:B------:R-:W-:Y:S04]  /*d930*/  STL.64 [R1+0x918], R64 ;  /* 0x0009184001007387 */ /* 0x000fe80000100a00 */
[----:B0-----:R-:W2:Y:S01]  /*d940*/  LDL.LU R3, [R1+0x6dc] ;  /* 0x0006dc0001037983 */ /* 0x001ea20000300800 */
[----:B----4-:R-:W-:-:S05]  /*d950*/  IMAD.MOV.U32 R70, RZ, RZ, R47 ;  /* 0x000000ffff467224 */ /* 0x010fca00078e002f */
[----:B------:R-:W-:Y:S01]  /*d960*/  STL.64 [R1+0x920], R70 ;  /* 0x0009204601007387 */ /* 0x000fe20000100a00 */
[----:B---3--:R-:W-:-:S03]  /*d970*/  IMAD.MOV.U32 R72, RZ, RZ, R37 ;  /* 0x000000ffff487224 */ /* 0x008fc600078e0025 */
[----:B------:R-:W3:Y:S04]  /*d980*/  LDL.LU R51, [R1+0x6e0] ;  /* 0x0006e00001337983 */ /* 0x000ee80000300800 */
[----:B------:R-:W-:Y:S04]  /*d990*/  STL.64 [R1+0x928], R72 ;  /* 0x0009284801007387 */ /* 0x000fe80000100a00 */
[----:B------:R-:W4:Y:S01]  /*d9a0*/  LDL.LU R49, [R1+0x6e4] ;  /* 0x0006e40001317983 */ /* 0x000f220000300800 */
[----:B------:R-:W-:-:S03]  /*d9b0*/  IMAD.MOV.U32 R78, RZ, RZ, R35 ;  /* 0x000000ffff4e7224 */ /* 0x000fc600078e0023 */
[----:B------:R-:W4:Y:S04]  /*d9c0*/  LDL.LU R37, [R1+0x6e8] ;  /* 0x0006e80001257983 */ /* 0x000f280000300800 */
[----:B------:R-:W-:Y:S01]  /*d9d0*/  STL.64 [R1+0x988], R78 ;  /* 0x0009884e01007387 */ /* 0x000fe20000100a00 */
[----:B------:R-:W-:-:S03]  /*d9e0*/  IMAD.MOV.U32 R80, RZ, RZ, R27 ;  /* 0x000000ffff507224 */ /* 0x000fc600078e001b */
[----:B------:R-:W4:Y:S04]  /*d9f0*/  LDL.LU R27, [R1+0x6ec] ;  /* 0x0006ec00011b7983 */ /* 0x000f280000300800 */
[----:B-1----:R-:W4:Y:S01]  /*da00*/  LDL.LU R2, [R1+0x6f0] ;  /* 0x0006f00001027983 */ /* 0x002f220000300800 */
[----:B------:R-:W-:-:S03]  /*da10*/  IMAD.MOV.U32 R35, RZ, RZ, R34 ;  /* 0x000000ffff237224 */ /* 0x000fc600078e0022 */
[----:B------:R-:W-:Y:S01]  /*da20*/  STL.64 [R1+0x990], R80 ;  /* 0x0009905001007387 */ /* 0x000fe20000100a00 */
[----:B------:R-:W-:-:S04]  /*da30*/  LOP3.LUT R9, R9, R8, RZ, 0x3c, !PT ;  /* 0x0000000809097212 */ /* 0x000fc800078e3cff */
[----:B------:R-:W-:-:S04]  /*da40*/  LOP3.LUT R8, R9, R8, RZ, 0x3c, !PT ;  /* 0x0000000809087212 */ /* 0x000fc800078e3cff */
[----:B------:R-:W-:Y:S02]  /*da50*/  LOP3.LUT R9, R9, R8, RZ, 0x3c, !PT ;  /* 0x0000000809097212 */ /* 0x000fe400078e3cff */
[----:B------:R-:W-:-:S04]  /*da60*/  LOP3.LUT R11, R11, R10, RZ, 0x3c, !PT ;  /* 0x0000000a0b0b7212 */ /* 0x000fc800078e3cff */
[----:B------:R-:W-:Y:S02]  /*da70*/  LOP3.LUT R10, R11, R10, RZ, 0x3c, !PT ;  /* 0x0000000a0b0a7212 */ /* 0x000fe400078e3cff */
[----:B------:R-:W-:-:S04]  /*da80*/  LOP3.LUT R21, R21, R20, RZ, 0x3c, !PT ;  /* 0x0000001415157212 */ /* 0x000fc800078e3cff */
[----:B------:R-:W-:Y:S02]  /*da90*/  LOP3.LUT R20, R21, R20, RZ, 0x3c, !PT ;  /* 0x0000001415147212 */ /* 0x000fe400078e3cff */
[----:B------:R-:W-:Y:S02]  /*daa0*/  LOP3.LUT R11, R11, R10, RZ, 0x3c, !PT ;  /* 0x0000000a0b0b7212 */ /* 0x000fe400078e3cff */
[----:B------:R-:W-:Y:S01]  /*dab0*/  LOP3.LUT R21, R21, R20, RZ, 0x3c, !PT ;  /* 0x0000001415157212 */ /* 0x000fe200078e3cff */
[----:B------:R-:W-:Y:S04]  /*dac0*/  STL.64 [R1+0x930], R8 ;  /* 0x0009300801007387 */ /* 0x000fe80000100a00 */
[----:B------:R-:W-:Y:S04]  /*dad0*/  STL.64 [R1+0x938], R10 ;  /* 0x0009380a01007387 */ /* 0x000fe80000100a00 */
[----:B------:R0:W-:Y:S01]  /*dae0*/  STL.64 [R1+0x940], R20 ;  /* 0x0009401401007387 */ /* 0x0001e20000100a00 */
[----:B------:R-:W-:-:S02]  /*daf0*/  IMAD.MOV.U32 R47, RZ, RZ, R46 ;  /* 0x000000ffff2f7224 */ /* 0x000fc400078e002e */
[----:B------:R-:W-:Y:S02]  /*db00*/  IMAD.MOV.U32 R57, RZ, RZ, R56 ;  /* 0x000000ffff397224 */ /* 0x000fe400078e0038 */
[----:B------:R-:W-:Y:S02]  /*db10*/  IMAD.MOV.U32 R59, RZ, RZ, R58 ;  /* 0x000000ffff3b7224 */ /* 0x000fe400078e003a */
[----:B------:R-:W-:Y:S02]  /*db20*/  IMAD.MOV.U32 R67, RZ, RZ, R66 ;  /* 0x000000ffff437224 */ /* 0x000fe400078e0042 */
[----:B------:R-:W-:Y:S02]  /*db30*/  IMAD.MOV.U32 R69, RZ, RZ, R68 ;  /* 0x000000ffff457224 */ /* 0x000fe400078e0044 */
[----:B------:R-:W-:Y:S01]  /*db40*/  IMAD.MOV.U32 R75, RZ, RZ, R74 ;  /* 0x000000ffff4b7224 */ /* 0x000fe200078e004a */
[----:B------:R-:W-:Y:S02]  /*db50*/  LOP3.LUT R23, R23, R22, RZ, 0x3c, !PT ;  /* 0x0000001617177212 */ /* 0x000fe400078e3cff */
[----:B------:R-:W-:-:S02]  /*db60*/  LOP3.LUT R33, R33, R32, RZ, 0x3c, !PT ;  /* 0x0000002021217212 */ /* 0x000fc400078e3cff */
[----:B------:R-:W-:Y:S02]  /*db70*/  LOP3.LUT R22, R23, R22, RZ, 0x3c, !PT ;  /* 0x0000001617167212 */ /* 0x000fe400078e3cff */
[----:B------:R-:W-:Y:S02]  /*db80*/  LOP3.LUT R32, R33, R32, RZ, 0x3c, !PT ;  /* 0x0000002021207212 */ /* 0x000fe400078e3cff */
[----:B------:R-:W-:Y:S02]  /*db90*/  LOP3.LUT R23, R23, R22, RZ, 0x3c, !PT ;  /* 0x0000001617177212 */ /* 0x000fe400078e3cff */
[----:B------:R-:W-:-:S03]  /*dba0*/  LOP3.LUT R33, R33, R32, RZ, 0x3c, !PT ;  /* 0x0000002021217212 */ /* 0x000fc600078e3cff */
[----:B------:R-:W-:Y:S04]  /*dbb0*/  STL.64 [R1+0x948], R22 ;  /* 0x0009481601007387 */ /* 0x000fe80000100a00 */
[----:B------:R-:W-:Y:S01]  /*dbc0*/  STL.64 [R1+0x950], R32 ;  /* 0x0009502001007387 */ /* 0x000fe20000100a00 */
[----:B------:R-:W-:-:S03]  /*dbd0*/  IMAD.MOV.U32 R34, RZ, RZ, R25 ;  /* 0x000000ffff227224 */ /* 0x000fc600078e0019 */
[----:B------:R-:W4:Y:S04]  /*dbe0*/  LDL.LU R25, [R1+0x6f4] ;  /* 0x0006f40001197983 */ /* 0x000f280000300800 */
[----:B0-----:R-:W4:Y:S01]  /*dbf0*/  LDL.LU R21, [R1+0x6f8] ;  /* 0x0006f80001157983 */ /* 0x001f220000300800 */
[----:B------:R-:W-:-:S04]  /*dc00*/  LOP3.LUT R45, R45, R44, RZ, 0x3c, !PT ;  /* 0x0000002c2d2d7212 */ /* 0x000fc800078e3cff */
[C---:B------:R-:W-:Y:S01]  /*dc10*/  LOP3.LUT R44, R45.reuse, R44, RZ, 0x3c, !PT ;  /* 0x0000002c2d2c7212 */ /* 0x040fe200078e3cff */
[----:B------:R-:W-:Y:S03]  /*dc20*/  STL.64 [R1+0x958], R34 ;  /* 0x0009582201007387 */ /* 0x000fe60000100a00 */
[----:B------:R-:W-:Y:S01]  /*dc30*/  LOP3.LUT R45, R45, R44, RZ, 0x3c, !PT ;  /* 0x0000002c2d2d7212 */ /* 0x000fe200078e3cff */
[----:B------:R-:W4:Y:S04]  /*dc40*/  LDL.LU R20, [R1+0x6fc] ;  /* 0x0006fc0001147983 */ /* 0x000f280000300800 */
[----:B------:R-:W4:Y:S04]  /*dc50*/  LDL.LU R9, [R1+0x708] ;  /* 0x0007080001097983 */ /* 0x000f280000300800 */
[----:B------:R-:W-:Y:S04]  /*dc60*/  STL.64 [R1+0x960], R44 ;  /* 0x0009602c01007387 */ /* 0x000fe80000100a00 */
[----:B------:R-:W4:Y:S01]  /*dc70*/  LDL.LU R8, [R1+0x70c] ;  /* 0x00070c0001087983 */ /* 0x000f220000300800 */
[----:B--2---:R-:W-:-:S03]  /*dc80*/  IMAD.MOV.U32 R46, RZ, RZ, R3 ;  /* 0x000000ffff2e7224 */ /* 0x004fc600078e0003 */
[----:B------:R-:W2:Y:S04]  /*dc90*/  LDL.LU R3, [R1+0x688] ;  /* 0x0006880001037983 */ /* 0x000ea80000300800 */
[----:B------:R0:W-:Y:S01]  /*dca0*/  STL.64 [R1+0x968], R46 ;  /* 0x0009682e01007387 */ /* 0x0001e20000100a00 */
[----:B---3--:R-:W-:Y:S02]  /*dcb0*/  IMAD.MOV.U32 R56, RZ, RZ, R51 ;  /* 0x000000ffff387224 */ /* 0x008fe400078e0033 */
[----:B----4-:R-:W-:-:S03]  /*dcc0*/  IMAD.MOV.U32 R58, RZ, RZ, R49 ;  /* 0x000000ffff3a7224 */ /* 0x010fc600078e0031 */
[----:B------:R-:W-:Y:S01]  /*dcd0*/  STL.64 [R1+0x970], R56 ;  /* 0x0009703801007387 */ /* 0x000fe20000100a00 */
[----:B------:R-:W-:-:S03]  /*dce0*/  IMAD.MOV.U32 R66, RZ, RZ, R37 ;  /* 0x000000ffff427224 */ /* 0x000fc600078e0025 */
[----:B------:R-:W-:Y:S04]  /*dcf0*/  STL.64 [R1+0x978], R58 ;  /* 0x0009783a01007387 */ /* 0x000fe80000100a00 */
[----:B------:R-:W-:Y:S01]  /*dd00*/  STL.64 [R1+0x998], R66 ;  /* 0x0009984201007387 */ /* 0x000fe20000100a00 */
[----:B------:R-:W-:-:S05]  /*dd10*/  IMAD.MOV.U32 R68, RZ, RZ, R27 ;  /* 0x000000ffff447224 */ /* 0x000fca00078e001b */
[----:B------:R-:W-:Y:S04]  /*dd20*/  STL.64 [R1+0x9a0], R68 ;  /* 0x0009a04401007387 */ /* 0x000fe80000100a00 */
[----:B0-----:R-:W3:Y:S04]  /*dd30*/  LDL.LU R46, [R1+0x690] ;  /* 0x00069000012e7983 */ /* 0x001ee80000300800 */
[----:B------:R-:W4:Y:S04]  /*dd40*/  LDL.LU R45, [R1+0x694] ;  /* 0x00069400012d7983 */ /* 0x000f280000300800 */
[----:B------:R-:W4:Y:S04]  /*dd50*/  LDL.LU R44, [R1+0x8] ;  /* 0x00000800012c7983 */ /* 0x000f280000300800 */
[----:B------:R-:W4:Y:S04]  /*dd60*/  LDL.LU R33, [R1+0x680] ;  /* 0x0006800001217983 */ /* 0x000f280000300800 */
[----:B------:R-:W4:Y:S04]  /*dd70*/  LDL.LU R32, [R1+0x10] ;  /* 0x0000100001207983 */ /* 0x000f280000300800 */
[----:B------:R-:W4:Y:S04]  /*dd80*/  LDL.LU R23, [R1+0x684] ;  /* 0x0006840001177983 */ /* 0x000f280000300800 */
[----:B------:R-:W4:Y:S04]  /*dd90*/  LDL.LU R22, [R1+0x18] ;  /* 0x0000180001167983 */ /* 0x000f280000300800 */
[----:B------:R-:W4:Y:S04]  /*dda0*/  LDL.LU R11, [R1+0x65c] ;  /* 0x00065c00010b7983 */ /* 0x000f280000300800 */
[----:B------:R-:W4:Y:S01]  /*ddb0*/  LDL.LU R10, [R1+0x28] ;  /* 0x00002800010a7983 */ /* 0x000f220000300800 */
[----:B------:R-:W-:-:S03]  /*ddc0*/  IMAD.MOV.U32 R74, RZ, RZ, R2 ;  /* 0x000000ffff4a7224 */ /* 0x000fc600078e0002 */
[----:B------:R-:W4:Y:S01]  /*ddd0*/  LDL.LU R2, [R1+0x664] ;  /* 0x0006640001027983 */ /* 0x000f220000300800 */
[----:B------:R-:W-:Y:S02]  /*dde0*/  IMAD.MOV.U32 R77, RZ, RZ, R76 ;  /* 0x000000ffff4d7224 */ /* 0x000fe400078e004c */
[----:B------:R-:W-:Y:S02]  /*ddf0*/  IMAD.MOV.U32 R83, RZ, RZ, R82 ;  /* 0x000000ffff537224 */ /* 0x000fe400078e0052 */
[----:B------:R-:W-:Y:S01]  /*de00*/  IMAD.MOV.U32 R85, RZ, RZ, R84 ;  /* 0x000000ffff557224 */ /* 0x000fe200078e0054 */
[----:B------:R-:W-:Y:S01]  /*de10*/  STL.64 [R1+0x9a8], R74 ;  /* 0x0009a84a01007387 */ /* 0x000fe20000100a00 */
[----:B------:R-:W-:Y:S02]  /*de20*/  IMAD.MOV.U32 R27, RZ, RZ, R26 ;  /* 0x000000ffff1b7224 */ /* 0x000fe400078e001a */
[----:B------:R-:W-:Y:S02]  /*de30*/  IMAD.MOV.U32 R37, RZ, RZ, R36 ;  /* 0x000000ffff257224 */ /* 0x000fe400078e0024 */
[----:B------:R-:W-:-:S02]  /*de40*/  IMAD.MOV.U32 R49, RZ, RZ, R48 ;  /* 0x000000ffff317224 */ /* 0x000fc400078e0030 */
[----:B------:R-:W-:Y:S02]  /*de50*/  IMAD.MOV.U32 R51, RZ, RZ, R50 ;  /* 0x000000ffff337224 */ /* 0x000fe400078e0032 */
[----:B------:R-:W-:Y:S02]  /*de60*/  IMAD.MOV.U32 R76, RZ, RZ, R25 ;  /* 0x000000ffff4c7224 */ /* 0x000fe400078e0019 */
[----:B------:R-:W-:Y:S02]  /*de70*/  IMAD.MOV.U32 R25, RZ, RZ, R24 ;  /* 0x000000ffff197224 */ /* 0x000fe400078e0018 */
[----:B------:R-:W-:Y:S01]  /*de80*/  IMAD.MOV.U32 R82, RZ, RZ, R21 ;  /* 0x000000ffff527224 */ /* 0x000fe200078e0015 */
[----:B------:R-:W-:Y:S04]  /*de90*/  STL.64 [R1+0x9b8], R76 ;  /* 0x0009b84c01007387 */ /* 0x000fe80000100a00 */
[----:B------:R-:W-:Y:S01]  /*dea0*/  STL.64 [R1+0x9c0], R82 ;  /* 0x0009c05201007387 */ /* 0x000fe20000100a00 */
[----:B------:R-:W-:-:S02]  /*deb0*/  IMAD.MOV.U32 R84, RZ, RZ, R20 ;  /* 0x000000ffff547224 */ /* 0x000fc400078e0014 */
[----:B------:R-:W-:-:S03]  /*dec0*/  IMAD.MOV.U32 R24, RZ, RZ, R9 ;  /* 0x000000ffff187224 */ /* 0x000fc600078e0009 */
[----:B------:R-:W-:Y:S01]  /*ded0*/  STL.64 [R1+0x9c8], R84 ;  /* 0x0009c85401007387 */ /* 0x000fe20000100a00 */
[----:B------:R-:W-:-:S03]  /*dee0*/  IMAD.MOV.U32 R26, RZ, RZ, R8 ;  /* 0x000000ffff1a7224 */ /* 0x000fc600078e0008 */
[----:B------:R-:W-:Y:S04]  /*def0*/  STL.64 [R1+0x9d8], R24 ;  /* 0x0009d81801007387 */ /* 0x000fe80000100a00 */
[----:B------:R0:W-:Y:S04]  /*df00*/  STL.64 [R1+0x9e0], R26 ;  /* 0x0009e01a01007387 */ /* 0x0001e80000100a00 */
[----:B------:R-:W4:Y:S04]  /*df10*/  LDL.LU R35, [R1+0x30] ;  /* 0x0000300001237983 */ /* 0x000f280000300800 */
[----:B------:R-:W4:Y:S04]  /*df20*/  LDL.LU R34, [R1+0x668] ;  /* 0x0006680001227983 */ /* 0x000f280000300800 */
[----:B0-----:R-:W4:Y:S04]  /*df30*/  LDL.LU R26, [R1+0x38] ;  /* 0x00003800011a7983 */ /* 0x001f280000300800 */
[----:B------:R-:W4:Y:S01]  /*df40*/  LDL.LU R25, [R1+0x64c] ;  /* 0x00064c0001197983 */ /* 0x000f220000300800 */
[----:B--2---:R-:W-:-:S03]  /*df50*/  IMAD.MOV.U32 R36, RZ, RZ, R3 ;  /* 0x000000ffff247224 */ /* 0x004fc600078e0003 */
[----:B------:R-:W2:Y:S04]  /*df60*/  LDL.LU R24, [R1+0x40] ;  /* 0x0000400001187983 */ /* 0x000ea80000300800 */
[----:B------:R-:W2:Y:S04]  /*df70*/  LDL.LU R21, [R1+0x650] ;  /* 0x0006500001157983 */ /* 0x000ea80000300800 */
[----:B------:R-:W2:Y:S04]  /*df80*/  LDL.LU R20, [R1+0x58] ;  /* 0x0000580001147983 */ /* 0x000ea80000300800 */
[----:B------:R-:W2:Y:S04]  /*df90*/  LDL.LU R9, [R1+0x630] ;  /* 0x0006300001097983 */ /* 0x000ea80000300800 */
[----:B------:R-:W2:Y:S04]  /*dfa0*/  LDL.LU R8, [R1+0x60] ;  /* 0x0000600001087983 */ /* 0x000ea80000300800 */
[----:B------:R-:W2:Y:S04]  /*dfb0*/  LDL.LU R3, [R1+0x634] ;  /* 0x0006340001037983 */ /* 0x000ea80000300800 */
[----:B------:R-:W-:Y:S01]  /*dfc0*/  STL.64 [R1+0x9e8], R36 ;  /* 0x0009e82401007387 */ /* 0x000fe20000100a00 */
[----:B---3--:R-:W-:-:S02]  /*dfd0*/  IMAD.MOV.U32 R48, RZ, RZ, R46 ;  /* 0x000000ffff307224 */ /* 0x008fc400078e002e */
[----:B----4-:R-:W-:-:S03]  /*dfe0*/  IMAD.MOV.U32 R50, RZ, RZ, R45 ;  /* 0x000000ffff327224 */ /* 0x010fc600078e002d */
[----:B------:R-:W-:Y:S04]  /*dff0*/  STL.64 [R1+0x9f0], R48 ;  /* 0x0009f03001007387 */ /* 0x000fe80000100a00 */
[----:B------:R0:W-:Y:S01]  /*e000*/  STL.64 [R1+0x9f8], R50 ;  /* 0x0009f83201007387 */ /* 0x0001e20000100a00 */
[----:B------:R-:W-:Y:S02]  /*e010*/  IMAD.MOV.U32 R52, RZ, RZ, R33 ;  /* 0x000000ffff347224 */ /* 0x000fe400078e0021 */
[----:B------:R-:W-:Y:S02]  /*e020*/  IMAD.MOV.U32 R55, RZ, RZ, R32 ;  /* 0x000000ffff377224 */ /* 0x000fe400078e0020 */
[----:B------:R-:W-:Y:S02]  /*e030*/  IMAD.MOV.U32 R54, RZ, RZ, R23 ;  /* 0x000000ffff367224 */ /* 0x000fe400078e0017 */
[----:B------:R-:W-:-:S02]  /*e040*/  IMAD.MOV.U32 R63, RZ, RZ, R22 ;  /* 0x000000ffff3f7224 */ /* 0x000fc400078e0016 */
[----:B------:R-:W-:Y:S02]  /*e050*/  IMAD.MOV.U32 R62, RZ, RZ, R11 ;  /* 0x000000ffff3e7224 */ /* 0x000fe400078e000b */
[----:B------:R-:W3:Y:S01]  /*e060*/  LDL.LU R11, [R1+0x68] ;  /* 0x00006800010b7983 */ /* 0x000ee20000300800 */
[----:B------:R-:W-:-:S03]  /*e070*/  IMAD.MOV.U32 R59, RZ, RZ, R10 ;  /* 0x000000ffff3b7224 */ /* 0x000fc600078e000a */
[----:B------:R-:W3:Y:S04]  /*e080*/  LDL.LU R10, [R1+0x638] ;  /* 0x00063800010a7983 */ /* 0x000ee80000300800 */
[----:B------:R-:W4:Y:S01]  /*e090*/  LDL.LU R23, [R1+0x78] ;  /* 0x0000780001177983 */ /* 0x000f220000300800 */
[----:B------:R-:W-:-:S03]  /*e0a0*/  IMAD.MOV.U32 R58, RZ, RZ, R2 ;  /* 0x000000ffff3a7224 */ /* 0x000fc600078e0002 */
[----:B------:R-:W4:Y:S04]  /*e0b0*/  LDL.LU R22, [R1+0x620] ;  /* 0x0006200001167983 */ /* 0x000f280000300800 */
[----:B------:R-:W3:Y:S04]  /*e0c0*/  LDL.LU R33, [R1+0x80] ;  /* 0x0000800001217983 */ /* 0x000ee80000300800 */
[----:B------:R-:W3:Y:S04]  /*e0d0*/  LDL.LU R32, [R1+0x624] ;  /* 0x0006240001207983 */ /* 0x000ee80000300800 */
[----:B------:R-:W3:Y:S04]  /*e0e0*/  LDL.LU R27, [R1+0x98] ;  /* 0x00009800011b7983 */ /* 0x000ee80000300800 */
[----:B------:R-:W3:Y:S01]  /*e0f0*/  LDL.LU R2, [R1+0x388] ;  /* 0x0003880001027983 */ /* 0x000ee20000300800 */
[----:B------:R-:W-:-:S05]  /*e100*/  IMAD.MOV.U32 R53, RZ, RZ, R44 ;  /* 0x000000ffff357224 */ /* 0x000fca00078e002c */
[----:B------:R-:W-:Y:S04]  /*e110*/  STL.64 [R1+0x8], R52 ;  /* 0x0000083401007387 */ /* 0x000fe80000100a00 */
[----:B------:R-:W-:Y:S04]  /*e120*/  STL.64 [R1+0xa00], R52 ;  /* 0x000a003401007387 */ /* 0x000fe80000100a00 */
[----:B------:R-:W-:Y:S04]  /*e130*/  STL.64 [R1+0x10], R54 ;  /* 0x0000103601007387 */ /* 0x000fe80000100a00 */
[----:B------:R-:W-:Y:S04]  /*e140*/  STL.64 [R1+0xa08], R54 ;  /* 0x000a083601007387 */ /* 0x000fe80000100a00 */
[----:B------:R-:W-:Y:S04]  /*e150*/  STL.64 [R1+0x18], R62 ;  /* 0x0000183e01007387 */ /* 0x000fe80000100a00 */
[----:B------:R-:W-:Y:S04]  /*e160*/  STL.64 [R1+0xa10], R62 ;  /* 0x000a103e01007387 */ /* 0x000fe80000100a00 */
[----:B------:R-:W-:Y:S04]  /*e170*/  STL.64 [R1+0x28], R58 ;  /* 0x0000283a01007387 */ /* 0x000fe80000100a00 */
[----:B------:R-:W-:Y:S01]  /*e180*/  STL.64 [R1+0xa18], R58 ;  /* 0x000a183a01007387 */ /* 0x000fe20000100a00 */
[----:B------:R-:W-:-:S02]  /*e190*/  IMAD.MOV.U32 R91, RZ, RZ, R35 ;  /* 0x000000ffff5b7224 */ /* 0x000fc400078e0023 */
[----:B------:R-:W-:Y:S02]  /*e1a0*/  IMAD.MOV.U32 R90, RZ, RZ, R34 ;  /* 0x000000ffff5a7224 */ /* 0x000fe400078e0022 */
[----:B------:R-:W-:-:S03]  /*e1b0*/  IMAD.MOV.U32 R65, RZ, RZ, R26 ;  /* 0x000000ffff417224 */ /* 0x000fc600078e001a */
[----:B------:R-:W-:Y:S01]  /*e1c0*/  STL.64 [R1+0x30], R90 ;  /* 0x0000305a01007387 */ /* 0x000fe20000100a00 */
[----:B------:R-:W-:-:S03]  /*e1d0*/  IMAD.MOV.U32 R64, RZ, RZ, R25 ;  /* 0x000000ffff407224 */ /* 0x000fc600078e0019 */
[----:B------:R-:W-:Y:S04]  /*e1e0*/  STL.64 [R1+0xa20], R90 ;  /* 0x000a205a01007387 */ /* 0x000fe80000100a00 */
[----:B------:R-:W4:Y:S01]  /*e1f0*/  LDL.LU R26, [R1+0xa0] ;  /* 0x0000a000011a7983 */ /* 0x000f220000300800 */
[----:B--2---:R-:W-:-:S03]  /*e200*/  IMAD.MOV.U32 R71, RZ, RZ, R24 ;  /* 0x000000ffff477224 */ /* 0x004fc600078e0018 */
[----:B------:R-:W2:Y:S01]  /*e210*/  LDL.LU R25, [R1+0x38c] ;  /* 0x00038c0001197983 */ /* 0x000ea20000300800 */
[----:B------:R-:W-:-:S03]  /*e220*/  IMAD.MOV.U32 R70, RZ, RZ, R21 ;  /* 0x000000ffff467224 */ /* 0x000fc600078e0015 */
[----:B------:R-:W2:Y:S01]  /*e230*/  LDL.LU R47, [R1+0xa8] ;  /* 0x0000a800012f7983 */ /* 0x000ea20000300800 */
[----:B------:R-:W-:-:S03]  /*e240*/  IMAD.MOV.U32 R73, RZ, RZ, R20 ;  /* 0x000000ffff497224 */ /* 0x000fc600078e0014 */
[----:B------:R-:W2:Y:S01]  /*e250*/  LDL.LU R46, [R1+0x390] ;  /* 0x00039000012e7983 */ /* 0x000ea20000300800 */
[----:B------:R-:W-:-:S03]  /*e260*/  IMAD.MOV.U32 R72, RZ, RZ, R9 ;  /* 0x000000ffff487224 */ /* 0x000fc600078e0009 */
[----:B------:R-:W2:Y:S01]  /*e270*/  LDL.LU R24, [R1+0xb0] ;  /* 0x0000b00001187983 */ /* 0x000ea20000300800 */
[----:B------:R-:W-:Y:S02]  /*e280*/  IMAD.MOV.U32 R9, RZ, RZ, R8 ;  /* 0x000000ffff097224 */ /* 0x000fe400078e0008 */
[----:B------:R-:W-:Y:S01]  /*e290*/  IMAD.MOV.U32 R8, RZ, RZ, R3 ;  /* 0x000000ffff087224 */ /* 0x000fe200078e0003 */
[----:B------:R-:W2:Y:S04]  /*e2a0*/  LDL.LU R21, [R1+0x394] ;  /* 0x0003940001157983 */ /* 0x000ea80000300800 */
[----:B------:R-:W2:Y:S04]  /*e2b0*/  LDL.LU R20, [R1+0xb8] ;  /* 0x0000b80001147983 */ /* 0x000ea80000300800 */
[----:B------:R-:W2:Y:S04]  /*e2c0*/  LDL.LU R3, [R1+0x398] ;  /* 0x0003980001037983 */ /* 0x000ea80000300800 */
[----:B------:R-:W-:Y:S04]  /*e2d0*/  STL.64 [R1+0x38], R64 ;  /* 0x0000384001007387 */ /* 0x000fe80000100a00 */
[----:B------:R-:W-:Y:S04]  /*e2e0*/  STL.64 [R1+0xa30], R64 ;  /* 0x000a304001007387 */ /* 0x000fe80000100a00 */
[----:B------:R-:W-:Y:S04]  /*e2f0*/  STL.64 [R1+0x40], R70 ;  /* 0x0000404601007387 */ /* 0x000fe80000100a00 */
[----:B------:R-:W-:Y:S04]  /*e300*/  STL.64 [R1+0xa38], R70 ;  /* 0x000a384601007387 */ /* 0x000fe80000100a00 */
[----:B------:R-:W-:Y:S04]  /*e310*/  STL.64 [R1+0x58], R72 ;  /* 0x0000584801007387 */ /* 0x000fe80000100a00 */
[----:B------:R-:W-:Y:S04]  /*e320*/  STL.64 [R1+0xa40], R72 ;  /* 0x000a404801007387 */ /* 0x000fe80000100a00 */
[----:B------:R-:W-:Y:S04]  /*e330*/  STL.64 [R1+0x60], R8 ;  /* 0x0000600801007387 */ /* 0x000fe80000100a00 */
[----:B------:R1:W-:Y:S04]  /*e340*/  STL.64 [R1+0xa48], R8 ;  /* 0x000a480801007387 */ /* 0x0003e80000100a00 */
[----:B0-----:R-:W2:Y:S04]  /*e350*/  LDL.LU R51, [R1+0x128] ;  /* 0x0001280001337983 */ /* 0x001ea80000300800 */
[----:B------:R-:W2:Y:S04]  /*e360*/  LDL.LU R50, [R1+0x314] ;  /* 0x0003140001327983 */ /* 0x000ea80000300800 */
[----:B-1----:R-:W2:Y:S01]  /*e370*/  LDL.LU R9, [R1+0x130] ;  /* 0x0001300001097983 */ /* 0x002ea20000300800 */
[----:B---3--:R-:W-:-:S03]  /*e380*/  IMAD.MOV.U32 R34, RZ, RZ, R2 ;  /* 0x000000ffff227224 */ /* 0x008fc600078e0002 */
[----:B------:R-:W3:Y:S04]  /*e390*/  LDL.LU R2, [R1+0x318] ;  /* 0x0003180001027983 */ /* 0x000ee80000300800 */
[----:B------:R-:W3:Y:S01]  /*e3a0*/  LDL.LU R49, [R1+0x13c] ;  /* 0x00013c0001317983 */ /* 0x000ee20000300800 */
[----:B------:R-:W-:-:S03]  /*e3b0*/  IMAD.MOV.U32 R35, RZ, RZ, R27 ;  /* 0x000000ffff237224 */ /* 0x000fc600078e001b */
[----:B------:R-:W3:Y:S04]  /*e3c0*/  LDL.LU R48, [R1+0x15c] ;  /* 0x00015c0001307983 */ /* 0x000ee80000300800 */
[----:B------:R-:W3:Y:S04]  /*e3d0*/  LDL.LU R37, [R1+0x140] ;  /* 0x0001400001257983 */ /* 0x000ee80000300800 */
[----:B------:R-:W3:Y:S04]  /*e3e0*/  LDL.LU R8, [R1+0x160] ;  /* 0x0001600001087983 */ /* 0x000ee80000300800 */
[----:B------:R-:W3:Y:S04]  /*e3f0*/  LDL.LU R36, [R1+0x144] ;  /* 0x0001440001247983 */ /* 0x000ee80000300800 */
[----:B------:R-:W3:Y:S04]  /*e400*/  LDL.LU R27, [R1+0x164] ;  /* 0x00016400011b7983 */ /* 0x000ee80000300800 */
[----:B------:R-:W-:Y:S04]  /*e410*/  STL.64 [R1+0x68], R10 ;  /* 0x0000680a01007387 */ /* 0x000fe80000100a00 */
[----:B------:R-:W-:Y:S04]  /*e420*/  STL.64 [R1+0xa50], R10 ;  /* 0x000a500a01007387 */ /* 0x000fe80000100a00 */
[----:B----4-:R-:W-:Y:S04]  /*e430*/  STL.64 [R1+0x78], R22 ;  /* 0x0000781601007387 */ /* 0x010fe80000100a00 */
[----:B------:R0:W-:Y:S04]  /*e440*/  STL.64 [R1+0xa58], R22 ;  /* 0x000a581601007387 */ /* 0x0001e80000100a00 */
[----:B------:R-:W-:Y:S04]  /*e450*/  STL.64 [R1+0x80], R32 ;  /* 0x0000802001007387 */ /* 0x000fe80000100a00 */
[----:B------:R-:W-:Y:S04]  /*e460*/  STL.64 [R1+0xa60], R32 ;  /* 0x000a602001007387 */ /* 0x000fe80000100a00 */
[----:B------:R-:W-:Y:S04]  /*e470*/  STL.64 [R1+0x98], R34 ;  /* 0x0000982201007387 */ /* 0x000fe80000100a00 */
[----:B------:R1:W-:Y:S01]  /*e480*/  STL.64 [R1+0xa68], R34 ;  /* 0x000a682201007387 */ /* 0x0003e20000100a00 */
[----:B------:R-:W-:-:S03]  /*e490*/  IMAD.MOV.U32 R45, RZ, RZ, R26 ;  /* 0x000000ffff2d7224 */ /* 0x000fc600078e001a */
[----:B------:R-:W4:Y:S01]  /*e4a0*/  LDL.LU R26, [R1+0xec] ;  /* 0x0000ec00011a7983 */ /* 0x000f220000300800 */
[----:B--2---:R-:W-:-:S03]  /*e4b0*/  IMAD.MOV.U32 R44, RZ, RZ, R25 ;  /* 0x000000ffff2c7224 */ /* 0x004fc600078e0019 */
[----:B------:R-:W2:Y:S01]  /*e4c0*/  LDL.LU R25, [R1+0x154] ;  /* 0x0001540001197983 */ /* 0x000ea20000300800 */
[----:B------:R-:W-:Y:S02]  /*e4d0*/  IMAD.MOV.U32 R79, RZ, RZ, R47 ;  /* 0x000000ffff4f7224 */ /* 0x000fe400078e002f */
[----:B------:R-:W-:Y:S02]  /*e4e0*/  IMAD.MOV.U32 R57, RZ, RZ, R24 ;  /* 0x000000ffff397224 */ /* 0x000fe400078e0018 */
[----:B------:R-:W2:Y:S01]  /*e4f0*/  LDL.LU R24, [R1+0xf0] ;  /* 0x0000f00001187983 */ /* 0x000ea20000300800 */
[----:B------:R-:W-:-:S03]  /*e500*/  IMAD.MOV.U32 R56, RZ, RZ, R21 ;  /* 0x000000ffff387224 */ /* 0x000fc600078e0015 */
[----:B0-----:R-:W2:Y:S01]  /*e510*/  LDL.LU R22, [R1+0x158] ;  /* 0x0001580001167983 */ /* 0x001ea20000300800 */
[----:B------:R-:W-:-:S03]  /*e520*/  IMAD.MOV.U32 R47, RZ, RZ, R20 ;  /* 0x000000ffff2f7224 */ /* 0x000fc600078e0014 */
[----:B------:R-:W2:Y:S01]  /*e530*/  LDL.LU R23, [R1+0xf4] ;  /* 0x0000f40001177983 */ /* 0x000ea20000300800 */
[----:B------:R-:W-:-:S03]  /*e540*/  IMAD.MOV.U32 R78, RZ, RZ, R46 ;  /* 0x000000ffff4e7224 */ /* 0x000fc600078e002e */
[----:B------:R-:W2:Y:S01]  /*e550*/  LDL.LU R21, [R1+0x10c] ;  /* 0x00010c0001157983 */ /* 0x000ea20000300800 */
[----:B------:R-:W-:-:S03]  /*e560*/  IMAD.MOV.U32 R46, RZ, RZ, R3 ;  /* 0x000000ffff2e7224 */ /* 0x000fc600078e0003 */
[----:B------:R-:W2:Y:S04]  /*e570*/  LDL.LU R20, [R1+0xf8] ;  /* 0x0000f80001147983 */ /* 0x000ea80000300800 */
[----:B------:R-:W2:Y:S04]  /*e580*/  LDL.LU R11, [R1+0x110] ;  /* 0x00011000010b7983 */ /* 0x000ea80000300800 */
[----:B------:R-:W2:Y:S04]  /*e590*/  LDL.LU R10, [R1+0xfc] ;  /* 0x0000fc00010a7983 */ /* 0x000ea80000300800 */
[----:B------:R-:W2:Y:S04]  /*e5a0*/  LDL.LU R3, [R1+0x114] ;  /* 0x0001140001037983 */ /* 0x000ea80000300800 */
[----:B------:R-:W-:Y:S04]  /*e5b0*/  STL.64 [R1+0xa0], R44 ;  /* 0x0000a02c01007387 */ /* 0x000fe80000100a00 */
[----:B------:R0:W-:Y:S04]  /*e5c0*/  STL.64 [R1+0xa70], R44 ;  /* 0x000a702c01007387 */ /* 0x0001e80000100a00 */
[----:B------:R-:W-:Y:S04]  /*e5d0*/  STL.64 [R1+0xa8], R78 ;  /* 0x0000a84e01007387 */ /* 0x000fe80000100a00 */
[----:B------:R0:W-:Y:S04]  /*e5e0*/  STL.64 [R1+0xa78], R78 ;  /* 0x000a784e01007387 */ /* 0x0001e80000100a00 */
[----:B------:R-:W-:Y:S04]  /*e5f0*/  STL.64 [R1+0xb0], R56 ;  /* 0x0000b03801007387 */ /* 0x000fe80000100a00 */
[----:B------:R0:W-:Y:S01]  /*e600*/  STL.64 [R1+0xa80], R56 ;  /* 0x000a803801007387 */ /* 0x0001e20000100a00 */
[----:B------:R-:W-:-:S03]  /*e610*/  IMAD.MOV.U32 R77, RZ, RZ, R9 ;  /* 0x000000ffff4d7224 */ /* 0x000fc600078e0009 */
[----:B------:R-:W2:Y:S01]  /*e620*/  LDL.LU R9, [R1+0x100] ;  /* 0x0001000001097983 */ /* 0x000ea20000300800 */
[----:B---3--:R-:W-:-:S03]  /*e630*/  IMAD.MOV.U32 R76, RZ, RZ, R2 ;  /* 0x000000ffff4c7224 */ /* 0x008fc600078e0002 */
[----:B------:R-:W3:Y:S01]  /*e640*/  LDL.LU R2, [R1+0x118] ;  /* 0x0001180001027983 */ /* 0x000ee20000300800 */
[----:B------:R-:W-:Y:S02]  /*e650*/  IMAD.MOV.U32 R74, RZ, RZ, R50 ;  /* 0x000000ffff4a7224 */ /* 0x000fe400078e0032 */
[----:B------:R-:W-:Y:S01]  /*e660*/  IMAD.MOV.U32 R75, RZ, RZ, R51 ;  /* 0x000000ffff4b7224 */ /* 0x000fe200078e0033 */
[----:B------:R-:W-:Y:S01]  /*e670*/  STL.64 [R1+0xb8], R46 ;  /* 0x0000b82e01007387 */ /* 0x000fe20000100a00 */
[----:B------:R-:W-:Y:S02]  /*e680*/  IMAD.MOV.U32 R81, RZ, RZ, R49 ;  /* 0x000000ffff517224 */ /* 0x000fe400078e0031 */
[----:B------:R-:W-:Y:S01]  /*e690*/  IMAD.MOV.U32 R80, RZ, RZ, R48 ;  /* 0x000000ffff507224 */ /* 0x000fe200078e0030 */
[----:B------:R-:W-:Y:S01]  /*e6a0*/  STL.64 [R1+0x128], R74 ;  /* 0x0001284a01007387 */ /* 0x000fe20000100a00 */
[----:B------:R-:W-:-:S03]  /*e6b0*/  IMAD.MOV.U32 R67, RZ, RZ, R37 ;  /* 0x000000ffff437224 */ /* 0x000fc600078e0025 */
[----:B------:R-:W-:Y:S01]  /*e6c0*/  STL.64 [R1+0x130], R76 ;  /* 0x0001304c01007387 */ /* 0x000fe20000100a00 */
[----:B------:R-:W-:-:S03]  /*e6d0*/  IMAD.MOV.U32 R66, RZ, RZ, R8 ;  /* 0x000000ffff427224 */ /* 0x000fc600078e0008 */
[----:B------:R-:W3:Y:S01]  /*e6e0*/  LDL.LU R8, [R1+0x124] ;  /* 0x0001240001087983 */ /* 0x000ee20000300800 */
[----:B------:R-:W-:-:S03]  /*e6f0*/  IMAD.MOV.U32 R69, RZ, RZ, R36 ;  /* 0x000000ffff457224 */ /* 0x000fc600078e0024 */
[----:B-1----:R-:W3:Y:S01]  /*e700*/  LDL.LU R35, [R1+0x138] ;  /* 0x0001380001237983 */ /* 0x002ee20000300800 */
[----:B------:R-:W-:-:S03]  /*e710*/  IMAD.MOV.U32 R68, RZ, RZ, R27 ;  /* 0x000000ffff447224 */ /* 0x000fc600078e001b */
[----:B------:R-:W3:Y:S04]  /*e720*/  LDL.LU R34, [R1+0xcc] ;  /* 0x0000cc0001227983 */ /* 0x000ee80000300800 */
[----:B------:R-:W-:Y:S04]  /*e730*/  STL.64 [R1+0x178], R80 ;  /* 0x0001785001007387 */ /* 0x000fe80000100a00 */
[----:B------:R-:W-:Y:S04]  /*e740*/  STL.64 [R1+0x180], R66 ;  /* 0x0001804201007387 */ /* 0x000fe80000100a00 */
[----:B------:R-:W-:Y:S01]  /*e750*/  STL.64 [R1+0x188], R68 ;  /* 0x0001884401007387 */ /* 0x000fe20000100a00 */
[----:B----4-:R-:W-:-:S02]  /*e760*/  IMAD.MOV.U32 R27, RZ, RZ, R26 ;  /* 0x000000ffff1b7224 */ /* 0x010fc400078e001a */
[----:B--2---:R-:W-:-:S05]  /*e770*/  IMAD.MOV.U32 R26, RZ, RZ, R25 ;  /* 0x000000ffff1a7224 */ /* 0x004fca00078e0019 */
[----:B------:R-:W-:Y:S01]  /*e780*/  STL.64 [R1+0x1a8], R26 ;  /* 0x0001a81a01007387 */ /* 0x000fe20000100a00 */
[----:B------:R-:W-:-:S03]  /*e790*/  IMAD.MOV.U32 R36, RZ, RZ, R22 ;  /* 0x000000ffff247224 */ /* 0x000fc600078e0016 */
[----:B------:R-:W2:Y:S01]  /*e7a0*/  LDL.LU R22, [R1+0xd0] ;  /* 0x0000d00001167983 */ /* 0x000ea20000300800 */
[----:B------:R-:W-:-:S03]  /*e7b0*/  IMAD.MOV.U32 R83, RZ, RZ, R23 ;  /* 0x000000ffff537224 */ /* 0x000fc600078e0017 */
[----:B------:R-:W4:Y:S04]  /*e7c0*/  LDL.LU R33, [R1+0xd4] ;  /* 0x0000d40001217983 */ /* 0x000f280000300800 */
[----:B------:R-:W4:Y:S04]  /*e7d0*/  LDL.LU R32, [R1+0xd8] ;  /* 0x0000d80001207983 */ /* 0x000f280000300800 */
[----:B------:R-:W4:Y:S01]  /*e7e0*/  LDL.LU R23, [R1+0xdc] ;  /* 0x0000dc0001177983 */ /* 0x000f220000300800 */
[----:B------:R-:W-:Y:S02]  /*e7f0*/  IMAD.MOV.U32 R37, RZ, RZ, R24 ;  /* 0x000000ffff257224 */ /* 0x000fe400078e0018 */
[----:B------:R-:W-:-:S02]  /*e800*/  IMAD.MOV.U32 R92, RZ, RZ, R3 ;  /* 0x000000ffff5c7224 */ /* 0x000fc400078e0003 */
[----:B------:R-:W4:Y:S01]  /*e810*/  LDL.LU R3, [R1+0xe4] ;  /* 0x0000e40001037983 */ /* 0x000f220000300800 */
[----:B------:R-:W-:-:S03]  /*e820*/  IMAD.MOV.U32 R82, RZ, RZ, R21 ;  /* 0x000000ffff527224 */ /* 0x000fc600078e0015 */
[----:B------:R-:W-:Y:S01]  /*e830*/  STL.64 [R1+0x1b0], R36 ;  /* 0x0001b02401007387 */ /* 0x000fe20000100a00 */
[----:B------:R-:W-:Y:S02]  /*e840*/  IMAD.MOV.U32 R85, RZ, RZ, R20 ;  /* 0x000000ffff557224 */ /* 0x000fe400078e0014 */
[----:B------:R-:W-:Y:S02]  /*e850*/  IMAD.MOV.U32 R84, RZ, RZ, R11 ;  /* 0x000000ffff547224 */ /* 0x000fe400078e000b */
[----:B---3--:R-:W-:Y:S02]  /*e860*/  IMAD.MOV.U32 R24, RZ, RZ, R2 ;  /* 0x000000ffff187224 */ /* 0x008fe400078e0002 */
[----:B------:R-:W3:Y:S04]  /*e870*/  LDL.LU R2, [R1+0xe8] ;  /* 0x0000e80001027983 */ /* 0x000ee80000300800 */
[----:B------:R-:W3:Y:S04]  /*e880*/  LDL.LU R21, [R1+0x4] ;  /* 0x0000040001157983 */ /* 0x000ee80000300800 */
[----:B------:R-:W3:Y:S04]  /*e890*/  LDL.LU R20, [R1+0x20] ;  /* 0x0000200001147983 */ /* 0x000ee80000300800 */
[----:B------:R-:W3:Y:S01]  /*e8a0*/  LDL.LU R11, [R1+0x24] ;  /* 0x00002400010b7983 */ /* 0x000ee20000300800 */
[----:B------:R-:W-:-:S02]  /*e8b0*/  IMAD.MOV.U32 R93, RZ, RZ, R10 ;  /* 0x000000ffff5d7224 */ /* 0x000fc400078e000a */
[----:B------:R-:W-:Y:S01]  /*e8c0*/  IMAD.MOV.U32 R25, RZ, RZ, R9 ;  /* 0x000000ffff197224 */ /* 0x000fe200078e0009 */
[----:B------:R-:W-:Y:S01]  /*e8d0*/  STL.64 [R1+0x1b8], R82 ;  /* 0x0001b85201007387 */ /* 0x000fe20000100a00 */
[----:B------:R-:W-:-:S03]  /*e8e0*/  IMAD.MOV.U32 R48, RZ, RZ, R8 ;  /* 0x000000ffff307224 */ /* 0x000fc600078e0008 */
[----:B------:R-:W-:Y:S01]  /*e8f0*/  STL.64 [R1+0x1c0], R84 ;  /* 0x0001c05401007387 */ /* 0x000fe20000100a00 */
[----:B------:R-:W-:-:S03]  /*e900*/  IMAD.MOV.U32 R49, RZ, RZ, R39 ;  /* 0x000000ffff317224 */ /* 0x000fc600078e0027 */
[----:B------:R-:W-:Y:S01]  /*e910*/  STL.64 [R1+0x1c8], R92 ;  /* 0x0001c85c01007387 */ /* 0x000fe20000100a00 */
[----:B------:R-:W-:Y:S02]  /*e920*/  IMAD.MOV.U32 R50, RZ, RZ, R35 ;  /* 0x000000ffff327224 */ /* 0x000fe400078e0023 */
[----:B------:R-:W-:Y:S01]  /*e930*/  IMAD.MOV.U32 R51, RZ, RZ, R40 ;  /* 0x000000ffff337224 */ /* 0x000fe200078e0028 */
[----:B------:R-:W-:Y:S01]  /*e940*/  STL.64 [R1+0x1d0], R24 ;  /* 0x0001d01801007387 */ /* 0x000fe20000100a00 */
[----:B------:R-:W-:Y:S02]  /*e950*/  IMAD.MOV.U32 R52, RZ, RZ, R34 ;  /* 0x000000ffff347224 */ /* 0x000fe400078e0022 */
[----:B------:R-:W-:Y:S01]  /*e960*/  IMAD.MOV.U32 R53, RZ, RZ, R41 ;  /* 0x000000ffff357224 */ /* 0x000fe200078e0029 */
[----:B------:R-:W3:Y:S01]  /*e970*/  LDL.LU R9, [R1+0x48] ;  /* 0x0000480001097983 */ /* 0x000ee20000300800 */
[----:B------:R-:W-:-:S03]  /*e980*/  IMAD.MOV.U32 R55, RZ, RZ, R42 ;  /* 0x000000ffff377224 */ /* 0x000fc600078e002a */
[----:B------:R-:W3:Y:S01]  /*e990*/  LDL.LU R8, [R1+0x4c] ;  /* 0x00004c0001087983 */ /* 0x000ee20000300800 */
[----:B------:R-:W-:-:S03]  /*e9a0*/  IMAD.MOV.U32 R63, RZ, RZ, R43 ;  /* 0x000000ffff3f7224 */ /* 0x000fc600078e002b */
[----:B------:R-:W3:Y:S01]  /*e9b0*/  LDL.LU R10, [R1+0x50] ;  /* 0x00005000010a7983 */ /* 0x000ee20000300800 */
[----:B------:R-:W-:Y:S02]  /*e9c0*/  IMAD.MOV.U32 R59, RZ, RZ, R60 ;  /* 0x000000ffff3b7224 */ /* 0x000fe400078e003c */
[----:B------:R-:W-:Y:S02]  /*e9d0*/  IMAD.MOV.U32 R91, RZ, RZ, R5 ;  /* 0x000000ffff5b7224 */ /* 0x000fe400078e0005 */
[----:B------:R-:W-:Y:S02]  /*e9e0*/  IMAD.MOV.U32 R65, RZ, RZ, R7 ;  /* 0x000000ffff417224 */ /* 0x000fe400078e0007 */
[----:B------:R-:W-:Y:S02]  /*e9f0*/  IMAD.MOV.U32 R41, RZ, RZ, R12 ;  /* 0x000000ffff297224 */ /* 0x000fe400078e000c */
[----:B------:R-:W-:Y:S02]  /*ea00*/  IMAD.MOV.U32 R71, RZ, RZ, R13 ;  /* 0x000000ffff477224 */ /* 0x000fe400078e000d */
[----:B--2---:R-:W-:-:S02]  /*ea10*/  IMAD.MOV.U32 R54, RZ, RZ, R22 ;  /* 0x000000ffff367224 */ /* 0x004fc400078e0016 */
[----:B------:R-:W2:Y:S01]  /*ea20*/  LDL.LU R22, [R1+0x54] ;  /* 0x0000540001167983 */ /* 0x000ea20000300800 */
[----:B----4-:R-:W-:-:S03]  /*ea30*/  IMAD.MOV.U32 R62, RZ, RZ, R33 ;  /* 0x000000ffff3e7224 */ /* 0x010fc600078e0021 */
[----:B------:R-:W-:Y:S01]  /*ea40*/  STL.64 [R1+0x1e8], R48 ;  /* 0x0001e83001007387 */ /* 0x000fe20000100a00 */
[----:B------:R-:W-:-:S03]  /*ea50*/  IMAD.MOV.U32 R58, RZ, RZ, R32 ;  /* 0x000000ffff3a7224 */ /* 0x000fc600078e0020 */
[----:B------:R-:W-:Y:S01]  /*ea60*/  STL.64 [R1+0x1f0], R50 ;  /* 0x0001f03201007387 */ /* 0x000fe20000100a00 */
[----:B------:R-:W-:-:S03]  /*ea70*/  IMAD.MOV.U32 R60, RZ, RZ, R23 ;  /* 0x000000ffff3c7224 */ /* 0x000fc600078e0017 */
[----:B------:R-:W-:Y:S04]  /*ea80*/  STL.64 [R1+0x1f8], R52 ;  /* 0x0001f83401007387 */ /* 0x000fe80000100a00 */
[----:B------:R-:W-:Y:S04]  /*ea90*/  STL.64 [R1+0x200], R54 ;  /* 0x0002003601007387 */ /* 0x000fe80000100a00 */
[----:B------:R-:W4:Y:S01]  /*eaa0*/  LDL.LU R32, [R1+0x70] ;  /* 0x0000700001207983 */ /* 0x000f220000300800 */
[----:B------:R-:W-:-:S03]  /*eab0*/  IMAD.MOV.U32 R90, RZ, RZ, R3 ;  /* 0x000000ffff5a7224 */ /* 0x000fc600078e0003 */
[----:B------:R-:W4:Y:S04]  /*eac0*/  LDL.LU R34, [R1+0x74] ;  /* 0x0000740001227983 */ /* 0x000f280000300800 */
[----:B------:R-:W-:Y:S04]  /*ead0*/  STL.64 [R1+0x208], R62 ;  /* 0x0002083e01007387 */ /* 0x000fe80000100a00 */
[----:B------:R-:W-:Y:S04]  /*eae0*/  STL.64 [R1+0x210], R58 ;  /* 0x0002103a01007387 */ /* 0x000fe80000100a00 */
[----:B------:R-:W-:Y:S04]  /*eaf0*/  STL.64 [R1+0x218], R60 ;  /* 0x0002183c01007387 */ /* 0x000fe80000100a00 */
[----:B------:R-:W-:Y:S04]  /*eb00*/  STL.64 [R1+0x228], R90 ;  /* 0x0002285a01007387 */ /* 0x000fe80000100a00 */
[----:B------:R-:W4:Y:S01]  /*eb10*/  LDL.LU R39, [R1+0x88] ;  /* 0x0000880001277983 */ /* 0x000f220000300800 */
[----:B------:R-:W-:-:S02]  /*eb20*/  IMAD.MOV.U32 R3, RZ, RZ, R6 ;  /* 0x000000ffff037224 */ /* 0x000fc400078e0006 */
[----:B---3--:R-:W-:Y:S02]  /*eb30*/  IMAD.MOV.U32 R64, RZ, RZ, R21 ;  /* 0x000000ffff407224 */ /* 0x008fe400078e0015 */
[----:B------:R-:W3:Y:S01]  /*eb40*/  LDL.LU R21, [R1+0x8c] ;  /* 0x00008c0001157983 */ /* 0x000ee20000300800 */
[----:B------:R-:W-:-:S03]  /*eb50*/  IMAD.MOV.U32 R40, RZ, RZ, R20 ;  /* 0x000000ffff287224 */ /* 0x000fc600078e0014 */
[----:B------:R-:W-:Y:S01]  /*eb60*/  STL.64 [R1+0x230], R2 ;  /* 0x0002300201007387 */ /* 0x000fe20000100a00 */
[----:B------:R-:W-:-:S03]  /*eb70*/  IMAD.MOV.U32 R70, RZ, RZ, R11 ;  /* 0x000000ffff467224 */ /* 0x000fc600078e000b */
[----:B------:R-:W-:Y:S04]  /*eb80*/  STL.64 [R1+0x238], R64 ;  /* 0x0002384001007387 */ /* 0x000fe80000100a00 */
[----:B------:R-:W-:Y:S04]  /*eb90*/  STL.64 [R1+0x240], R40 ;  /* 0x0002402801007387 */ /* 0x000fe80000100a00 */
[----:B------:R-:W-:Y:S04]  /*eba0*/  STL.64 [R1+0x248], R70 ;  /* 0x0002484601007387 */ /* 0x000fe80000100a00 */
[----:B------:R-:W3:Y:S01]  /*ebb0*/  LDL.LU R20, [R1+0x90] ;  /* 0x0000900001147983 */ /* 0x000ee20000300800 */
[----:B------:R-:W-:-:S02]  /*ebc0*/  IMAD.MOV.U32 R73, RZ, RZ, R14 ;  /* 0x000000ffff497224 */ /* 0x000fc400078e000e */
[----:B------:R-:W-:Y:S01]  /*ebd0*/  IMAD.MOV.U32 R11, RZ, RZ, R16 ;  /* 0x000000ffff0b7224 */ /* 0x000fe200078e0010 */
[----:B------:R-:W3:Y:S01]  /*ebe0*/  LDL R42, [R1+0x2b4] ;  /* 0x0002b400012a7983 */ /* 0x000ee20000100800 */
[----:B------:R-:W-:Y:S02]  /*ebf0*/  IMAD.MOV.U32 R72, RZ, RZ, R9 ;  /* 0x000000ffff487224 */ /* 0x000fe400078e0009 */
[----:B------:R-:W-:Y:S02]  /*ec00*/  IMAD.MOV.U32 R9, RZ, RZ, R15 ;  /* 0x000000ffff097224 */ /* 0x000fe400078e000f */
[----:B------:R-:W-:Y:S01]  /*ec10*/  IMAD.MOV.U32 R23, RZ, RZ, R17 ;  /* 0x000000ffff177224 */ /* 0x000fe200078e0011 */
[----:B------:R-:W3:Y:S01]  /*ec20*/  LDL.LU R15, [R1+0x94] ;  /* 0x00009400010f7983 */ /* 0x000ee20000300800 */
[----:B------:R-:W-:-:S03]  /*ec30*/  IMAD.MOV.U32 R33, RZ, RZ, R18 ;  /* 0x000000ffff217224 */ /* 0x000fc600078e0012 */
[----:B------:R-:W3:Y:S01]  /*ec40*/  LDL.LU R14, [R1+0xc0] ;  /* 0x0000c000010e7983 */ /* 0x000ee20000300800 */
[----:B------:R-:W-:-:S03]  /*ec50*/  IMAD.MOV.U32 R35, RZ, RZ, R19 ;  /* 0x000000ffff237224 */ /* 0x000fc600078e0013 */
[----:B------:R-:W-:Y:S01]  /*ec60*/  STL.64 [R1+0x250], R72 ;  /* 0x0002504801007387 */ /* 0x000fe20000100a00 */
[----:B0-----:R-:W-:-:S03]  /*ec70*/  IMAD.MOV.U32 R45, RZ, RZ, R28 ;  /* 0x000000ffff2d7224 */ /* 0x001fc600078e001c */
[----:B------:R-:W-:Y:S04]  /*ec80*/  STL.64 [R1+0x258], R8 ;  /* 0x0002580801007387 */ /* 0x000fe80000100a00 */
[----:B------:R-:W-:Y:S04]  /*ec90*/  STL.64 [R1+0x260], R10 ;  /* 0x0002600a01007387 */ /* 0x000fe80000100a00 */
[----:B--2---:R-:W-:Y:S04]  /*eca0*/  STL.64 [R1+0x268], R22 ;  /* 0x0002681601007387 */ /* 0x004fe80000100a00 */
[----:B------:R-:W2:Y:S04]  /*ecb0*/  LDL.LU R13, [R1+0xc4] ;  /* 0x0000c400010d7983 */ /* 0x000ea80000300800 */
[----:B------:R-:W2:Y:S04]  /*ecc0*/  LDL.LU R12, [R1+0xc8] ;  /* 0x0000c800010c7983 */ /* 0x000ea80000300800 */
[----:B----4-:R-:W-:Y:S04]  /*ecd0*/  STL.64 [R1+0x270], R32 ;  /* 0x0002702001007387 */ /* 0x010fe80000100a00 */
[----:B------:R-:W-:Y:S01]  /*ece0*/  STL.64 [R1+0x278], R34 ;  /* 0x0002782201007387 */ /* 0x000fe20000100a00 */
[----:B------:R-:W-:-:S05]  /*ecf0*/  IMAD.MOV.U32 R44, RZ, RZ, R39 ;  /* 0x000000ffff2c7224 */ /* 0x000fca00078e0027 */
[----:B------:R-:W-:Y:S01]  /*ed00*/  STL.64 [R1+0x280], R44 ;  /* 0x0002802c01007387 */ /* 0x000fe20000100a00 */
[----:B---3--:R-:W-:-:S03]  /*ed10*/  IMAD.MOV.U32 R78, RZ, RZ, R21 ;  /* 0x000000ffff4e7224 */ /* 0x008fc600078e0015 */
[----:B------:R-:W3:Y:S01]  /*ed20*/  LDL R21, [R1+0x2b8] ;  /* 0x0002b80001157983 */ /* 0x000ee20000100800 */
[----:B------:R-:W-:-:S03]  /*ed30*/  IMAD.MOV.U32 R56, RZ, RZ, R20 ;  /* 0x000000ffff387224 */ /* 0x000fc600078e0014 */
[----:B------:R-:W4:Y:S01]  /*ed40*/  LDL R20, [R1+0x3a8] ;  /* 0x0003a80001147983 */ /* 0x000f220000100800 */
[----:B------:R-:W-:Y:S01]  /*ed50*/  ISETP.GT.AND P5, PT, R4, RZ, PT ;  /* 0x000000ff0400720c */ /* 0x000fe20003fa4270 */
[----:B------:R-:W-:Y:S02]  /*ed60*/  IMAD.MOV.U32 R79, RZ, RZ, R29 ;  /* 0x000000ffff4f7224 */ /* 0x000fe400078e001d */
[----:B------:R-:W-:Y:S02]  /*ed70*/  IMAD.MOV.U32 R57, RZ, RZ, R30 ;  /* 0x000000ffff397224 */ /* 0x000fe400078e001e */
[----:B------:R-:W-:Y:S02]  /*ed80*/  IMAD.MOV.U32 R39, RZ, RZ, R38 ;  /* 0x000000ffff277224 */ /* 0x000fe400078e0026 */
[----:B------:R-:W-:Y:S01]  /*ed90*/  IMAD.MOV.U32 R30, RZ, RZ, R15 ;  /* 0x000000ffff1e7224 */ /* 0x000fe200078e000f */
[----:B------:R-:W-:Y:S01]  /*eda0*/  STL.64 [R1+0x288], R78 ;  /* 0x0002884e01007387 */ /* 0x000fe20000100a00 */
[----:B------:R-:W-:-:S02]  /*edb0*/  IMAD.MOV.U32 R87, RZ, RZ, R86 ;  /* 0x000000ffff577224 */ /* 0x000fc400078e0056 */
[----:B------:R-:W-:Y:S02]  /*edc0*/  IMAD.MOV.U32 R38, RZ, RZ, R14 ;  /* 0x000000ffff267224 */ /* 0x000fe400078e000e */
[----:B------:R-:W-:Y:S01]  /*edd0*/  IMAD.MOV.U32 R89, RZ, RZ, R88 ;  /* 0x000000ffff597224 */ /* 0x000fe200078e0058 */
[----:B------:R-:W-:Y:S01]  /*ede0*/  STL.64 [R1+0x290], R56 ;  /* 0x0002903801007387 */ /* 0x000fe20000100a00 */
[----:B------:R-:W-:-:S03]  /*edf0*/  ISETP.GT.AND P4, PT, R4, 0x1, PT ;  /* 0x000000010400780c */ /* 0x000fc60003f84270 */
[----:B------:R-:W-:Y:S04]  /*ee00*/  STL.64 [R1+0x298], R30 ;  /* 0x0002981e01007387 */ /* 0x000fe80000100a00 */
[----:B------:R-:W-:Y:S04]  /*ee10*/  STL.64 [R1+0x2a0], R38 ;  /* 0x0002a02601007387 */ /* 0x000fe80000100a00 */
[----:B------:R-:W4:Y:S04]  /*ee20*/  LDL R29, [R1+0x604] ;  /* 0x00060400011d7983 */ /* 0x000f280000100800 */
[----:B------:R-:W4:Y:S04]  /*ee30*/  LDL R28, [R1+0x600] ;  /* 0x00060000011c7983 */ /* 0x000f280000100800 */
[----:B------:R-:W4:Y:S04]  /*ee40*/  LDL R19, [R1+0x5fc] ;  /* 0x0005fc0001137983 */ /* 0x000f280000100800 */
[----:B------:R-:W4:Y:S04]  /*ee50*/  LDL R18, [R1+0x5f8] ;  /* 0x0005f80001127983 */ /* 0x000f280000100800 */
[----:B------:R-:W4:Y:S04]  /*ee60*/  LDL R17, [R1+0x5f4] ;  /* 0x0005f40001117983 */ /* 0x000f280000100800 */
[----:B------:R-:W4:Y:S04]  /*ee70*/  LDL R16, [R1+0x5f0] ;  /* 0x0005f00001107983 */ /* 0x000f280000100800 */
[----:B------:R-:W4:Y:S04]  /*ee80*/  LDL R15, [R1+0x5ec] ;  /* 0x0005ec00010f7983 */ /* 0x000f280000100800 */
[----:B------:R-:W4:Y:S01]  /*ee90*/  LDL R14, [R1+0x5e8] ;  /* 0x0005e800010e7983 */ /* 0x000f220000100800 */
[----:B--2---:R-:W-:-:S03]  /*eea0*/  IMAD.MOV.U32 R86, RZ, RZ, R13 ;  /* 0x000000ffff567224 */ /* 0x004fc600078e000d */
[----:B------:R-:W2:Y:S01]  /*eeb0*/  LDL R13, [R1+0x5e4] ;  /* 0x0005e400010d7983 */ /* 0x000ea20000100800 */
[----:B------:R-:W-:-:S03]  /*eec0*/  IMAD.MOV.U32 R88, RZ, RZ, R12 ;  /* 0x000000ffff587224 */ /* 0x000fc600078e000c */
[----:B------:R-:W2:Y:S04]  /*eed0*/  LDL R12, [R1+0x5e0] ;  /* 0x0005e000010c7983 */ /* 0x000ea80000100800 */
[----:B------:R-:W-:Y:S04]  /*eee0*/  STL [R1+0x798], R88 ;  /* 0x0007985801007387 */ /* 0x000fe80000100800 */
[----:B------:R-:W2:Y:S04]  /*eef0*/  @P5 LDG.E.U16 R42, desc[UR22][R88.64] ;  /* 0x00000016582a5981 */ /* 0x000ea8000c1e1500 */
[----:B------:R0:W-:Y:S04]  /*ef00*/  STL [R1+0x8d0], R88 ;  /* 0x0008d05801007387 */ /* 0x0001e80000100800 */
[----:B0-----:R-:W2:Y:S04]  /*ef10*/  LDL.LU R88, [R1+0x4b0] ;  /* 0x0004b00001587983 */ /* 0x001ea80000300800 */
[----:B------:R-:W-:Y:S04]  /*ef20*/  STL [R1+0x794], R89 ;  /* 0x0007945901007387 */ /* 0x000fe80000100800 */
[----:B------:R0:W-:Y:S04]  /*ef30*/  STL [R1+0x8d4], R89 ;  /* 0x0008d45901007387 */ /* 0x0001e80000100800 */
[----:B0-----:R-:W2:Y:S04]  /*ef40*/  LDL.LU R89, [R1+0x4ac] ;  /* 0x0004ac0001597983 */ /* 0x001ea80000300800 */
[----:B---3--:R-:W3:Y:S04]  /*ef50*/  @P5 LDG.E.U16 R21, desc[UR22][R86.64] ;  /* 0x0000001656155981 */ /* 0x008ee8000c1e1500 */
[----:B----4-:R-:W4:Y:S01]  /*ef60*/  @P4 LDG.E.U16 R20, desc[UR22][R38.64] ;  /* 0x0000001626144981 */ /* 0x010f22000c1e1500 */
[----:B------:R-:W-:-:S02]  /*ef70*/  ISETP.GT.AND P2, PT, R4, 0x2, PT ;  /* 0x000000020400780c */ /* 0x000fc40003f44270 */
[C---:B------:R-:W-:Y:S02]  /*ef80*/  ISETP.GT.AND P3, PT, R4.reuse, 0x3, PT ;  /* 0x000000030400780c */ /* 0x040fe40003f64270 */
[----:B------:R-:W-:-:S09]  /*ef90*/  ISETP.GT.AND P6, PT, R4, 0x4, PT ;  /* 0x000000040400780c */ /* 0x000fd20003fc4270 */
[----:B------:R-:W4:Y:S04]  /*efa0*/  @P2 LDG.E.U16 R29, desc[UR22][R56.64] ;  /* 0x00000016381d2981 */ /* 0x000f28000c1e1500 */
[----:B------:R-:W4:Y:S04]  /*efb0*/  @P2 LDG.E.U16 R28, desc[UR22][R78.64] ;  /* 0x000000164e1c2981 */ /* 0x000f28000c1e1500 */
[----:B------:R-:W4:Y:S04]  /*efc0*/  @P3 LDG.E.U16 R19, desc[UR22][R44.64] ;  /* 0x000000162c133981 */ /* 0x000f28000c1e1500 */
[----:B------:R-:W4:Y:S04]  /*efd0*/  @P3 LDG.E.U16 R18, desc[UR22][R34.64] ;  /* 0x0000001622123981 */ /* 0x000f28000c1e1500 */
[----:B------:R-:W4:Y:S04]  /*efe0*/  @P6 LDG.E.U16 R17, desc[UR22][R32.64] ;  /* 0x0000001620116981 */ /* 0x000f28000c1e1500 */
[----:B------:R-:W4:Y:S04]  /*eff0*/  @P6 LDG.E.U16 R16, desc[UR22][R22.64] ;  /* 0x0000001616106981 */ /* 0x000f28000c1e1500 */
[----:B--2---:R-:W2:Y:S04]  /*f000*/  @P4 LDG.E.U16 R89, desc[UR22][R30.64] ;  /* 0x000000161e594981 */ /* 0x004ea8000c1e1500 */
[----:B---3--:R0:W-:Y:S04]  /*f010*/  @P5 STL [R1+0x2b8], R21 ;  /* 0x0002b81501005387 */ /* 0x0081e80000100800 */
[----:B0-----:R-:W3:Y:S04]  /*f020*/  LDL R21, [R1+0x5dc] ;  /* 0x0005dc0001157983 */ /* 0x001ee80000100800 */
[----:B------:R-:W-:Y:S04]  /*f030*/  STL [R1+0x7a0], R86 ;  /* 0x0007a05601007387 */ /* 0x000fe80000100800 */
[----:B------:R-:W-:Y:S04]  /*f040*/  STL [R1+0x8d8], R86 ;  /* 0x0008d85601007387 */ /* 0x000fe80000100800 */
[----:B------:R-:W-:Y:S04]  /*f050*/  STL [R1+0x79c], R87 ;  /* 0x00079c5701007387 */ /* 0x000fe80000100800 */
[----:B------:R-:W-:Y:S04]  /*f060*/  STL [R1+0x8dc], R87 ;  /* 0x0008dc5701007387 */ /* 0x000fe80000100800 */
[----:B------:R0:W-:Y:S01]  /*f070*/  @P5 STL [R1+0x2b4], R42 ;  /* 0x0002b42a01005387 */ /* 0x0001e20000100800 */
[----:B------:R-:W-:-:S03]  /*f080*/  ISETP.GT.AND P5, PT, R4, 0x5, PT ;  /* 0x000000050400780c */ /* 0x000fc60003fa4270 */
[----:B------:R-:W3:Y:S04]  /*f090*/  LDL R39, [R1+0x2bc] ;  /* 0x0002bc0001277983 */ /* 0x000ee80000100800 */
[----:B0-----:R-:W3:Y:S04]  /*f0a0*/  LDL R42, [R1+0x5d8] ;  /* 0x0005d800012a7983 */ /* 0x001ee80000100800 */
[----:B----4-:R0:W-:Y:S01]  /*f0b0*/  @P4 STL [R1+0x3a8], R20 ;  /* 0x0003a81401004387 */ /* 0x0101e20000100800 */
[----:B------:R-:W-:-:S03]  /*f0c0*/  ISETP.GT.AND P4, PT, R4, 0x6, PT ;  /* 0x000000060400780c */ /* 0x000fc60003f84270 */
[----:B------:R-:W4:Y:S04]  /*f0d0*/  @P5 LDG.E.U16 R14, desc[UR22][R8.64] ;  /* 0x00000016080e5981 */ /* 0x000f28000c1e1500 */
[----:B------:R-:W4:Y:S04]  /*f0e0*/  @P5 LDG.E.U16 R15, desc[UR22][R10.64] ;  /* 0x000000160a0f5981 */ /* 0x000f28000c1e1500 */
[----:B0-----:R-:W4:Y:S04]  /*f0f0*/  LDL R20, [R1+0x2c0] ;  /* 0x0002c00001147983 */ /* 0x001f280000100800 */
[----:B------:R-:W4:Y:S04]  /*f100*/  @P4 LDG.E.U16 R13, desc[UR22][R72.64] ;  /* 0x00000016480d4981 */ /* 0x000f28000c1e1500 */
[----:B------:R-:W4:Y:S04]  /*f110*/  @P4 LDG.E.U16 R12, desc[UR22][R70.64] ;  /* 0x00000016460c4981 */ /* 0x000f28000c1e1500 */
[----:B--2---:R-:W-:Y:S04]  /*f120*/  STL [R1+0x8e0], R89 ;  /* 0x0008e05901007387 */ /* 0x004fe80000100800 */
[----:B------:R-:W2:Y:S04]  /*f130*/  LDL.LU.64 R56, [R1+0xa80] ;  /* 0x000a800001387983 */ /* 0x000ea80000300a00 */
[----:B------:R-:W2:Y:S04]  /*f140*/  LDL.LU.64 R78, [R1+0xa78] ;  /* 0x000a7800014e7983 */ /* 0x000ea80000300a00 */
[----:B------:R-:W-:Y:S04]  /*f150*/  @P2 STL [R1+0x600], R28 ;  /* 0x0006001c01002387 */ /* 0x000fe80000100800 */
[----:B------:R-:W-:Y:S01]  /*f160*/  @P2 STL [R1+0x604], R29 ;  /* 0x0006041d01002387 */ /* 0x000fe20000100800 */
[----:B------:R-:W-:-:S03]  /*f170*/  ISETP.GT.AND P2, PT, R4, 0x7, PT ;  /* 0x000000070400780c */ /* 0x000fc60003f44270 */
[----:B------:R-:W2:Y:S04]  /*f180*/  LDL.LU.64 R44, [R1+0xa70] ;  /* 0x000a7000012c7983 */ /* 0x000ea80000300a00 */
[----:B------:R-:W2:Y:S04]  /*f190*/  LDL.LU.64 R34, [R1+0xa68] ;  /* 0x000a680001227983 */ /* 0x000ea80000300a00 */
[----:B------:R-:W-:Y:S04]  /*f1a0*/  @P3 STL [R1+0x5f8], R18 ;  /* 0x0005f81201003387 */ /* 0x000fe80000100800 */
[----:B------:R-:W-:Y:S04]  /*f1b0*/  @P3 STL [R1+0x5fc], R19 ;  /* 0x0005fc1301003387 */ /* 0x000fe80000100800 */
[----:B------:R-:W2:Y:S04]  /*f1c0*/  LDL.LU.64 R32, [R1+0xa60] ;  /* 0x000a600001207983 */ /* 0x000ea80000300a00 */
[----:B------:R-:W2:Y:S04]  /*f1d0*/  LDL.LU.64 R22, [R1+0xa58] ;  /* 0x000a580001167983 */ /* 0x000ea80000300a00 */
[----:B------:R-:W-:Y:S04]  /*f1e0*/  @P6 STL [R1+0x5f0], R16 ;  /* 0x0005f01001006387 */ /* 0x000fe80000100800 */
[----:B------:R-:W-:Y:S04]  /*f1f0*/  @P6 STL [R1+0x5f4], R17 ;  /* 0x0005f41101006387 */ /* 0x000fe80000100800 */
[----:B------:R-:W2:Y:S04]  /*f200*/  LDL.LU.64 R10, [R1+0xa50] ;  /* 0x000a5000010a7983 */ /* 0x000ea80000300a00 */
[----:B------:R-:W2:Y:S04]  /*f210*/  LDL.LU.64 R8, [R1+0xa48] ;  /* 0x000a480001087983 */ /* 0x000ea80000300a00 */
[----:B---3--:R-:W3:Y:S04]  /*f220*/  @P2 LDG.E.U16 R21, desc[UR22][R40.64] ;  /* 0x0000001628152981 */ /* 0x008ee8000c1e1500 */
[----:B------:R-:W2:Y:S04]  /*f230*/  @P2 LDG.E.U16 R42, desc[UR22][R64.64] ;  /* 0x00000016402a2981 */ /* 0x000ea8000c1e1500 */
[----:B----4-:R0:W-:Y:S04]  /*f240*/  @P5 STL [R1+0x5e8], R14 ;  /* 0x0005e80e01005387 */ /* 0x0101e80000100800 */
[----:B------:R-:W-:Y:S04]  /*f250*/  @P5 STL [R1+0x5ec], R15 ;  /* 0x0005ec0f01005387 */ /* 0x000fe80000100800 */
[----:B------:R-:W4:Y:S04]  /*f260*/  LDL.LU.64 R72, [R1+0xa40] ;  /* 0x000a400001487983 */ /* 0x000f280000300a00 */
[----:B0-----:R-:W2:Y:S04]  /*f270*/  LDL.LU R14, [R1] ;  /* 0x00000000010e7983 */ /* 0x001ea80000300800 */
[----:B------:R0:W-:Y:S04]  /*f280*/  @P4 STL [R1+0x5e4], R13 ;  /* 0x0005e40d01004387 */ /* 0x0001e80000100800 */
[----:B0-----:R-:W4:Y:S01]  /*f290*/  LDL.LU R13, [R1+0xe0] ;  /* 0x0000e000010d7983 */ /* 0x001f220000300800 */
[----:B------:R-:W-:-:S02]  /*f2a0*/  ISETP.GT.AND P3, PT, R4, 0x8, PT ;  /* 0x000000080400780c */ /* 0x000fc40003f64270 */
[----:B------:R-:W-:Y:S01]  /*f2b0*/  ISETP.GT.AND P6, PT, R4, 0x9, PT ;  /* 0x000000090400780c */ /* 0x000fe20003fc4270 */
[----:B------:R-:W4:Y:S04]  /*f2c0*/  LDL.LU.64 R70, [R1+0xa38] ;  /* 0x000a380001467983 */ /* 0x000f280000300a00 */
[----:B------:R-:W4:Y:S04]  /*f2d0*/  LDL R29, [R1+0x5d4] ;  /* 0x0005d400011d7983 */ /* 0x000f280000100800 */
[----:B------:R-:W4:Y:S04]  /*f2e0*/  LDL R28, [R1+0x5d0] ;  /* 0x0005d000011c7983 */ /* 0x000f280000100800 */
[----:B------:R-:W4:Y:S04]  /*f2f0*/  LDL R19, [R1+0x5cc] ;  /* 0x0005cc0001137983 */ /* 0x000f280000100800 */
[----:B------:R-:W4:Y:S04]  /*f300*/  LDL R17, [R1+0x5c8] ;  /* 0x0005c80001117983 */ /* 0x000f280000100800 */
[----:B------:R-:W-:Y:S04]  /*f310*/  @P4 STL [R1+0x5e0], R12 ;  /* 0x0005e00c01004387 */ /* 0x000fe80000100800 */
[----:B------:R-:W4:Y:S04]  /*f320*/  LDL R41, [R1+0x5c4] ;  /* 0x0005c40001297983 */ /* 0x000f280000100800 */
[----:B------:R-:W4:Y:S04]  /*f330*/  LDL R40, [R1+0x5c0] ;  /* 0x0005c00001287983 */ /* 0x000f280000100800 */
[----:B------:R-:W4:Y:S04]  /*f340*/  @P3 LDG.E.U16 R20, desc[UR22][R90.64] ;  /* 0x000000165a143981 */ /* 0x000f28000c1e1500 */
[----:B------:R-:W4:Y:S04]  /*f350*/  @P3 LDG.E.U16 R39, desc[UR22][R2.64] ;  /* 0x0000001602273981 */ /* 0x000f28000c1e1500 */
[----:B---3--:R0:W-:Y:S04]  /*f360*/  @P2 STL [R1+0x5dc], R21 ;  /* 0x0005dc1501002387 */ /* 0x0081e80000100800 */
[----:B0-----:R-:W3:Y:S04]  /*f370*/  LDL R21, [R1+0x2c4] ;  /* 0x0002c40001157983 */ /* 0x001ee80000100800 */
[----:B------:R-:W3:Y:S04]  /*f380*/  LDL.LU.64 R64, [R1+0xa30] ;  /* 0x000a300001407983 */ /* 0x000ee80000300a00 */
[----:B------:R-:W3:Y:S01]  /*f390*/  LDL R12, [R1+0x5bc] ;  /* 0x0005bc00010c7983 */ /* 0x000ee20000100800 */
[----:B--2---:R-:W-:-:S03]  /*f3a0*/  IMAD.MOV.U32 R15, RZ, RZ, R14 ;  /* 0x000000ffff0f7224 */ /* 0x004fc600078e000e */
[----:B------:R-:W-:Y:S04]  /*f3b0*/  @P2 STL [R1+0x5d8], R42 ;  /* 0x0005d82a01002387 */ /* 0x000fe80000100800 */
[----:B------:R-:W2:Y:S01]  /*f3c0*/  LDL.LU.64 R2, [R1+0xa28] ;  /* 0x000a280001027983 */ /* 0x000ea20000300a00 */
[----:B------:R-:W-:-:S03]  /*f3d0*/  ISETP.GT.AND P5, PT, R4, 0xa, PT ;  /* 0x0000000a0400780c */ /* 0x000fc60003fa4270 */
[----:B------:R-:W3:Y:S01]  /*f3e0*/  LDL.LU.64 R90, [R1+0xa20] ;  /* 0x000a2000015a7983 */ /* 0x000ee20000300a00 */
[----:B----4-:R-:W-:-:S05]  /*f3f0*/  IMAD.MOV.U32 R14, RZ, RZ, R13 ;  /* 0x000000ffff0e7224 */ /* 0x010fca00078e000d */
[----:B------:R-:W4:Y:S04]  /*f400*/  @P6 LDG.E.U16 R88, desc[UR22][R14.64] ;  /* 0x000000160e586981 */ /* 0x000f28000c1e1500 */
[----:B------:R-:W3:Y:S04]  /*f410*/  @P5 LDG.E.U16 R29, desc[UR22][R58.64] ;  /* 0x000000163a1d5981 */ /* 0x000ee8000c1e1500 */
[----:B------:R-:W3:Y:S04]  /*f420*/  @P5 LDG.E.U16 R28, desc[UR22][R62.64] ;  /* 0x000000163e1c5981 */ /* 0x000ee8000c1e1500 */
[----:B------:R-:W-:Y:S04]  /*f430*/  @P3 STL [R1+0x2c0], R20 ;  /* 0x0002c01401003387 */ /* 0x000fe80000100800 */
[----:B------:R-:W-:Y:S04]  /*f440*/  @P3 STL [R1+0x2bc], R39 ;  /* 0x0002bc2701003387 */ /* 0x000fe80000100800 */
[----:B------:R0:W-:Y:S04]  /*f450*/  STL.64 [R1+0x220], R14 ;  /* 0x0002200e01007387 */ /* 0x0001e80000100a00 */
[----:B------:R-:W3:Y:S04]  /*f460*/  LDL R18, [R1+0x5b8] ;  /* 0x0005b80001127983 */ /* 0x000ee80000100800 */
[----:B--2---:R-:W2:Y:S04]  /*f470*/  @P6 LDG.E.U16 R3, desc[UR22][R60.64] ;  /* 0x000000163c036981 */ /* 0x004ea8000c1e1500 */
[----:B----4-:R-:W-:Y:S04]  /*f480*/  STL [R1+0x8e8], R88 ;  /* 0x0008e85801007387 */ /* 0x010fe80000100800 */
[----:B------:R-:W4:Y:S04]  /*f490*/  LDL.LU R16, [R1+0x104] ;  /* 0x0001040001107983 */ /* 0x000f280000300800 */
[----:B0-----:R-:W4:Y:S04]  /*f4a0*/  LDL.LU R15, [R1+0x11c] ;  /* 0x00011c00010f7983 */ /* 0x001f280000300800 */
[----:B------:R-:W4:Y:S04]  /*f4b0*/  LDL.LU R14, [R1+0x108] ;  /* 0x00010800010e7983 */ /* 0x000f280000300800 */
[----:B------:R-:W4:Y:S01]  /*f4c0*/  LDL.LU R13, [R1+0x120] ;  /* 0x00012000010d7983 */ /* 0x000f220000300800 */
[----:B------:R-:W-:-:S02]  /*f4d0*/  ISETP.GT.AND P4, PT, R4, 0xb, PT ;  /* 0x0000000b0400780c */ /* 0x000fc40003f84270 */
[C---:B------:R-:W-:Y:S01]  /*f4e0*/  ISETP.GT.AND P2, PT, R4.reuse, 0xc, PT ;  /* 0x0000000c0400780c */ /* 0x040fe20003f44270 */
[----:B------:R-:W4:Y:S01]  /*f4f0*/  LDL R61, [R1+0x2c8] ;  /* 0x0002c800013d7983 */ /* 0x000f220000100800 */
[C---:B------:R-:W-:Y:S02]  /*f500*/  ISETP.GT.AND P3, PT, R4.reuse, 0x10, PT ;  /* 0x000000100400780c */ /* 0x040fe40003f64270 */
[----:B------:R-:W-:Y:S01]  /*f510*/  ISETP.GT.AND P6, PT, R4, 0xd, PT ;  /* 0x0000000d0400780c */ /* 0x000fe20003fc4270 */
[----:B------:R-:W4:Y:S04]  /*f520*/  LDL R60, [R1+0x5b4] ;  /* 0x0005b400013c7983 */ /* 0x000f280000100800 */
[----:B------:R-:W4:Y:S04]  /*f530*/  LDL R42, [R1+0x5b0] ;  /* 0x0005b000012a7983 */ /* 0x000f280000100800 */
[----:B------:R-:W4:Y:S04]  /*f540*/  @P4 LDG.E.U16 R17, desc[UR22][R52.64] ;  /* 0x0000001634114981 */ /* 0x000f28000c1e1500 */
[----:B------:R-:W4:Y:S04]  /*f550*/  @P4 LDG.E.U16 R19, desc[UR22][R54.64] ;  /* 0x0000001636134981 */ /* 0x000f28000c1e1500 */
[----:B------:R-:W4:Y:S04]  /*f560*/  LDL R39, [R1+0x5ac] ;  /* 0x0005ac0001277983 */ /* 0x000f280000100800 */
[----:B------:R-:W4:Y:S04]  /*f570*/  LDL R20, [R1+0x5a8] ;  /* 0x0005a80001147983 */ /* 0x000f280000100800 */
[----:B------:R-:W4:Y:S04]  /*f580*/  @P2 LDG.E.U16 R41, desc[UR22][R50.64] ;  /* 0x0000001632292981 */ /* 0x000f28000c1e1500 */
[----:B------:R-:W4:Y:S04]  /*f590*/  @P2 LDG.E.U16 R40, desc[UR22][R48.64] ;  /* 0x0000001630282981 */ /* 0x000f28000c1e1500 */
[----:B---3--:R-:W3:Y:S04]  /*f5a0*/  @P3 LDG.E.U16 R21, desc[UR22][R36.64] ;  /* 0x0000001624153981 */ /* 0x008ee8000c1e1500 */
[----:B--2---:R-:W-:Y:S04]  /*f5b0*/  STL [R1+0x8ec], R3 ;  /* 0x0008ec0301007387 */ /* 0x004fe80000100800 */
[----:B------:R-:W2:Y:S04]  /*f5c0*/  LDL.LU.64 R58, [R1+0xa18] ;  /* 0x000a1800013a7983 */ /* 0x000ea80000300a00 */
[----:B------:R-:W2:Y:S04]  /*f5d0*/  LDL.LU.64 R62, [R1+0xa10] ;  /* 0x000a1000013e7983 */ /* 0x000ea80000300a00 */
[----:B------:R4:W-:Y:S02]  /*f5e0*/  @P5 STL [R1+0x5d0], R28 ;  /* 0x0005d01c01005387 */ /* 0x0009e40000100800 */
[----:B----4-:R-:W-:-:S02]  /*f5f0*/  IMAD.MOV.U32 R28, RZ, RZ, R15 ;  /* 0x000000ffff1c7224 */ /* 0x010fc400078e000f */
[----:B------:R-:W-:Y:S02]  /*f600*/  IMAD.MOV.U32 R15, RZ, RZ, R14 ;  /* 0x000000ffff0f7224 */ /* 0x000fe400078e000e */
[----:B------:R-:W-:Y:S01]  /*f610*/  IMAD.MOV.U32 R14, RZ, RZ, R13 ;  /* 0x000000ffff0e7224 */ /* 0x000fe200078e000d */
[----:B------:R0:W-:Y:S04]  /*f620*/  @P5 STL [R1+0x5d4], R29 ;  /* 0x0005d41d01005387 */ /* 0x0001e80000100800 */
[----:B------:R-:W4:Y:S04]  /*f630*/  @P6 LDG.E.U16 R12, desc[UR22][R14.64] ;  /* 0x000000160e0c6981 */ /* 0x000f28000c1e1500 */
[----:B------:R-:W2:Y:S01]  /*f640*/  LDL.LU.64 R54, [R1+0xa08] ;  /* 0x000a080001367983 */ /* 0x000ea20000300a00 */
[----:B0-----:R-:W-:-:S03]  /*f650*/  IMAD.MOV.U32 R29, RZ, RZ, R16 ;  /* 0x000000ffff1d7224 */ /* 0x001fc600078e0010 */
[----:B------:R-:W2:Y:S04]  /*f660*/  LDL.LU.64 R52, [R1+0xa00] ;  /* 0x000a000001347983 */ /* 0x000ea80000300a00 */
[----:B------:R-:W2:Y:S04]  /*f670*/  @P6 LDG.E.U16 R18, desc[UR22][R28.64] ;  /* 0x000000161c126981 */ /* 0x000ea8000c1e1500 */
[----:B------:R-:W-:Y:S04]  /*f680*/  @P4 STL [R1+0x5c8], R17 ;  /* 0x0005c81101004387 */ /* 0x000fe80000100800 */
[----:B------:R-:W-:Y:S04]  /*f690*/  @P4 STL [R1+0x5cc], R19 ;  /* 0x0005cc1301004387 */ /* 0x000fe80000100800 */
[----:B------:R-:W2:Y:S04]  /*f6a0*/  LDL.LU.64 R50, [R1+0x9f8] ;  /* 0x0009f80001327983 */ /* 0x000ea80000300a00 */
[----:B------:R-:W2:Y:S04]  /*f6b0*/  LDL.LU.64 R48, [R1+0x9f0] ;  /* 0x0009f00001307983 */ /* 0x000ea80000300a00 */
[----:B------:R-:W2:Y:S01]  /*f6c0*/  LDL.LU.64 R36, [R1+0x9e8] ;  /* 0x0009e80001247983 */ /* 0x000ea20000300a00 */
[----:B------:R-:W-:-:S03]  /*f6d0*/  ISETP.GT.AND P5, PT, R4, 0xe, PT ;  /* 0x0000000e0400780c */ /* 0x000fc60003fa4270 */
[----:B------:R0:W-:Y:S04]  /*f6e0*/  @P2 STL [R1+0x5c4], R41 ;  /* 0x0005c42901002387 */ /* 0x0001e80000100800 */
[----:B------:R-:W2:Y:S04]  /*f6f0*/  @P3 LDG.E.U16 R61, desc[UR22][R26.64] ;  /* 0x000000161a3d3981 */ /* 0x000ea8000c1e1500 */
[----:B0-----:R-:W2:Y:S04]  /*f700*/  LDL R41, [R1+0x2d0] ;  /* 0x0002d00001297983 */ /* 0x001ea80000100800 */
[----:B------:R0:W-:Y:S04]  /*f710*/  @P2 STL [R1+0x5c0], R40 ;  /* 0x0005c02801002387 */ /* 0x0001e80000100800 */
[----:B------:R-:W2:Y:S04]  /*f720*/  @P5 LDG.E.U16 R60, desc[UR22][R24.64] ;  /* 0x00000016183c5981 */ /* 0x000ea8000c1e1500 */
[----:B------:R-:W2:Y:S04]  /*f730*/  @P5 LDG.E.U16 R42, desc[UR22][R92.64] ;  /* 0x000000165c2a5981 */ /* 0x000ea8000c1e1500 */
[----:B0-----:R-:W2:Y:S04]  /*f740*/  LDL R40, [R1+0x5a4] ;  /* 0x0005a40001287983 */ /* 0x001ea80000100800 */
[----:B---3--:R0:W-:Y:S04]  /*f750*/  @P3 STL [R1+0x2c4], R21 ;  /* 0x0002c41501003387 */ /* 0x0081e80000100800 */
[----:B0-----:R-:W3:Y:S04]  /*f760*/  LDL R21, [R1+0x5a0] ;  /* 0x0005a00001157983 */ /* 0x001ee80000100800 */
[----:B------:R-:W-:Y:S04]  /*f770*/  STL.64 [R1+0x1e0], R14 ;  /* 0x0001e00e01007387 */ /* 0x000fe80000100a00 */
[----:B------:R-:W3:Y:S04]  /*f780*/  LDL.LU R13, [R1+0x148] ;  /* 0x00014800010d7983 */ /* 0x000ee80000300800 */
[----:B------:R-:W-:Y:S04]  /*f790*/  STL.64 [R1+0x1d8], R28 ;  /* 0x0001d81c01007387 */ /* 0x000fe80000100a00 */
[----:B----4-:R0:W-:Y:S04]  /*f7a0*/  @P6 STL [R1+0x5bc], R12 ;  /* 0x0005bc0c01006387 */ /* 0x0101e80000100800 */
[----:B0-----:R-:W4:Y:S04]  /*f7b0*/  LDL.LU R12, [R1+0x168] ;  /* 0x00016800010c7983 */ /* 0x001f280000300800 */
[----:B------:R-:W3:Y:S04]  /*f7c0*/  LDL.LU R15, [R1+0x14c] ;  /* 0x00014c00010f7983 */ /* 0x000ee80000300800 */
[----:B------:R-:W3:Y:S04]  /*f7d0*/  LDL.LU R14, [R1+0x16c] ;  /* 0x00016c00010e7983 */ /* 0x000ee80000300800 */
[----:B------:R-:W3:Y:S04]  /*f7e0*/  LDL.LU R17, [R1+0x150] ;  /* 0x0001500001117983 */ /* 0x000ee80000300800 */
[----:B------:R-:W3:Y:S04]  /*f7f0*/  LDL.LU R16, [R1+0x170] ;  /* 0x0001700001107983 */ /* 0x000ee80000300800 */
[----:B--2---:R-:W-:Y:S04]  /*f800*/  @P6 STL [R1+0x5b8], R18 ;  /* 0x0005b81201006387 */ /* 0x004fe80000100800 */
[----:B------:R-:W2:Y:S04]  /*f810*/  LDL.LU.64 R26, [R1+0x9e0] ;  /* 0x0009e000011a7983 */ /* 0x000ea80000300a00 */
[----:B------:R-:W2:Y:S04]  /*f820*/  LDL.LU.64 R24, [R1+0x9d8] ;  /* 0x0009d80001187983 */ /* 0x000ea80000300a00 */
[----:B------:R-:W2:Y:S01]  /*f830*/  LDL.LU.64 R92, [R1+0x9d0] ;  /* 0x0009d000015c7983 */ /* 0x000ea20000300a00 */
[----:B------:R-:W-:-:S02]  /*f840*/  ISETP.GT.AND P4, PT, R4, 0xf, PT ;  /* 0x0000000f0400780c */ /* 0x000fc40003f84270 */
[----:B------:R-:W-:-:S11]  /*f850*/  ISETP.GT.AND P2, PT, R4, 0x18, PT ;  /* 0x000000180400780c */ /* 0x000fd60003f44270 */
[----:B------:R-:W4:Y:S04]  /*f860*/  @P4 LDG.E.U16 R39, desc[UR22][R84.64] ;  /* 0x0000001654274981 */ /* 0x000f28000c1e1500 */
[----:B------:R-:W-:Y:S04]  /*f870*/  @P3 STL [R1+0x2c8], R61 ;  /* 0x0002c83d01003387 */ /* 0x000fe80000100800 */
[----:B------:R-:W4:Y:S04]  /*f880*/  @P4 LDG.E.U16 R20, desc[UR22][R82.64] ;  /* 0x0000001652144981 */ /* 0x000f28000c1e1500 */
[----:B------:R-:W4:Y:S01]  /*f890*/  LDL.LU.64 R84, [R1+0x9c8] ;  /* 0x0009c80001547983 */ /* 0x000f220000300a00 */
[----:B------:R-:W-:-:S03]  /*f8a0*/  ISETP.GT.AND P6, PT, R4, 0x11, PT ;  /* 0x000000110400780c */ /* 0x000fc60003fc4270 */
[----:B------:R-:W4:Y:S04]  /*f8b0*/  @P2 LDG.E.U16 R41, desc[UR22][R74.64] ;  /* 0x000000164a292981 */ /* 0x000f28000c1e1500 */
[----:B--2---:R-:W2:Y:S01]  /*f8c0*/  @P2 LDG.E.U16 R93, desc[UR22][R76.64] ;  /* 0x000000164c5d2981 */ /* 0x004ea2000c1e1500 */
[----:B------:R-:W-:-:S05]  /*f8d0*/  ISETP.GT.AND P3, PT, R4, 0x12, PT ;  /* 0x000000120400780c */ /* 0x000fca0003f64270 */
[----:B---3--:R-:W3:Y:S04]  /*f8e0*/  @P6 LDG.E.U16 R92, desc[UR22][R16.64] ;  /* 0x00000016105c6981 */ /* 0x008ee8000c1e1500 */
[----:B----4-:R0:W-:Y:S04]  /*f8f0*/  @P4 STL [R1+0x5ac], R39 ;  /* 0x0005ac2701004387 */ /* 0x0101e80000100800 */
[----:B------:R-:W4:Y:S04]  /*f900*/  @P3 LDG.E.U16 R21, desc[UR22][R68.64] ;  /* 0x0000001644153981 */ /* 0x000f28000c1e1500 */
[----:B------:R-:W3:Y:S04]  /*f910*/  @P3 LDG.E.U16 R40, desc[UR22][R12.64] ;  /* 0x000000160c283981 */ /* 0x000ee8000c1e1500 */
[----:B0-----:R-:W3:Y:S04]  /*f920*/  LDL R39, [R1+0x59c] ;  /* 0x00059c0001277983 */ /* 0x001ee80000100800 */
[----:B------:R-:W3:Y:S04]  /*f930*/  LDL.LU.64 R82, [R1+0x9c0] ;  /* 0x0009c00001527983 */ /* 0x000ee80000300a00 */
[----:B------:R-:W3:Y:S04]  /*f940*/  LDL.LU R3, [R1+0x2dc] ;  /* 0x0002dc0001037983 */ /* 0x000ee80000300800 */
[----:B------:R-:W-:Y:S04]  /*f950*/  @P5 STL [R1+0x5b0], R42 ;  /* 0x0005b02a01005387 */ /* 0x000fe80000100800 */
[----:B------:R-:W-:Y:S04]  /*f960*/  @P5 STL [R1+0x5b4], R60 ;  /* 0x0005b43c01005387 */ /* 0x000fe80000100800 */
[----:B------:R-:W3:Y:S04]  /*f970*/  LDL.LU.64 R76, [R1+0x9b8] ;  /* 0x0009b800014c7983 */ /* 0x000ee80000300a00 */
[----:B--2---:R0:W-:Y:S04]  /*f980*/  STL [R1+0x2cc], R93 ;  /* 0x0002cc5d01007387 */ /* 0x0041e80000100800 */
[----:B0-----:R-:W2:Y:S04]  /*f990*/  LDL.LU R93, [R1+0x9b0] ;  /* 0x0009b000015d7983 */ /* 0x001ea80000300800 */
[----:B------:R0:W-:Y:S04]  /*f9a0*/  @P4 STL [R1+0x5a8], R20 ;  /* 0x0005a81401004387 */ /* 0x0001e80000100800 */
[----:B0-----:R-:W3:Y:S04]  /*f9b0*/  LDL R20, [R1+0x598] ;  /* 0x0005980001147983 */ /* 0x001ee80000100800 */
[----:B--2---:R-:W2:Y:S01]  /*f9c0*/  @P6 LDG.E.U16 R93, desc[UR22][R14.64] ;  /* 0x000000160e5d6981 */ /* 0x004ea2000c1e1500 */
[----:B------:R-:W-:-:S03]  /*f9d0*/  ISETP.GT.AND P5, PT, R4, 0x13, PT ;  /* 0x000000130400780c */ /* 0x000fc60003fa4270 */
[----:B------:R-:W-:Y:S04]  /*f9e0*/  STL.64 [R1+0x1a0], R16 ;  /* 0x0001a01001007387 */ /* 0x000fe80000100a00 */
[----:B------:R-:W-:Y:S04]  /*f9f0*/  STL.64 [R1+0x190], R12 ;  /* 0x0001900c01007387 */ /* 0x000fe80000100a00 */
[----:B------:R-:W-:Y:S04]  /*fa00*/  STL.64 [R1+0x198], R14 ;  /* 0x0001980e01007387 */ /* 0x000fe80000100a00 */
[----:B---3--:R0:W-:Y:S04]  /*fa10*/  STL [R1+0x8f0], R92 ;  /* 0x0008f05c01007387 */ /* 0x0081e80000100800 */
[----:B------:R-:W3:Y:S04]  /*fa20*/  @P5 LDG.E.U16 R39, desc[UR22][R66.64] ;  /* 0x0000001642275981 */ /* 0x000ee8000c1e1500 */
[----:B------:R-:W3:Y:S04]  /*fa30*/  @P5 LDG.E.U16 R20, desc[UR22][R80.64] ;  /* 0x0000001650145981 */ /* 0x000ee8000c1e1500 */
[----:B0-----:R-:W3:Y:S04]  /*fa40*/  LDL.LU R92, [R1+0x2d8] ;  /* 0x0002d800015c7983 */ /* 0x001ee80000300800 */
[----:B--2---:R0:W-:Y:S04]  /*fa50*/  STL [R1+0x8f4], R93 ;  /* 0x0008f45d01007387 */ /* 0x0041e80000100800 */
[----:B0-----:R-:W2:Y:S04]  /*fa60*/  LDL.LU R93, [R1+0x2d4] ;  /* 0x0002d400015d7983 */ /* 0x001ea80000300800 */
[----:B------:R-:W2:Y:S04]  /*fa70*/  LDL.LU R88, [R1+0x2e0] ;  /* 0x0002e00001587983 */ /* 0x000ea80000300800 */
[----:B------:R-:W2:Y:S04]  /*fa80*/  LDL.LU.64 R74, [R1+0x9a8] ;  /* 0x0009a800014a7983 */ /* 0x000ea80000300a00 */
[----:B------:R-:W-:Y:S04]  /*fa90*/  @P2 STL [R1+0x2d0], R41 ;  /* 0x0002d02901002387 */ /* 0x000fe80000100800 */
[----:B------:R-:W2:Y:S04]  /*faa0*/  LDL.LU.64 R68, [R1+0x9a0] ;  /* 0x0009a00001447983 */ /* 0x000ea80000300a00 */
[----:B------:R-:W2:Y:S04]  /*fab0*/  LDL.LU R15, [R1+0x364] ;  /* 0x00036400010f7983 */ /* 0x000ea80000300800 */
[----:B------:R-:W2:Y:S04]  /*fac0*/  LDL.LU R14, [R1+0x60c] ;  /* 0x00060c00010e7983 */ /* 0x000ea80000300800 */
[----:B------:R-:W2:Y:S04]  /*fad0*/  LDL.LU R29, [R1+0x2a8] ;  /* 0x0002a800011d7983 */ /* 0x000ea80000300800 */
[----:B------:R-:W2:Y:S04]  /*fae0*/  LDL.LU R28, [R1+0x2ec] ;  /* 0x0002ec00011c7983 */ /* 0x000ea80000300800 */
[----:B------:R-:W2:Y:S04]  /*faf0*/  LDL.LU R19, [R1+0x2ac] ;  /* 0x0002ac0001137983 */ /* 0x000ea80000300800 */
[----:B------:R-:W2:Y:S04]  /*fb00*/  LDL.LU R18, [R1+0x2f0] ;  /* 0x0002f00001127983 */ /* 0x000ea80000300800 */
[----:B------:R-:W2:Y:S04]  /*fb10*/  LDL.LU R17, [R1+0x2e8] ;  /* 0x0002e80001117983 */ /* 0x000ea80000300800 */
[----:B------:R-:W2:Y:S04]  /*fb20*/  LDL.LU R16, [R1+0x2f4] ;  /* 0x0002f40001107983 */ /* 0x000ea80000300800 */
[----:B----4-:R0:W-:Y:S04]  /*fb30*/  @P3 STL [R1+0x5a0], R21 ;  /* 0x0005a01501003387 */ /* 0x0101e80000100800 */
[----:B0-----:R-:W4:Y:S04]  /*fb40*/  LDL R21, [R1+0x594] ;  /* 0x0005940001157983 */ /* 0x001f280000100800 */
[----:B------:R-:W-:Y:S04]  /*fb50*/  @P3 STL [R1+0x5a4], R40 ;  /* 0x0005a42801003387 */ /* 0x000fe80000100800 */
[----:B------:R-:W4:Y:S04]  /*fb60*/  LDL.LU.64 R66, [R1+0x998] ;  /* 0x0009980001427983 */ /* 0x000f280000300a00 */
[----:B------:R-:W4:Y:S04]  /*fb70*/  LDL.LU R13, [R1+0x174] ;  /* 0x00017400010d7983 */ /* 0x000f280000300800 */
[----:B------:R-:W4:Y:S01]  /*fb80*/  LDL.LU R12, [R1+0x2f8] ;  /* 0x0002f800010c7983 */ /* 0x000f220000300800 */
[----:B------:R-:W-:-:S03]  /*fb90*/  ISETP.GT.AND P4, PT, R4, 0x20, PT ;  /* 0x000000200400780c */ /* 0x000fc60003f84270 */
[----:B------:R-:W4:Y:S01]  /*fba0*/  LDL R38, [R1+0x590] ;  /* 0x0005900001267983 */ /* 0x000f220000100800 */
[----:B------:R-:W-:-:S03]  /*fbb0*/  ISETP.GT.AND P2, PT, R4, 0x14, PT ;  /* 0x000000140400780c */ /* 0x000fc60003f44270 */
[----:B------:R-:W4:Y:S04]  /*fbc0*/  LDL R42, [R1+0x58c] ;  /* 0x00058c00012a7983 */ /* 0x000f280000100800 */
[----:B---3--:R0:W-:Y:S04]  /*fbd0*/  @P5 STL [R1+0x59c], R39 ;  /* 0x00059c2701005387 */ /* 0x0081e80000100800 */
[----:B------:R-:W3:Y:S04]  /*fbe0*/  @P4 LDG.E.U16 R92, desc[UR22][R78.64] ;  /* 0x000000164e5c4981 */ /* 0x000ee8000c1e1500 */
[----:B0-----:R-:W3:Y:S04]  /*fbf0*/  LDL R39, [R1+0x588] ;  /* 0x0005880001277983 */ /* 0x001ee80000100800 */
[----:B------:R-:W3:Y:S04]  /*fc00*/  LDL.LU.64 R80, [R1+0x990] ;  /* 0x0009900001507983 */ /* 0x000ee80000300a00 */
[----:B--2---:R-:W2:Y:S04]  /*fc10*/  @P4 LDG.E.U16 R93, desc[UR22][R56.64] ;  /* 0x00000016385d4981 */ /* 0x004ea8000c1e1500 */
[----:B------:R-:W2:Y:S04]  /*fc20*/  LDL R56, [R1+0x584] ;  /* 0x0005840001387983 */ /* 0x000ea80000100800 */
[----:B------:R0:W-:Y:S04]  /*fc30*/  @P5 STL [R1+0x598], R20 ;  /* 0x0005981401005387 */ /* 0x0001e80000100800 */
[----:B0-----:R-:W2:Y:S01]  /*fc40*/  LDL R20, [R1+0x580] ;  /* 0x0005800001147983 */ /* 0x001ea20000100800 */
[----:B------:R-:W-:-:S02]  /*fc50*/  IMAD.MOV.U32 R41, RZ, RZ, R29 ;  /* 0x000000ffff297224 */ /* 0x000fc400078e001d */
[----:B------:R-:W-:Y:S01]  /*fc60*/  IMAD.MOV.U32 R40, RZ, RZ, R28 ;  /* 0x000000ffff287224 */ /* 0x000fe200078e001c */
[----:B------:R-:W-:Y:S01]  /*fc70*/  STL.64 [R1+0xc8], R14 ;  /* 0x0000c80e01007387 */ /* 0x000fe20000100a00 */
[----:B------:R-:W-:Y:S02]  /*fc80*/  IMAD.MOV.U32 R61, RZ, RZ, R19 ;  /* 0x000000ffff3d7224 */ /* 0x000fe400078e0013 */
[----:B------:R-:W-:Y:S01]  /*fc90*/  IMAD.MOV.U32 R60, RZ, RZ, R18 ;  /* 0x000000ffff3c7224 */ /* 0x000fe200078e0012 */
[----:B------:R-:W-:Y:S01]  /*fca0*/  STL.64 [R1+0x158], R40 ;  /* 0x0001582801007387 */ /* 0x000fe20000100a00 */
[----:B------:R-:W-:Y:S02]  /*fcb0*/  IMAD.MOV.U32 R87, RZ, RZ, R17 ;  /* 0x000000ffff577224 */ /* 0x000fe400078e0011 */
[----:B------:R-:W-:Y:S01]  /*fcc0*/  IMAD.MOV.U32 R86, RZ, RZ, R16 ;  /* 0x000000ffff567224 */ /* 0x000fe200078e0010 */
[----:B------:R-:W-:Y:S04]  /*fcd0*/  STL.64 [R1+0x160], R60 ;  /* 0x0001603c01007387 */ /* 0x000fe80000100a00 */
[----:B------:R-:W-:Y:S04]  /*fce0*/  STL.64 [R1+0x168], R86 ;  /* 0x0001685601007387 */ /* 0x000fe80000100a00 */
[----:B------:R-:W2:Y:S04]  /*fcf0*/  LDL.LU.64 R78, [R1+0x988] ;  /* 0x00098800014e7983 */ /* 0x000ea80000300a00 */
[----:B------:R-:W2:Y:S04]  /*fd00*/  LDL.LU R19, [R1+0x368] ;  /* 0x0003680001137983 */ /* 0x000ea80000300800 */
[----:B------:R-:W2:Y:S01]  /*fd10*/  LDL.LU R18, [R1+0x610] ;  /* 0x0006100001127983 */ /* 0x000ea20000300800 */
[----:B----4-:R-:W-:-:S02]  /*fd20*/  IMAD.MOV.U32 R17, RZ, RZ, R13 ;  /* 0x000000ffff117224 */ /* 0x010fc400078e000d */
[----:B------:R-:W-:Y:S01]  /*fd30*/  IMAD.MOV.U32 R16, RZ, RZ, R12 ;  /* 0x000000ffff107224 */ /* 0x000fe200078e000c */
[C---:B------:R-:W-:Y:S01]  /*fd40*/  ISETP.GT.AND P3, PT, R4.reuse, 0x15, PT ;  /* 0x000000150400780c */ /* 0x040fe20003f64270 */
[----:B------:R-:W4:Y:S04]  /*fd50*/  @P2 LDG.E.U16 R38, desc[UR22][R86.64] ;  /* 0x0000001656262981 */ /* 0x000f28000c1e1500 */
[----:B------:R0:W-:Y:S04]  /*fd60*/  STL.64 [R1+0x170], R16 ;  /* 0x0001701001007387 */ /* 0x0001e80000100a00 */
[----:B------:R-:W2:Y:S04]  /*fd70*/  LDL.LU R31, [R1+0x2fc] ;  /* 0x0002fc00011f7983 */ /* 0x000ea80000300800 */
[----:B------:R-:W2:Y:S04]  /*fd80*/  LDL.LU R30, [R1+0x31c] ;  /* 0x00031c00011e7983 */ /* 0x000ea80000300800 */
[----:B------:R-:W2:Y:S04]  /*fd90*/  @P2 LDG.E.U16 R21, desc[UR22][R16.64] ;  /* 0x0000001610152981 */ /* 0x000ea8000c1e1500 */
[----:B------:R-:W4:Y:S04]  /*fda0*/  LDL.LU R29, [R1+0x308] ;  /* 0x00030800011d7983 */ /* 0x000f280000300800 */
[----:B------:R-:W4:Y:S04]  /*fdb0*/  LDL.LU R28, [R1+0x320] ;  /* 0x00032000011c7983 */ /* 0x000f280000300800 */
[----:B------:R-:W4:Y:S04]  /*fdc0*/  LDL.LU R13, [R1+0x30c] ;  /* 0x00030c00010d7983 */ /* 0x000f280000300800 */
[----:B------:R-:W4:Y:S01]  /*fdd0*/  LDL.LU R12, [R1+0x324] ;  /* 0x00032400010c7983 */ /* 0x000f220000300800 */
[----:B------:R-:W-:-:S03]  /*fde0*/  ISETP.GT.AND P4, PT, R4, 0x16, PT ;  /* 0x000000160400780c */ /* 0x000fc60003f84270 */
[----:B---3--:R1:W3:Y:S04]  /*fdf0*/  @P3 LDG.E.U16 R39, desc[UR22][R40.64] ;  /* 0x0000001628273981 */ /* 0x0082e8000c1e1500 */
[----:B------:R1:W3:Y:S04]  /*fe00*/  @P3 LDG.E.U16 R42, desc[UR22][R60.64] ;  /* 0x000000163c2a3981 */ /* 0x0002e8000c1e1500 */
[----:B------:R-:W3:Y:S04]  /*fe10*/  LDL.LU R89, [R1+0x39c] ;  /* 0x00039c0001597983 */ /* 0x000ee80000300800 */
[----:B0-----:R-:W3:Y:S04]  /*fe20*/  LDL.LU R17, [R1+0x310] ;  /* 0x0003100001117983 */ /* 0x001ee80000300800 */
[----:B------:R-:W3:Y:S04]  /*fe30*/  LDL.LU R16, [R1+0x328] ;  /* 0x0003280001107983 */ /* 0x000ee80000300800 */
[----:B------:R-:W3:Y:S04]  /*fe40*/  LDL R57, [R1+0x57c] ;  /* 0x00057c0001397983 */ /* 0x000ee80000100800 */
[----:B--2---:R0:W-:Y:S04]  /*fe50*/  @P2 STL [R1+0x594], R21 ;  /* 0x0005941501002387 */ /* 0x0041e80000100800 */
[----:B0-----:R-:W2:Y:S04]  /*fe60*/  LDL R21, [R1+0x578] ;  /* 0x0005780001157983 */ /* 0x001ea80000100800 */
[----:B----4-:R-:W4:Y:S01]  /*fe70*/  @P4 LDG.E.U16 R20, desc[UR22][R12.64] ;  /* 0x000000160c144981 */ /* 0x010f22000c1e1500 */
[----:B------:R-:W-:-:S03]  /*fe80*/  ISETP.GT.AND P5, PT, R4, 0x28, PT ;  /* 0x000000280400780c */ /* 0x000fc60003fa4270 */
[----:B------:R-:W-:Y:S01]  /*fe90*/  @P2 STL [R1+0x590], R38 ;  /* 0x0005902601002387 */ /* 0x000fe20000100800 */
[----:B------:R-:W-:Y:S01]  /*fea0*/  ISETP.GT.AND P2, PT, R4, 0x17, PT ;  /* 0x000000170400780c */ /* 0x000fe20003f44270 */
[----:B-1----:R-:W-:Y:S02]  /*feb0*/  IMAD.MOV.U32 R40, RZ, RZ, R30 ;  /* 0x000000ffff287224 */ /* 0x002fe400078e001e */
[----:B------:R-:W-:Y:S02]  /*fec0*/  IMAD.MOV.U32 R41, RZ, RZ, R31 ;  /* 0x000000ffff297224 */ /* 0x000fe400078e001f */
[----:B------:R-:W-:Y:S02]  /*fed0*/  IMAD.MOV.U32 R60, RZ, RZ, R28 ;  /* 0x000000ffff3c7224 */ /* 0x000fe400078e001c */
[----:B------:R-:W-:Y:S02]  /*fee0*/  IMAD.MOV.U32 R61, RZ, RZ, R29 ;  /* 0x000000ffff3d7224 */ /* 0x000fe400078e001d */
[----:B------:R-:W4:Y:S04]  /*fef0*/  @P5 LDG.E.U16 R3, desc[UR22][R90.64] ;  /* 0x000000165a035981 */ /* 0x000f28000c1e1500 */
[----:B------:R-:W4:Y:S04]  /*ff00*/  @P5 LDG.E.U16 R88, desc[UR22][R58.64] ;  /* 0x000000163a585981 */ /* 0x000f28000c1e1500 */
[----:B---3--:R-:W3:Y:S04]  /*ff10*/  @P4 LDG.E.U16 R56, desc[UR22][R16.64] ;  /* 0x0000001610384981 */ /* 0x008ee8000c1e1500 */
[----:B------:R-:W3:Y:S04]  /*ff20*/  LDL.LU.64 R90, [R1+0x980] ;  /* 0x00098000015a7983 */ /* 0x000ee80000300a00 */
[----:B------:R-:W-:Y:S04]  /*ff30*/  @P3 STL [R1+0x588], R39 ;  /* 0x0005882701003387 */ /* 0x000fe80000100800 */
[----:B------:R-:W-:Y:S04]  /*ff40*/  @P3 STL [R1+0x58c], R42 ;  /* 0x00058c2a01003387 */ /* 0x000fe80000100800 */
[----:B------:R-:W3:Y:S04]  /*ff50*/  LDL.LU R87, [R1+0x3a0] ;  /* 0x0003a00001577983 */ /* 0x000ee80000300800 */
[----:B------:R-:W-:Y:S04]  /*ff60*/  STL.64 [R1+0xd0], R18 ;  /* 0x0000d01201007387 */ /* 0x000fe80000100a00 */
[----:B------:R-:W-:Y:S04]  /*ff70*/  STL.64 [R1+0x138], R40 ;  /* 0x0001382801007387 */ /* 0x000fe80000100a00 */
[----:B------:R-:W-:Y:S04]  /*ff80*/  STL.64 [R1+0x140], R60 ;  /* 0x0001403c01007387 */ /* 0x000fe80000100a00 */
[----:B------:R0:W-:Y:S04]  /*ff90*/  STL.64 [R1+0x148], R12 ;  /* 0x0001480c01007387 */ /* 0x0001e80000100a00 */
[----:B------:R-:W-:Y:S04]  /*ffa0*/  STL.64 [R1+0x150], R16 ;  /* 0x0001501001007387 */ /* 0x000fe80000100a00 */
[----:B------:R-:W3:Y:S04]  /*ffb0*/  LDL.LU R31, [R1+0x344] ;  /* 0x00034400011f7983 */ /* 0x000ee80000300800 */
[----:B------:R-:W3:Y:S04]  /*ffc0*/  LDL.LU R30, [R1+0x380] ;  /* 0x00038000011e7983 */ /* 0x000ee80000300800 */
[----:B0-----:R-:W3:Y:S04]  /*ffd0*/  LDL.LU R13, [R1+0x348] ;  /* 0x00034800010d7983 */ /* 0x001ee80000300800 */
[----:B------:R-:W3:Y:S04]  /*ffe0*/  LDL.LU R12, [R1+0x384] ;  /* 0x00038400010c7983 */ /* 0x000ee80000300800 */
[----:B------:R-:W3:Y:S04]  /*fff0*/  LDL.LU R29, [R1+0x334] ;  /* 0x00033400011d7983 */ /* 0x000ee80000300800 */
[----:B------:R0:W3:Y:S04]  /*10000*/  @P2 LDG.E.U16 R57, desc[UR22][R60.64] ;  /* 0x000000163c392981 */ /* 0x0000e8000c1e1500 */
[----:B--2---:R-:W2:Y:S04]  /*10010*/  @P2 LDG.E.U16 R21, desc[UR22][R40.64] ;  /* 0x0000001628152981 */ /* 0x004ea8000c1e1500 */
[----:B----4-:R1:W-:Y:S04]  /*10020*/  @P4 STL [R1+0x580], R20 ;  /* 0x0005801401004387 */ /* 0x0103e80000100800 */
[----:B-1----:R-:W4:Y:S04]  /*10030*/  LDL.LU R20, [R1+0x35c] ;  /* 0x00035c0001147983 */ /* 0x002f280000300800 */
[----:B------:R-:W0:Y:S04]  /*10040*/  LDL.LU R17, [R1+0x32c] ;  /* 0x00032c0001117983 */ /* 0x000e280000300800 */
[----:B------:R-:W4:Y:S04]  /*10050*/  LDL.LU R16, [R1+0x33c] ;  /* 0x00033c0001107983 */ /* 0x000f280000300800 */
[----:B------:R-:W4:Y:S04]  /*10060*/  LDL R39, [R1+0x4c4] ;  /* 0x0004c40001277983 */ /* 0x000f280000100800 */
[----:B------:R-:W4:Y:S04]  /*10070*/  LDL R58, [R1+0x574] ;  /* 0x00057400013a7983 */ /* 0x000f280000100800 */
[----:B------:R-:W4:Y:S04]  /*10080*/  LDL.LU R86, [R1+0x3a4] ;  /* 0x0003a40001567983 */ /* 0x000f280000300800 */
[----:B---3--:R-:W-:Y:S04]  /*10090*/  @P4 STL [R1+0x584], R56 ;  /* 0x0005843801004387 */ /* 0x008fe80000100800 */
[----:B------:R-:W3:Y:S04]  /*100a0*/  LDL.LU R28, [R1+0x330] ;  /* 0x00033000011c7983 */ /* 0x000ee80000300800 */
[----:B--2---:R1:W-:Y:S04]  /*100b0*/  @P2 STL [R1+0x578], R21 ;  /* 0x0005781501002387 */ /* 0x0043e80000100800 */
[----:B-1----:R-:W2:Y:S04]  /*100c0*/  LDL.LU R21, [R1+0x340] ;  /* 0x0003400001157983 */ /* 0x002ea80000300800 */
[----:B------:R-:W-:Y:S01]  /*100d0*/  STL [R1+0x7a8], R84 ;  /* 0x0007a85401007387 */ /* 0x000fe20000100800 */
[----:B----4-:R-:W-:-:S03]  /*100e0*/  IMAD.MOV.U32 R40, RZ, RZ, R20 ;  /* 0x000000ffff287224 */ /* 0x010fc600078e0014 */
[----:B------:R-:W-:Y:S01]  /*100f0*/  STL [R1+0x7a4], R85 ;  /* 0x0007a45501007387 */ /* 0x000fe20000100800 */
[----:B0-----:R-:W-:-:S03]  /*10100*/  IMAD.MOV.U32 R61, RZ, RZ, R17 ;  /* 0x000000ffff3d7224 */ /* 0x001fc600078e0011 */
[----:B------:R0:W-:Y:S01]  /*10110*/  @P2 STL [R1+0x57c], R57 ;  /* 0x00057c3901002387 */ /* 0x0001e20000100800 */
[----:B------:R-:W-:-:S03]  /*10120*/  IMAD.MOV.U32 R60, RZ, RZ, R16 ;  /* 0x000000ffff3c7224 */ /* 0x000fc600078e0010 */
[----:B------:R-:W4:Y:S04]  /*10130*/  LDL R59, [R1+0x570] ;  /* 0x00057000013b7983 */ /* 0x000f280000100800 */
[----:B------:R-:W4:Y:S04]  /*10140*/  LDL R20, [R1+0x56c] ;  /* 0x00056c0001147983 */ /* 0x000f280000100800 */
[----:B------:R-:W4:Y:S04]  /*10150*/  LDL.LU R17, [R1+0x338] ;  /* 0x0003380001117983 */ /* 0x000f280000300800 */
[----:B------:R-:W4:Y:S01]  /*10160*/  LDL.LU R16, [R1+0x360] ;  /* 0x0003600001107983 */ /* 0x000f220000300800 */
[----:B------:R-:W-:-:S02]  /*10170*/  ISETP.GT.AND P5, PT, R4, 0x19, PT ;  /* 0x000000190400780c */ /* 0x000fc40003fa4270 */
[----:B------:R-:W-:Y:S01]  /*10180*/  ISETP.GT.AND P4, PT, R4, 0x1a, PT ;  /* 0x0000001a0400780c */ /* 0x000fe20003f84270 */
[----:B------:R-:W-:Y:S02]  /*10190*/  IMAD.MOV.U32 R56, RZ, RZ, R30 ;  /* 0x000000ffff387224 */ /* 0x000fe400078e001e */
[----:B0-----:R-:W-:Y:S02]  /*101a0*/  IMAD.MOV.U32 R57, RZ, RZ, R31 ;  /* 0x000000ffff397224 */ /* 0x001fe400078e001f */
[----:B------:R-:W-:Y:S02]  /*101b0*/  IMAD.MOV.U32 R41, RZ, RZ, R29 ;  /* 0x000000ffff297224 */ /* 0x000fe400078e001d */
[----:B---3--:R-:W-:Y:S01]  /*101c0*/  IMAD.MOV.U32 R29, RZ, RZ, R28 ;  /* 0x000000ffff1d7224 */ /* 0x008fe200078e001c */
[----:B------:R-:W-:Y:S04]  /*101d0*/  STL.64 [R1+0xe8], R56 ;  /* 0x0000e83801007387 */ /* 0x000fe80000100a00 */
[----:B------:R-:W3:Y:S04]  /*101e0*/  @P5 LDG.E.U16 R39, desc[UR22][R60.64] ;  /* 0x000000163c275981 */ /* 0x000ee8000c1e1500 */
[----:B------:R-:W-:Y:S04]  /*101f0*/  STL.64 [R1+0x118], R60 ;  /* 0x0001183c01007387 */ /* 0x000fe80000100a00 */
[----:B------:R-:W-:Y:S04]  /*10200*/  STL.64 [R1+0x108], R40 ;  /* 0x0001082801007387 */ /* 0x000fe80000100a00 */
[----:B------:R-:W-:Y:S04]  /*10210*/  STL.64 [R1+0xf0], R12 ;  /* 0x0000f00c01007387 */ /* 0x000fe80000100a00 */
[----:B------:R-:W-:Y:S04]  /*10220*/  STL [R1+0x7b0], R82 ;  /* 0x0007b05201007387 */ /* 0x000fe80000100800 */
[----:B------:R-:W-:Y:S01]  /*10230*/  STL [R1+0x7ac], R83 ;  /* 0x0007ac5301007387 */ /* 0x000fe20000100800 */
[----:B--2---:R-:W-:-:S05]  /*10240*/  IMAD.MOV.U32 R28, RZ, RZ, R21 ;  /* 0x000000ffff1c7224 */ /* 0x004fca00078e0015 */
[----:B------:R0:W-:Y:S04]  /*10250*/  STL.64 [R1+0x120], R28 ;  /* 0x0001201c01007387 */ /* 0x0001e80000100a00 */
[----:B------:R-:W2:Y:S04]  /*10260*/  LDL.LU R31, [R1+0x34c] ;  /* 0x00034c00011f7983 */ /* 0x000ea80000300800 */
[----:B------:R-:W2:Y:S04]  /*10270*/  LDL.LU R30, [R1+0x354] ;  /* 0x00035400011e7983 */ /* 0x000ea80000300800 */
[----:B----4-:R-:W4:Y:S04]  /*10280*/  @P4 LDG.E.U16 R59, desc[UR22][R40.64] ;  /* 0x00000016283b4981 */ /* 0x010f28000c1e1500 */
[----:B------:R-:W2:Y:S04]  /*10290*/  @P5 LDG.E.U16 R91, desc[UR22][R28.64] ;  /* 0x000000161c5b5981 */ /* 0x000ea8000c1e1500 */
[----:B------:R-:W2:Y:S04]  /*102a0*/  @P4 LDG.E.U16 R58, desc[UR22][R16.64] ;  /* 0x00000016103a4981 */ /* 0x000ea8000c1e1500 */
[----:B0-----:R-:W2:Y:S04]  /*102b0*/  LDL.LU R29, [R1+0x350] ;  /* 0x00035000011d7983 */ /* 0x001ea80000300800 */
[----:B------:R-:W2:Y:S01]  /*102c0*/  LDL.LU R28, [R1+0x358] ;  /* 0x00035800011c7983 */ /* 0x000ea20000300800 */
[----:B------:R-:W-:-:S03]  /*102d0*/  ISETP.GT.AND P2, PT, R4, 0x1b, PT ;  /* 0x0000001b0400780c */ /* 0x000fc60003f44270 */
[----:B------:R-:W2:Y:S04]  /*102e0*/  LDL R21, [R1+0x568] ;  /* 0x0005680001157983 */ /* 0x000ea80000100800 */
[----:B---3--:R0:W-:Y:S04]  /*102f0*/  @P5 STL [R1+0x4c4], R39 ;  /* 0x0004c42701005387 */ /* 0x0081e80000100800 */
[----:B0-----:R-:W3:Y:S04]  /*10300*/  LDL R39, [R1+0x564] ;  /* 0x0005640001277983 */ /* 0x001ee80000100800 */
[----:B------:R0:W-:Y:S04]  /*10310*/  STL.64 [R1+0x110], R16 ;  /* 0x0001101001007387 */ /* 0x0001e80000100a00 */
[----:B------:R-:W3:Y:S04]  /*10320*/  LDL R38, [R1+0x560] ;  /* 0x0005600001267983 */ /* 0x000ee80000100800 */
[----:B------:R-:W3:Y:S04]  /*10330*/  LDL R60, [R1+0x55c] ;  /* 0x00055c00013c7983 */ /* 0x000ee80000100800 */
[----:B0-----:R-:W3:Y:S04]  /*10340*/  LDL R17, [R1+0x558] ;  /* 0x0005580001117983 */ /* 0x001ee80000100800 */
[----:B------:R-:W3:Y:S04]  /*10350*/  LDL R16, [R1+0x554] ;  /* 0x0005540001107983 */ /* 0x000ee80000100800 */
[----:B------:R-:W3:Y:S04]  /*10360*/  LDL R42, [R1+0x550] ;  /* 0x00055000012a7983 */ /* 0x000ee80000100800 */
[----:B------:R-:W-:Y:S04]  /*10370*/  STL [R1+0x7b8], R80 ;  /* 0x0007b85001007387 */ /* 0x000fe80000100800 */
[----:B------:R-:W-:Y:S04]  /*10380*/  STL [R1+0x7b4], R81 ;  /* 0x0007b45101007387 */ /* 0x000fe80000100800 */
[----:B----4-:R2:W-:Y:S02]  /*10390*/  @P4 STL [R1+0x570], R59 ;  /* 0x0005703b01004387 */ /* 0x0105e40000100800 */
[----:B--2---:R-:W-:-:S02]  /*103a0*/  IMAD.MOV.U32 R59, RZ, RZ, R31 ;  /* 0x000000ffff3b7224 */ /* 0x004fc400078e001f */
[----:B------:R0:W-:Y:S04]  /*103b0*/  @P4 STL [R1+0x574], R58 ;  /* 0x0005743a01004387 */ /* 0x0001e80000100800 */
[----:B------:R-:W2:Y:S04]  /*103c0*/  LDL R41, [R1+0x54c] ;  /* 0x00054c0001297983 */ /* 0x000ea80000100800 */
[----:B------:R-:W4:Y:S01]  /*103d0*/  @P2 LDG.E.U16 R20, desc[UR22][R28.64] ;  /* 0x000000161c142981 */ /* 0x000f22000c1e1500 */
[----:B0-----:R-:W-:-:S05]  /*103e0*/  IMAD.MOV.U32 R58, RZ, RZ, R30 ;  /* 0x000000ffff3a7224 */ /* 0x001fca00078e001e */
[----:B------:R-:W-:Y:S04]  /*103f0*/  STL.64 [R1+0xf8], R58 ;  /* 0x0000f83a01007387 */ /* 0x000fe80000100a00 */
[----:B------:R0:W-:Y:S01]  /*10400*/  STL.64 [R1+0x100], R28 ;  /* 0x0001001c01007387 */ /* 0x0001e20000100a00 */
[C---:B------:R-:W-:Y:S02]  /*10410*/  ISETP.GT.AND P3, PT, R4.reuse, 0x30, PT ;  /* 0x000000300400780c */ /* 0x040fe40003f64270 */
[C---:B------:R-:W-:Y:S01]  /*10420*/  ISETP.GT.AND P4, PT, R4.reuse, 0x1d, PT ;  /* 0x0000001d0400780c */ /* 0x040fe20003f84270 */
[----:B------:R-:W2:Y:S04]  /*10430*/  @P2 LDG.E.U16 R21, desc[UR22][R58.64] ;  /* 0x000000163a152981 */ /* 0x000ea8000c1e1500 */
[----:B0-----:R-:W2:Y:S04]  /*10440*/  LDL.LU R29, [R1+0x36c] ;  /* 0x00036c00011d7983 */ /* 0x001ea80000300800 */
[----:B------:R-:W2:Y:S04]  /*10450*/  LDL.LU R28, [R1+0x378] ;  /* 0x00037800011c7983 */ /* 0x000ea80000300800 */
[----:B------:R-:W4:Y:S04]  /*10460*/  LDL.LU R31, [R1+0x370] ;  /* 0x00037000011f7983 */ /* 0x000f280000300800 */
[----:B------:R-:W4:Y:S04]  /*10470*/  LDL.LU R30, [R1+0x37c] ;  /* 0x00037c00011e7983 */ /* 0x000f280000300800 */
[----:B------:R-:W4:Y:S04]  /*10480*/  @P3 LDG.E.U16 R90, desc[UR22][R84.64] ;  /* 0x00000016545a3981 */ /* 0x000f28000c1e1500 */
[----:B------:R-:W4:Y:S01]  /*10490*/  @P3 LDG.E.U16 R89, desc[UR22][R82.64] ;  /* 0x0000001652593981 */ /* 0x000f22000c1e1500 */
[----:B------:R-:W-:-:S02]  /*104a0*/  ISETP.GT.AND P3, PT, R4, 0x1c, PT ;  /* 0x0000001c0400780c */ /* 0x000fc40003f64270 */
[C---:B------:R-:W-:Y:S01]  /*104b0*/  ISETP.GT.AND P5, PT, R4.reuse, 0x1e, PT ;  /* 0x0000001e0400780c */ /* 0x040fe20003fa4270 */
[----:B------:R-:W4:Y:S04]  /*104c0*/  LDL R61, [R1+0x548] ;  /* 0x00054800013d7983 */ /* 0x000f280000100800 */
[----:B------:R-:W4:Y:S06]  /*104d0*/  LDL R40, [R1+0x4c8] ;  /* 0x0004c80001287983 */ /* 0x000f2c0000100800 */
[----:B---3--:R-:W3:Y:S04]  /*104e0*/  @P3 LDG.E.U16 R39, desc[UR22][R12.64] ;  /* 0x000000160c273981 */ /* 0x008ee8000c1e1500 */
[----:B------:R-:W3:Y:S04]  /*104f0*/  @P3 LDG.E.U16 R38, desc[UR22][R56.64] ;  /* 0x0000001638263981 */ /* 0x000ee8000c1e1500 */
[----:B------:R-:W3:Y:S04]  /*10500*/  @P5 LDG.E.U16 R16, desc[UR22][R18.64] ;  /* 0x0000001612105981 */ /* 0x000ee8000c1e1500 */
[----:B------:R-:W3:Y:S04]  /*10510*/  @P5 LDG.E.U16 R42, desc[UR22][R14.64] ;  /* 0x000000160e2a5981 */ /* 0x000ee8000c1e1500 */
[----:B--2---:R-:W2:Y:S04]  /*10520*/  @P4 LDG.E.U16 R17, desc[UR22][R28.64] ;  /* 0x000000161c114981 */ /* 0x004ea8000c1e1500 */
[----:B----4-:R-:W4:Y:S04]  /*10530*/  @P4 LDG.E.U16 R60, desc[UR22][R30.64] ;  /* 0x000000161e3c4981 */ /* 0x010f28000c1e1500 */
[----:B------:R0:W-:Y:S04]  /*10540*/  @P2 STL [R1+0x56c], R20 ;  /* 0x00056c1401002387 */ /* 0x0001e80000100800 */
[----:B0-----:R-:W2:Y:S04]  /*10550*/  LDL R20, [R1+0x4cc] ;  /* 0x0004cc0001147983 */ /* 0x001ea80000100800 */
[----:B------:R-:W-:Y:S04]  /*10560*/  STL [R1+0x7c0], R78 ;  /* 0x0007c04e01007387 */ /* 0x000fe80000100800 */
[----:B------:R-:W-:Y:S04]  /*10570*/  STL [R1+0x7bc], R79 ;  /* 0x0007bc4f01007387 */ /* 0x000fe80000100800 */
[----:B------:R-:W2:Y:S04]  /*10580*/  LDL.LU.64 R58, [R1+0x978] ;  /* 0x00097800013a7983 */ /* 0x000ea80000300a00 */
[----:B------:R0:W-:Y:S04]  /*10590*/  @P2 STL [R1+0x568], R21 ;  /* 0x0005681501002387 */ /* 0x0001e80000100800 */
[----:B0-----:R-:W2:Y:S04]  /*105a0*/  LDL R21, [R1+0x544] ;  /* 0x0005440001157983 */ /* 0x001ea80000100800 */
[----:B------:R-:W2:Y:S04]  /*105b0*/  LDL.LU R13, [R1+0x374] ;  /* 0x00037400010d7983 */ /* 0x000ea80000300800 */
[----:B------:R-:W2:Y:S04]  /*105c0*/  LDL.LU R12, [R1+0x608] ;  /* 0x00060800010c7983 */ /* 0x000ea80000300800 */
[----:B---3--:R0:W-:Y:S04]  /*105d0*/  @P3 STL [R1+0x564], R39 ;  /* 0x0005642701003387 */ /* 0x0081e80000100800 */
[----:B0-----:R-:W3:Y:S04]  /*105e0*/  LDL R39, [R1+0x540] ;  /* 0x0005400001277983 */ /* 0x001ee80000100800 */
[----:B------:R-:W3:Y:S04]  /*105f0*/  LDL.LU.64 R56, [R1+0x970] ;  /* 0x0009700001387983 */ /* 0x000ee80000300a00 */
[----:B------:R-:W-:Y:S04]  /*10600*/  @P3 STL [R1+0x560], R38 ;  /* 0x0005602601003387 */ /* 0x000fe80000100800 */
[----:B------:R-:W-:Y:S04]  /*10610*/  STL.64 [R1+0xe0], R30 ;  /* 0x0000e01e01007387 */ /* 0x000fe80000100a00 */
[----:B----4-:R0:W-:Y:S04]  /*10620*/  @P4 STL [R1+0x55c], R60 ;  /* 0x00055c3c01004387 */ /* 0x0101e80000100800 */
[----:B0-----:R-:W4:Y:S04]  /*10630*/  LDL R60, [R1+0x53c] ;  /* 0x00053c00013c7983 */ /* 0x001f280000100800 */
[----:B------:R-:W-:Y:S04]  /*10640*/  STL.64 [R1+0xd8], R28 ;  /* 0x0000d81c01007387 */ /* 0x000fe80000100a00 */
[----:B--2---:R0:W-:Y:S04]  /*10650*/  @P4 STL [R1+0x558], R17 ;  /* 0x0005581101004387 */ /* 0x0041e80000100800 */
[----:B------:R-:W3:Y:S04]  /*10660*/  LDL.LU R15, [R1+0x614] ;  /* 0x00061400010f7983 */ /* 0x000ee80000300800 */
[----:B------:R-:W3:Y:S04]  /*10670*/  LDL.LU R14, [R1+0x628] ;  /* 0x00062800010e7983 */ /* 0x000ee80000300800 */
[----:B0-----:R-:W2:Y:S04]  /*10680*/  LDL.LU R17, [R1+0x618] ;  /* 0x0006180001117983 */ /* 0x001ea80000300800 */
[----:B------:R0:W-:Y:S04]  /*10690*/  @P5 STL [R1+0x554], R16 ;  /* 0x0005541001005387 */ /* 0x0001e80000100800 */
[----:B0-----:R-:W2:Y:S01]  /*106a0*/  LDL.LU R16, [R1+0x62c] ;  /* 0x00062c0001107983 */ /* 0x001ea20000300800 */
[----:B------:R-:W-:-:S02]  /*106b0*/  ISETP.GT.AND P2, PT, R4, 0x1f, PT ;  /* 0x0000001f0400780c */ /* 0x000fc40003f44270 */
[C---:B------:R-:W-:Y:S02]  /*106c0*/  ISETP.GT.AND P3, PT, R4.reuse, 0x21, PT ;  /* 0x000000210400780c */ /* 0x040fe40003f64270 */
[----:B------:R-:W-:-:S09]  /*106d0*/  ISETP.GT.AND P4, PT, R4, 0x22, PT ;  /* 0x000000220400780c */ /* 0x000fd20003f84270 */
[----:B------:R-:W4:Y:S04]  /*106e0*/  @P2 LDG.E.U16 R41, desc[UR22][R12.64] ;  /* 0x000000160c292981 */ /* 0x000f28000c1e1500 */
[----:B------:R-:W4:Y:S04]  /*106f0*/  @P2 LDG.E.U16 R61, desc[UR22][R46.64] ;  /* 0x000000162e3d2981 */ /* 0x000f28000c1e1500 */
[----:B------:R-:W4:Y:S04]  /*10700*/  @P3 LDG.E.U16 R40, desc[UR22][R44.64] ;  /* 0x000000162c283981 */ /* 0x000f28000c1e1500 */
[----:B------:R-:W4:Y:S04]  /*10710*/  @P3 LDG.E.U16 R20, desc[UR22][R34.64] ;  /* 0x0000001622143981 */ /* 0x000f28000c1e1500 */
[----:B------:R0:W-:Y:S04]  /*10720*/  @P5 STL [R1+0x550], R42 ;  /* 0x0005502a01005387 */ /* 0x0001e80000100800 */
[----:B0-----:R-:W4:Y:S04]  /*10730*/  LDL R42, [R1+0x538] ;  /* 0x00053800012a7983 */ /* 0x001f280000100800 */
[----:B---3--:R-:W3:Y:S04]  /*10740*/  @P4 LDG.E.U16 R39, desc[UR22][R14.64] ;  /* 0x000000160e274981 */ /* 0x008ee8000c1e1500 */
[----:B--2---:R-:W2:Y:S04]  /*10750*/  @P4 LDG.E.U16 R21, desc[UR22][R16.64] ;  /* 0x0000001610154981 */ /* 0x004ea8000c1e1500 */
[----:B------:R-:W-:Y:S04]  /*10760*/  STL.64 [R1+0xc0], R12 ;  /* 0x0000c00c01007387 */ /* 0x000fe80000100a00 */
[----:B------:R-:W3:Y:S04]  /*10770*/  LDL R19, [R1+0x534] ;  /* 0x0005340001137983 */ /* 0x000ee80000100800 */
[----:B----4-:R0:W-:Y:S04]  /*10780*/  @P2 STL [R1+0x54c], R41 ;  /* 0x00054c2901002387 */ /* 0x0101e80000100800 */
[----:B0-----:R-:W4:Y:S04]  /*10790*/  LDL R41, [R1+0x530] ;  /* 0x0005300001297983 */ /* 0x001f280000100800 */
[----:B------:R-:W4:Y:S04]  /*107a0*/  LDL.LU.64 R46, [R1+0x968] ;  /* 0x00096800012e7983 */ /* 0x000f280000300a00 */
[----:B------:R-:W4:Y:S04]  /*107b0*/  LDL R18, [R1+0x52c] ;  /* 0x00052c0001127983 */ /* 0x000f280000100800 */
[----:B------:R-:W-:Y:S04]  /*107c0*/  @P2 STL [R1+0x548], R61 ;  /* 0x0005483d01002387 */ /* 0x000fe80000100800 */
[----:B------:R-:W4:Y:S04]  /*107d0*/  LDL.LU.64 R44, [R1+0x960] ;  /* 0x00096000012c7983 */ /* 0x000f280000300a00 */
[----:B------:R-:W4:Y:S04]  /*107e0*/  LDL.LU.64 R34, [R1+0x958] ;  /* 0x0009580001227983 */ /* 0x000f280000300a00 */
[----:B------:R0:W-:Y:S04]  /*107f0*/  @P3 STL [R1+0x4c8], R40 ;  /* 0x0004c82801003387 */ /* 0x0001e80000100800 */
[----:B------:R-:W4:Y:S04]  /*10800*/  LDL R13, [R1+0x524] ;  /* 0x00052400010d7983 */ /* 0x000f280000100800 */
[----:B------:R-:W4:Y:S04]  /*10810*/  LDL R12, [R1+0x520] ;  /* 0x00052000010c7983 */ /* 0x000f280000100800 */
[----:B0-----:R-:W4:Y:S04]  /*10820*/  LDL R40, [R1+0x528] ;  /* 0x0005280001287983 */ /* 0x001f280000100800 */
[----:B------:R-:W-:Y:S04]  /*10830*/  @P3 STL [R1+0x4cc], R20 ;  /* 0x0004cc1401003387 */ /* 0x000fe80000100800 */
[----:B------:R-:W-:Y:S04]  /*10840*/  STL.64 [R1+0x90], R16 ;  /* 0x0000901001007387 */ /* 0x000fe80000100a00 */
[----:B--2---:R0:W-:Y:S04]  /*10850*/  @P4 STL [R1+0x544], R21 ;  /* 0x0005441501004387 */ /* 0x0041e80000100800 */
[----:B0-----:R-:W2:Y:S04]  /*10860*/  LDL.LU R21, [R1+0x61c] ;  /* 0x00061c0001157983 */ /* 0x001ea80000300800 */
[----:B------:R-:W-:Y:S04]  /*10870*/  STL.64 [R1+0x88], R14 ;  /* 0x0000880e01007387 */ /* 0x000fe80000100a00 */
[----:B------:R-:W2:Y:S01]  /*10880*/  LDL.LU R20, [R1+0x63c] ;  /* 0x00063c0001147983 */ /* 0x000ea20000300800 */
[----:B------:R-:W-:-:S02]  /*10890*/  ISETP.GT.AND P5, PT, R4, 0x23, PT ;  /* 0x000000230400780c */ /* 0x000fc40003fa4270 */
[C---:B------:R-:W-:Y:S02]  /*108a0*/  ISETP.GT.AND P2, PT, R4.reuse, 0x24, PT ;  /* 0x000000240400780c */ /* 0x040fe40003f44270 */
[C---:B------:R-:W-:Y:S01]  /*108b0*/  ISETP.GT.AND P3, PT, R4.reuse, 0x25, PT ;  /* 0x000000250400780c */ /* 0x040fe20003f64270 */
[----:B---3--:R0:W-:Y:S04]  /*108c0*/  @P4 STL [R1+0x540], R39 ;  /* 0x0005402701004387 */ /* 0x0081e80000100800 */
[----:B------:R-:W3:Y:S04]  /*108d0*/  LDL R28, [R1+0x518] ;  /* 0x00051800011c7983 */ /* 0x000ee80000100800 */
[----:B------:R-:W3:Y:S04]  /*108e0*/  @P5 LDG.E.U16 R60, desc[UR22][R32.64] ;  /* 0x00000016203c5981 */ /* 0x000ee8000c1e1500 */
[----:B------:R-:W3:Y:S04]  /*108f0*/  @P5 LDG.E.U16 R42, desc[UR22][R22.64] ;  /* 0x00000016162a5981 */ /* 0x000ee8000c1e1500 */
[----:B0-----:R-:W3:Y:S04]  /*10900*/  LDL R39, [R1+0x51c] ;  /* 0x00051c0001277983 */ /* 0x001ee80000100800 */
[----:B------:R-:W3:Y:S04]  /*10910*/  LDL R17, [R1+0x514] ;  /* 0x0005140001117983 */ /* 0x000ee80000100800 */
[----:B------:R-:W3:Y:S04]  /*10920*/  LDL R16, [R1+0x510] ;  /* 0x0005100001107983 */ /* 0x000ee80000100800 */
[----:B----4-:R-:W4:Y:S04]  /*10930*/  @P2 LDG.E.U16 R41, desc[UR22][R10.64] ;  /* 0x000000160a292981 */ /* 0x010f28000c1e1500 */
[----:B------:R-:W4:Y:S04]  /*10940*/  LDL.LU.64 R32, [R1+0x950] ;  /* 0x0009500001207983 */ /* 0x000f280000300a00 */
[----:B------:R-:W4:Y:S04]  /*10950*/  LDL.LU R15, [R1+0x640] ;  /* 0x00064000010f7983 */ /* 0x000f280000300800 */
[----:B------:R-:W4:Y:S04]  /*10960*/  LDL.LU R14, [R1+0x654] ;  /* 0x00065400010e7983 */ /* 0x000f280000300800 */
[----:B------:R-:W4:Y:S04]  /*10970*/  LDL.LU R30, [R1+0x644] ;  /* 0x00064400011e7983 */ /* 0x000f280000300800 */
[----:B------:R-:W4:Y:S04]  /*10980*/  LDL.LU R29, [R1+0x658] ;  /* 0x00065800011d7983 */ /* 0x000f280000300800 */
[----:B------:R-:W4:Y:S04]  /*10990*/  @P3 LDG.E.U16 R18, desc[UR22][R8.64] ;  /* 0x0000001608123981 */ /* 0x000f28000c1e1500 */
[----:B------:R-:W4:Y:S04]  /*109a0*/  LDL.LU.64 R22, [R1+0x948] ;  /* 0x0009480001167983 */ /* 0x000f280000300a00 */
[----:B------:R-:W4:Y:S04]  /*109b0*/  LDL R61, [R1+0x50c] ;  /* 0x00050c00013d7983 */ /* 0x000f280000100800 */
[----:B--2---:R-:W2:Y:S01]  /*109c0*/  @P2 LDG.E.U16 R19, desc[UR22][R20.64] ;  /* 0x0000001614132981 */ /* 0x004ea2000c1e1500 */
[----:B------:R-:W-:-:S03]  /*109d0*/  ISETP.GT.AND P4, PT, R4, 0x26, PT ;  /* 0x000000260400780c */ /* 0x000fc60003f84270 */
[----:B------:R-:W2:Y:S04]  /*109e0*/  @P3 LDG.E.U16 R40, desc[UR22][R72.64] ;  /* 0x0000001648283981 */ /* 0x000ea8000c1e1500 */
[----:B---3--:R0:W-:Y:S04]  /*109f0*/  @P5 STL [R1+0x53c], R60 ;  /* 0x00053c3c01005387 */ /* 0x0081e80000100800 */
[----:B0-----:R-:W3:Y:S04]  /*10a00*/  LDL R60, [R1+0x508] ;  /* 0x00050800013c7983 */ /* 0x001ee80000100800 */
[----:B------:R0:W-:Y:S04]  /*10a10*/  @P5 STL [R1+0x538], R42 ;  /* 0x0005382a01005387 */ /* 0x0001e80000100800 */
[----:B0-----:R-:W3:Y:S04]  /*10a20*/  LDL R42, [R1+0x504] ;  /* 0x00050400012a7983 */ /* 0x001ee80000100800 */
[----:B------:R0:W-:Y:S04]  /*10a30*/  STL.64 [R1+0x70], R20 ;  /* 0x0000701401007387 */ /* 0x0001e80000100a00 */
[----:B----4-:R-:W4:Y:S04]  /*10a40*/  @P4 LDG.E.U16 R12, desc[UR22][R14.64] ;  /* 0x000000160e0c4981 */ /* 0x010f28000c1e1500 */
[----:B0-----:R-:W3:Y:S04]  /*10a50*/  LDL.LU.64 R20, [R1+0x940] ;  /* 0x0009400001147983 */ /* 0x001ee80000300a00 */
[----:B------:R-:W4:Y:S04]  /*10a60*/  LDL.LU.64 R10, [R1+0x938] ;  /* 0x00093800010a7983 */ /* 0x000f280000300a00 */
[----:B------:R0:W-:Y:S01]  /*10a70*/  @P2 STL [R1+0x530], R41 ;  /* 0x0005302901002387 */ /* 0x0001e20000100800 */
[----:B------:R-:W-:-:S02]  /*10a80*/  IMAD.MOV.U32 R31, RZ, RZ, R30 ;  /* 0x000000ffff1f7224 */ /* 0x000fc400078e001e */
[----:B------:R-:W-:Y:S01]  /*10a90*/  IMAD.MOV.U32 R30, RZ, RZ, R29 ;  /* 0x000000ffff1e7224 */ /* 0x000fe200078e001d */
[----:B------:R-:W-:-:S04]  /*10aa0*/  ISETP.GT.AND P5, PT, R4, 0x27, PT ;  /* 0x000000270400780c */ /* 0x000fc80003fa4270 */
[----:B------:R-:W4:Y:S04]  /*10ab0*/  @P4 LDG.E.U16 R13, desc[UR22][R30.64] ;  /* 0x000000161e0d4981 */ /* 0x000f28000c1e1500 */
[----:B0-----:R-:W4:Y:S05]  /*10ac0*/  LDL R41, [R1+0x500] ;  /* 0x0005000001297983 */ /* 0x001f2a0000100800 */
[----:B------:R-:W4:Y:S04]  /*10ad0*/  @P5 LDG.E.U16 R39, desc[UR22][R70.64] ;  /* 0x0000001646275981 */ /* 0x000f28000c1e1500 */
[----:B------:R-:W4:Y:S04]  /*10ae0*/  @P5 LDG.E.U16 R28, desc[UR22][R64.64] ;  /* 0x00000016401c5981 */ /* 0x000f28000c1e1500 */
[----:B--2---:R0:W-:Y:S04]  /*10af0*/  @P2 STL [R1+0x534], R19 ;  /* 0x0005341301002387 */ /* 0x0041e80000100800 */
[----:B------:R-:W2:Y:S04]  /*10b00*/  LDL.LU.64 R8, [R1+0x930] ;  /* 0x0009300001087983 */ /* 0x000ea80000300a00 */
[----:B0-----:R-:W2:Y:S04]  /*10b10*/  LDL.LU R19, [R1+0x648] ;  /* 0x0006480001137983 */ /* 0x001ea80000300800 */
[----:B------:R0:W-:Y:S04]  /*10b20*/  @P3 STL [R1+0x52c], R18 ;  /* 0x00052c1201003387 */ /* 0x0001e80000100800 */
[----:B0-----:R-:W2:Y:S01]  /*10b30*/  LDL.LU R18, [R1+0x660] ;  /* 0x0006600001127983 */ /* 0x001ea20000300800 */
[----:B------:R-:W-:-:S03]  /*10b40*/  ISETP.GT.AND P2, PT, R4, 0x29, PT ;  /* 0x000000290400780c */ /* 0x000fc60003f44270 */
[----:B------:R-:W2:Y:S04]  /*10b50*/  LDL.LU.64 R72, [R1+0x928] ;  /* 0x0009280001487983 */ /* 0x000ea80000300a00 */
[----:B------:R0:W-:Y:S01]  /*10b60*/  @P3 STL [R1+0x528], R40 ;  /* 0x0005282801003387 */ /* 0x0001e20000100800 */
[----:B------:R-:W-:-:S05]  /*10b70*/  ISETP.GT.AND P3, PT, R4, 0x2a, PT ;  /* 0x0000002a0400780c */ /* 0x000fca0003f64270 */
[----:B------:R-:W2:Y:S04]  /*10b80*/  @P2 LDG.E.U16 R16, desc[UR22][R62.64] ;  /* 0x000000163e102981 */ /* 0x000ea8000c1e1500 */
[----:B0-----:R-:W2:Y:S04]  /*10b90*/  LDL R40, [R1+0x4fc] ;  /* 0x0004fc0001287983 */ /* 0x001ea80000100800 */
[----:B------:R-:W-:Y:S04]  /*10ba0*/  STL.64 [R1+0x50], R30 ;  /* 0x0000501e01007387 */ /* 0x000fe80000100a00 */
[----:B------:R0:W-:Y:S04]  /*10bb0*/  STL.64 [R1+0x48], R14 ;  /* 0x0000480e01007387 */ /* 0x0001e80000100a00 */
[----:B---3--:R-:W3:Y:S04]  /*10bc0*/  @P3 LDG.E.U16 R60, desc[UR22][R52.64] ;  /* 0x00000016343c3981 */ /* 0x008ee8000c1e1500 */
[----:B------:R-:W3:Y:S04]  /*10bd0*/  @P3 LDG.E.U16 R61, desc[UR22][R54.64] ;  /* 0x00000016363d3981 */ /* 0x000ee8000c1e1500 */
[----:B0-----:R-:W3:Y:S04]  /*10be0*/  LDL.LU R15, [R1+0x66c] ;  /* 0x00066c00010f7983 */ /* 0x001ee80000300800 */
[----:B------:R-:W3:Y:S04]  /*10bf0*/  LDL.LU R14, [R1+0x678] ;  /* 0x00067800010e7983 */ /* 0x000ee80000300800 */
[----:B----4-:R0:W-:Y:S04]  /*10c00*/  @P4 STL [R1+0x524], R13 ;  /* 0x0005240d01004387 */ /* 0x0101e80000100800 */
[----:B0-----:R-:W4:Y:S04]  /*10c10*/  LDL.LU R13, [R1+0x670] ;  /* 0x00067000010d7983 */ /* 0x001f280000300800 */
[----:B------:R0:W-:Y:S04]  /*10c20*/  @P4 STL [R1+0x520], R12 ;  /* 0x0005200c01004387 */ /* 0x0001e80000100800 */
[----:B0-----:R-:W4:Y:S04]  /*10c30*/  LDL.LU R12, [R1+0x67c] ;  /* 0x00067c00010c7983 */ /* 0x001f280000300800 */
[----:B------:R-:W3:Y:S04]  /*10c40*/  LDL.LU.64 R70, [R1+0x920] ;  /* 0x0009200001467983 */ /* 0x000ee80000300a00 */
[----:B------:R0:W-:Y:S04]  /*10c50*/  @P5 STL [R1+0x51c], R39 ;  /* 0x00051c2701005387 */ /* 0x0001e80000100800 */
[----:B0-----:R-:W3:Y:S04]  /*10c60*/  LDL R39, [R1+0x4f8] ;  /* 0x0004f80001277983 */ /* 0x001ee80000100800 */
[----:B--2---:R-:W2:Y:S01]  /*10c70*/  @P2 LDG.E.U16 R17, desc[UR22][R18.64] ;  /* 0x0000001612112981 */ /* 0x004ea2000c1e1500 */
[----:B------:R-:W-:-:S03]  /*10c80*/  ISETP.GT.AND P4, PT, R4, 0x2b, PT ;  /* 0x0000002b0400780c */ /* 0x000fc60003f84270 */
[----:B------:R-:W2:Y:S04]  /*10c90*/  LDL.LU.64 R64, [R1+0x918] ;  /* 0x0009180001407983 */ /* 0x000ea80000300a00 */
[----:B------:R0:W-:Y:S04]  /*10ca0*/  @P5 STL [R1+0x518], R28 ;  /* 0x0005181c01005387 */ /* 0x0001e80000100800 */
[----:B------:R1:W-:Y:S04]  /*10cb0*/  STL.64 [R1+0x20], R18 ;  /* 0x0000201201007387 */ /* 0x0003e80000100a00 */
[----:B------:R-:W2:Y:S04]  /*10cc0*/  LDL.LU.64 R62, [R1+0x910] ;  /* 0x00091000013e7983 */ /* 0x000ea80000300a00 */
[----:B0-----:R-:W2:Y:S04]  /*10cd0*/  LDL R28, [R1+0x4f4] ;  /* 0x0004f400011c7983 */ /* 0x001ea80000100800 */
[----:B------:R-:W-:Y:S01]  /*10ce0*/  @P2 STL [R1+0x510], R16 ;  /* 0x0005101001002387 */ /* 0x000fe20000100800 */
[----:B------:R-:W-:-:S13]  /*10cf0*/  ISETP.GT.AND P5, PT, R4, 0x2c, PT ;  /* 0x0000002c0400780c */ /* 0x000fda0003fa4270 */
[----:B------:R-:W2:Y:S04]  /*10d00*/  @P5 LDG.E.U16 R40, desc[UR22][R50.64] ;  /* 0x0000001632285981 */ /* 0x000ea8000c1e1500 */
[----:B----4-:R-:W4:Y:S04]  /*10d10*/  @P4 LDG.E.U16 R42, desc[UR22][R12.64] ;  /* 0x000000160c2a4981 */ /* 0x010f28000c1e1500 */
[----:B---3--:R-:W3:Y:S04]  /*10d20*/  @P5 LDG.E.U16 R39, desc[UR22][R48.64] ;  /* 0x0000001630275981 */ /* 0x008ee8000c1e1500 */
[----:B--2---:R-:W-:Y:S04]  /*10d30*/  @P2 STL [R1+0x514], R17 ;  /* 0x0005141101002387 */ /* 0x004fe80000100800 */
[----:B------:R-:W2:Y:S04]  /*10d40*/  LDL.LU.64 R54, [R1+0x908] ;  /* 0x0009080001367983 */ /* 0x000ea80000300a00 */
[----:B-1----:R-:W2:Y:S04]  /*10d50*/  LDL R19, [R1+0x4f0] ;  /* 0x0004f00001137983 */ /* 0x002ea80000100800 */
[----:B------:R-:W3:Y:S04]  /*10d60*/  LDL.LU.64 R52, [R1+0x900] ;  /* 0x0009000001347983 */ /* 0x000ee80000300a00 */
[----:B------:R0:W-:Y:S04]  /*10d70*/  @P3 STL [R1+0x508], R60 ;  /* 0x0005083c01003387 */ /* 0x0001e80000100800 */
[----:B------:R1:W-:Y:S04]  /*10d80*/  @P3 STL [R1+0x50c], R61 ;  /* 0x00050c3d01003387 */ /* 0x0003e80000100800 */
[----:B------:R-:W3:Y:S01]  /*10d90*/  LDL R18, [R1+0x4ec] ;  /* 0x0004ec0001127983 */ /* 0x000ee20000100800 */
[----:B0-----:R-:W-:-:S02]  /*10da0*/  IMAD.MOV.U32 R60, RZ, RZ, R14 ;  /* 0x000000ffff3c7224 */ /* 0x001fc400078e000e */
[----:B-1----:R-:W-:-:S05]  /*10db0*/  IMAD.MOV.U32 R61, RZ, RZ, R15 ;  /* 0x000000ffff3d7224 */ /* 0x002fca00078e000f */
[----:B------:R-:W3:Y:S04]  /*10dc0*/  @P4 LDG.E.U16 R41, desc[UR22][R60.64] ;  /* 0x000000163c294981 */ /* 0x000ee8000c1e1500 */
[----:B------:R0:W-:Y:S04]  /*10dd0*/  STL.64 [R1], R12 ;  /* 0x0000000c01007387 */ /* 0x0001e80000100a00 */
[----:B------:R-:W3:Y:S04]  /*10de0*/  LDL.LU R30, [R1+0x674] ;  /* 0x00067400011e7983 */ /* 0x000ee80000300800 */
[----:B------:R-:W3:Y:S04]  /*10df0*/  LDL.LU R29, [R1+0x68c] ;  /* 0x00068c00011d7983 */ /* 0x000ee80000300800 */
[----:B------:R-:W3:Y:S04]  /*10e00*/  LDL R17, [R1+0x4e8] ;  /* 0x0004e80001117983 */ /* 0x000ee80000100800 */
[----:B0-----:R-:W3:Y:S04]  /*10e10*/  LDL.LU R12, [R1+0x700] ;  /* 0x00070000010c7983 */ /* 0x001ee80000300800 */
[----:B------:R-:W3:Y:S01]  /*10e20*/  LDL R16, [R1+0x4e4] ;  /* 0x0004e40001107983 */ /* 0x000ee20000100800 */
[----:B------:R-:W-:-:S03]  /*10e30*/  ISETP.GT.AND P2, PT, R4, 0x2d, PT ;  /* 0x0000002d0400780c */ /* 0x000fc60003f44270 */
[----:B----4-:R0:W-:Y:S04]  /*10e40*/  @P4 STL [R1+0x504], R42 ;  /* 0x0005042a01004387 */ /* 0x0101e80000100800 */
[----:B0-----:R-:W4:Y:S04]  /*10e50*/  LDL R42, [R1+0x4e0] ;  /* 0x0004e000012a7983 */ /* 0x001f280000100800 */
[----:B------:R-:W-:Y:S04]  /*10e60*/  STL [R1+0x7c8], R60 ;  /* 0x0007c83c01007387 */ /* 0x000fe80000100800 */
[----:B------:R-:W-:Y:S04]  /*10e70*/  STL [R1+0x7c4], R61 ;  /* 0x0007c43d01007387 */ /* 0x000fe80000100800 */
[----:B--2---:R-:W2:Y:S04]  /*10e80*/  @P2 LDG.E.U16 R19, desc[UR22][R36.64] ;  /* 0x0000001624132981 */ /* 0x004ea8000c1e1500 */
[----:B---3--:R0:W-:Y:S04]  /*10e90*/  @P4 STL [R1+0x500], R41 ;  /* 0x0005002901004387 */ /* 0x0081e80000100800 */
[----:B------:R-:W4:Y:S04]  /*10ea0*/  LDL.LU R13, [R1+0x698] ;  /* 0x00069800010d7983 */ /* 0x000f280000300800 */
[----:B0-----:R-:W3:Y:S04]  /*10eb0*/  LDL R41, [R1+0x4dc] ;  /* 0x0004dc0001297983 */ /* 0x001ee80000100800 */
[----:B------:R-:W-:Y:S04]  /*10ec0*/  STL [R1+0x7d0], R50 ;  /* 0x0007d03201007387 */ /* 0x000fe80000100800 */
[----:B------:R-:W-:Y:S04]  /*10ed0*/  STL [R1+0x7cc], R51 ;  /* 0x0007cc3301007387 */ /* 0x000fe80000100800 */
[----:B------:R-:W3:Y:S04]  /*10ee0*/  LDL.LU R15, [R1+0x69c] ;  /* 0x00069c00010f7983 */ /* 0x000ee80000300800 */
[----:B------:R-:W3:Y:S04]  /*10ef0*/  LDL.LU R14, [R1+0x704] ;  /* 0x00070400010e7983 */ /* 0x000ee80000300800 */
[----:B------:R0:W-:Y:S01]  /*10f00*/  @P5 STL [R1+0x4fc], R40 ;  /* 0x0004fc2801005387 */ /* 0x0001e20000100800 */
[----:B------:R-:W-:-:S03]  /*10f10*/  IMAD.MOV.U32 R38, RZ, RZ, R29 ;  /* 0x000000ffff267224 */ /* 0x000fc600078e001d */
[----:B0-----:R-:W3:Y:S04]  /*10f20*/  LDL R40, [R1+0x4d8] ;  /* 0x0004d80001287983 */ /* 0x001ee80000100800 */
[----:B------:R-:W-:Y:S04]  /*10f30*/  STL [R1+0x7d8], R48 ;  /* 0x0007d83001007387 */ /* 0x000fe80000100800 */
[----:B------:R-:W-:Y:S04]  /*10f40*/  STL [R1+0x7d4], R49 ;  /* 0x0007d43101007387 */ /* 0x000fe80000100800 */
[----:B------:R0:W-:Y:S02]  /*10f50*/  @P5 STL [R1+0x4f8], R39 ;  /* 0x0004f82701005387 */ /* 0x0001e40000100800 */
[----:B0-----:R-:W-:-:S05]  /*10f60*/  IMAD.MOV.U32 R39, RZ, RZ, R30 ;  /* 0x000000ffff277224 */ /* 0x001fca00078e001e */
[----:B------:R-:W3:Y:S01]  /*10f70*/  @P2 LDG.E.U16 R28, desc[UR22][R38.64] ;  /* 0x00000016261c2981 */ /* 0x000ee2000c1e1500 */
[C---:B------:R-:W-:Y:S02]  /*10f80*/  ISETP.GT.AND P3, PT, R4.reuse, 0x2e, PT ;  /* 0x0000002e0400780c */ /* 0x040fe40003f64270 */
[C---:B------:R-:W-:Y:S01]  /*10f90*/  ISETP.GT.AND P4, PT, R4.reuse, 0x2f, PT ;  /* 0x0000002f0400780c */ /* 0x040fe20003f84270 */
[----:B------:R-:W-:Y:S01]  /*10fa0*/  STL [R1+0x7e0], R38 ;  /* 0x0007e02601007387 */ /* 0x000fe20000100800 */
[----:B------:R-:W-:-:S03]  /*10fb0*/  ISETP.GT.AND P5, PT, R4, 0x31, PT ;  /* 0x000000310400780c */ /* 0x000fc60003fa4270 */
[----:B------:R-:W-:Y:S04]  /*10fc0*/  STL [R1+0x7dc], R39 ;  /* 0x0007dc2701007387 */ /* 0x000fe80000100800 */
[----:B------:R-:W-:Y:S04]  /*10fd0*/  STL [R1+0x7e8], R36 ;  /* 0x0007e82401007387 */ /* 0x000fe80000100800 */
[----:B------:R-:W-:Y:S04]  /*10fe0*/  STL [R1+0x7e4], R37 ;  /* 0x0007e42501007387 */ /* 0x000fe80000100800 */
[----:B------:R-:W3:Y:S04]  /*10ff0*/  @P3 LDG.E.U16 R17, desc[UR22][R24.64] ;  /* 0x0000001618113981 */ /* 0x000ee8000c1e1500 */
[----:B------:R-:W3:Y:S01]  /*11000*/  @P3 LDG.E.U16 R18, desc[UR22][R26.64] ;  /* 0x000000161a123981 */ /* 0x000ee2000c1e1500 */
[----:B------:R-:W-:-:S03]  /*11010*/  PRMT R0, RZ, 0x7610, R0 ;  /* 0x00007610ff007816 */ /* 0x000fc60000000000 */
[----:B--2---:R-:W-:Y:S04]  /*11020*/  @P2 STL [R1+0x4f0], R19 ;  /* 0x0004f01301002387 */ /* 0x004fe80000100800 */
[----:B----4-:R-:W2:Y:S04]  /*11030*/  @P4 LDG.E.U16 R42, desc[UR22][R12.64] ;  /* 0x000000160c2a4981 */ /* 0x010ea8000c1e1500 */
[----:B---3--:R-:W3:Y:S04]  /*11040*/  @P5 LDG.E.U16 R41, desc[UR22][R76.64] ;  /* 0x000000164c295981 */ /* 0x008ee8000c1e1500 */
[----:B------:R-:W4:Y:S04]  /*11050*/  @P4 LDG.E.U16 R16, desc[UR22][R14.64] ;  /* 0x000000160e104981 */ /* 0x000f28000c1e1500 */
[----:B------:R-:W3:Y:S04]  /*11060*/  @P5 LDG.E.U16 R40, desc[UR22][R74.64] ;  /* 0x000000164a285981 */ /* 0x000ee8000c1e1500 */
[----:B------:R-:W-:Y:S01]  /*11070*/  @P2 STL [R1+0x4f4], R28 ;  /* 0x0004f41c01002387 */ /* 0x000fe20000100800 */
[----:B------:R-:W-:-:S13]  /*11080*/  ISETP.GT.AND P2, PT, R4, 0x32, PT ;  /* 0x000000320400780c */ /* 0x000fda0003f44270 */
[----:B------:R-:W3:Y:S04]  /*11090*/  @P2 LDG.E.U16 R0, desc[UR22][R68.64] ;  /* 0x0000001644002981 */ /* 0x000ee8000c1e1500 */
[----:B------:R-:W3:Y:S04]  /*110a0*/  @P2 LDG.E.U16 R2, desc[UR22][R66.64] ;  /* 0x0000001642022981 */ /* 0x000ee8000c1e1500 */
[----:B------:R-:W-:Y:S04]  /*110b0*/  STL [R1+0x7f0], R26 ;  /* 0x0007f01a01007387 */ /* 0x000fe80000100800 */
[----:B------:R-:W-:Y:S04]  /*110c0*/  STL [R1+0x7ec], R27 ;  /* 0x0007ec1b01007387 */ /* 0x000fe80000100800 */
[----:B------:R-:W-:Y:S04]  /*110d0*/  STL [R1+0x7f8], R24 ;  /* 0x0007f81801007387 */ /* 0x000fe80000100800 */
[----:B------:R-:W-:Y:S04]  /*110e0*/  STL [R1+0x7f4], R25 ;  /* 0x0007f41901007387 */ /* 0x000fe80000100800 */
[----:B------:R-:W-:Y:S04]  /*110f0*/  @P3 STL [R1+0x4e8], R17 ;  /* 0x0004e81101003387 */ /* 0x000fe80000100800 */
[----:B------:R-:W-:Y:S04]  /*11100*/  @P3 STL [R1+0x4ec], R18 ;  /* 0x0004ec1201003387 */ /* 0x000fe80000100800 */
[----:B------:R-:W-:Y:S04]  /*11110*/  STL [R1+0x804], R14 ;  /* 0x0008040e01007387 */ /* 0x000fe80000100800 */
[----:B------:R-:W-:Y:S04]  /*11120*/  STL [R1+0x7fc], R15 ;  /* 0x0007fc0f01007387 */ /* 0x000fe80000100800 */
[----:B------:R-:W-:Y:S04]  /*11130*/  STL [R1+0x80c], R12 ;  /* 0x00080c0c01007387 */ /* 0x000fe80000100800 */
[----:B------:R-:W-:Y:S01]  /*11140*/  STL [R1+0x808], R13 ;  /* 0x0008080d01007387 */ /* 0x000fe20000100800 */
[----:B------:R-:W-:-:S03]  /*11150*/  PRMT R7, RZ, 0x7610, R7 ;  /* 0x00007610ff077816 */ /* 0x000fc60000000007 */
[----:B--2---:R-:W-:Y:S04]  /*11160*/  @P4 STL [R1+0x4e0], R42 ;  /* 0x0004e02a01004387 */ /* 0x004fe80000100800 */
[----:B----4-:R-:W-:Y:S04]  /*11170*/  @P4 STL [R1+0x4e4], R16 ;  /* 0x0004e41001004387 */ /* 0x010fe80000100800 */
[----:B------:R-:W-:Y:S04]  /*11180*/  STL [R1+0x814], R76 ;  /* 0x0008144c01007387 */ /* 0x000fe80000100800 */
[----:B------:R-:W-:Y:S04]  /*11190*/  STL [R1+0x810], R77 ;  /* 0x0008104d01007387 */ /* 0x000fe80000100800 */
[----:B------:R-:W-:Y:S04]  /*111a0*/  STL [R1+0x81c], R74 ;  /* 0x00081c4a01007387 */ /* 0x000fe80000100800 */
[----:B------:R-:W-:Y:S04]  /*111b0*/  STL [R1+0x818], R75 ;  /* 0x0008184b01007387 */ /* 0x000fe80000100800 */
[----:B---3--:R-:W-:Y:S04]  /*111c0*/  @P5 STL [R1+0x4d8], R40 ;  /* 0x0004d82801005387 */ /* 0x008fe80000100800 */
[----:B------:R-:W-:Y:S04]  /*111d0*/  @P5 STL [R1+0x4dc], R41 ;  /* 0x0004dc2901005387 */ /* 0x000fe80000100800 */
[----:B------:R-:W-:Y:S04]  /*111e0*/  STL.S16 [R1+0x398], R7 ;  /* 0x0003980701007387 */ /* 0x000fe80000100600 */
[----:B------:R0:W-:Y:S04]  /*111f0*/  STL [R1+0x4d4], R0 ;  /* 0x0004d40001007387 */ /* 0x0001e80000100800 */
[----:B0-----:R-:W2:Y:S04]  /*11200*/  LDL.LU R0, [R1+0x8fc] ;  /* 0x0008fc0001007983 */ /* 0x001ea80000300800 */
[----:B------:R-:W-:Y:S04]  /*11210*/  STL [R1+0x824], R68 ;  /* 0x0008244401007387 */ /* 0x000fe80000100800 */
[----:B------:R-:W-:Y:S04]  /*11220*/  STL [R1+0x820], R69 ;  /* 0x0008204501007387 */ /* 0x000fe80000100800 */
[----:B------:R0:W-:Y:S04]  /*11230*/  STL [R1+0x4d0], R2 ;  /* 0x0004d00201007387 */ /* 0x0001e80000100800 */
[----:B0-----:R-:W3:Y:S04]  /*11240*/  LDL.LU R2, [R1+0x8f8] ;  /* 0x0008f80001027983 */ /* 0x001ee80000300800 */
[----:B------:R0:W-:Y:S04]  /*11250*/  STL [R1+0x82c], R66 ;  /* 0x00082c4201007387 */ /* 0x0001e80000100800 */
[----:B0-----:R-:W4:Y:S01]  /*11260*/  LDL.LU R66, [R1+0x398] ;  /* 0x0003980001427983 */ /* 0x001f220000300800 */
[----:B------:R-:W-:-:S02]  /*11270*/  ISETP.GT.AND P3, PT, R4, 0x33, PT ;  /* 0x000000330400780c */ /* 0x000fc40003f64270 */
[----:B------:R-:W-:Y:S02]  /*11280*/  ISETP.GT.AND P4, PT, R4, 0x34, PT ;  /* 0x000000340400780c */ /* 0x000fe40003f84270 */
[----:B------:R-:W-:Y:S02]  /*11290*/  PRMT R69, RZ, 0x7610, R69 ;  /* 0x00007610ff457816 */ /* 0x000fe40000000045 */
[----:B------:R-:W-:Y:S02]  /*112a0*/  PRMT R5, RZ, 0x7610, R5 ;  /* 0x00007610ff057816 */ /* 0x000fe40000000005 */
[----:B------:R-:W-:-:S05]  /*112b0*/  PRMT R6, RZ, 0x7610, R6 ;  /* 0x00007610ff067816 */ /* 0x000fca0000000006 */
[----:B------:R-:W2:Y:S04]  /*112c0*/  @P3 LDG.E.U16 R69, desc[UR22][R56.64] ;  /* 0x0000001638453981 */ /* 0x000ea8000c1e1500 */
[----:B------:R-:W2:Y:S01]  /*112d0*/  @P4 LDG.E.U16 R5, desc[UR22][R44.64] ;  /* 0x000000162c054981 */ /* 0x000ea2000c1e1500 */
[----:B------:R-:W-:-:S03]  /*112e0*/  ISETP.GT.AND P5, PT, R4, 0x35, PT ;  /* 0x000000350400780c */ /* 0x000fc60003fa4270 */
[----:B------:R-:W2:Y:S01]  /*112f0*/  @P4 LDG.E.U16 R6, desc[UR22][R46.64] ;  /* 0x000000162e064981 */ /* 0x000ea2000c1e1500 */
[----:B------:R-:W-:-:S09]  /*11300*/  PRMT R74, RZ, 0x7610, R74 ;  /* 0x00007610ff4a7816 */ /* 0x000fd2000000004a */
[----:B------:R-:W2:Y:S01]  /*11310*/  @P5 LDG.E.U16 R74, desc[UR22][R34.64] ;  /* 0x00000016224a5981 */ /* 0x000ea2000c1e1500 */
[----:B------:R-:W-:-:S06]  /*11320*/  PRMT R76, RZ, 0x7610, R76 ;  /* 0x00007610ff4c7816 */ /* 0x000fcc000000004c */
[----:B------:R-:W2:Y:S04]  /*11330*/  @P5 LDG.E.U16 R76, desc[UR22][R32.64] ;  /* 0x00000016204c5981 */ /* 0x000ea8000c1e1500 */
[----:B----4-:R-:W4:Y:S04]  /*11340*/  @P3 LDG.E.U16 R66, desc[UR22][R58.64] ;  /* 0x000000163a423981 */ /* 0x010f28000c1e1500 */
[----:B------:R-:W-:Y:S01]  /*11350*/  STL [R1+0x828], R67 ;  /* 0x0008284301007387 */ /* 0x000fe20000100800 */
[C---:B------:R-:W-:Y:S02]  /*11360*/  ISETP.GT.AND P2, PT, R4.reuse, 0x36, PT ;  /* 0x000000360400780c */ /* 0x040fe40003f44270 */
[----:B------:R-:W-:-:S02]  /*11370*/  ISETP.GT.AND P3, PT, R4, 0x37, PT ;  /* 0x000000370400780c */ /* 0x000fc40003f64270 */
[----:B------:R-:W-:Y:S02]  /*11380*/  PRMT R14, RZ, 0x7610, R14 ;  /* 0x00007610ff0e7816 */ /* 0x000fe4000000000e */
[----:B------:R-:W-:Y:S02]  /*11390*/  PRMT R77, RZ, 0x7610, R77 ;  /* 0x00007610ff4d7816 */ /* 0x000fe4000000004d */
[----:B------:R-:W-:-:S05]  /*113a0*/  PRMT R12, RZ, 0x7610, R12 ;  /* 0x00007610ff0c7816 */ /* 0x000fca000000000c */
[----:B------:R-:W3:Y:S04]  /*113b0*/  @P2 LDG.E.U16 R14, desc[UR22][R22.64] ;  /* 0x00000016160e2981 */ /* 0x000ee8000c1e1500 */
[----:B------:R-:W3:Y:S04]  /*113c0*/  @P3 LDG.E.U16 R77, desc[UR22][R10.64] ;  /* 0x000000160a4d3981 */ /* 0x000ee8000c1e1500 */
[----:B------:R-:W3:Y:S01]  /*113d0*/  @P3 LDG.E.U16 R12, desc[UR22][R8.64] ;  /* 0x00000016080c3981 */ /* 0x000ee2000c1e1500 */
[C---:B------:R-:W-:Y:S02]  /*113e0*/  ISETP.GT.AND P5, PT, R4.reuse, 0x3a, PT ;  /* 0x0000003a0400780c */ /* 0x040fe40003fa4270 */
[----:B------:R-:W-:-:S02]  /*113f0*/  ISETP.GT.AND P4, PT, R4, 0x39, PT ;  /* 0x000000390400780c */ /* 0x000fc40003f84270 */
[----:B------:R-:W-:-:S11]  /*11400*/  PRMT R43, RZ, 0x7610, R43 ;  /* 0x00007610ff2b7816 */ /* 0x000fd6000000002b */
[----:B------:R-:W3:Y:S04]  /*11410*/  @P4 LDG.E.U16 R43, desc[UR22][R70.64] ;  /* 0x00000016462b4981 */ /* 0x000ee8000c1e1500 */
[----:B----4-:R-:W-:Y:S04]  /*11420*/  STL [R1+0x8a8], R66 ;  /* 0x0008a84201007387 */ /* 0x010fe80000100800 */
[----:B------:R-:W-:Y:S04]  /*11430*/  STL [R1+0x834], R58 ;  /* 0x0008343a01007387 */ /* 0x000fe80000100800 */
[----:B------:R-:W-:Y:S04]  /*11440*/  STL [R1+0x830], R59 ;  /* 0x0008303b01007387 */ /* 0x000fe80000100800 */
[----:B--2---:R-:W-:Y:S04]  /*11450*/  STL [R1+0x8ac], R69 ;  /* 0x0008ac4501007387 */ /* 0x004fe80000100800 */
[----:B------:R-:W-:Y:S04]  /*11460*/  STL [R1+0x83c], R56 ;  /* 0x00083c3801007387 */ /* 0x000fe80000100800 */
[----:B------:R-:W-:Y:S04]  /*11470*/  STL [R1+0x838], R57 ;  /* 0x0008383901007387 */ /* 0x000fe80000100800 */
[----:B------:R-:W-:Y:S04]  /*11480*/  STL [R1+0x844], R46 ;  /* 0x0008442e01007387 */ /* 0x000fe80000100800 */
[----:B------:R-:W-:Y:S04]  /*11490*/  STL [R1+0x840], R47 ;  /* 0x0008402f01007387 */ /* 0x000fe80000100800 */
[----:B------:R-:W2:Y:S04]  /*114a0*/  LDL.LU R42, [R1+0x710] ;  /* 0x00071000012a7983 */ /* 0x000ea80000300800 */
[----:B------:R0:W-:Y:S04]  /*114b0*/  STL [R1+0x38c], R5 ;  /* 0x00038c0501007387 */ /* 0x0001e80000100800 */
[----:B0-----:R-:W4:Y:S04]  /*114c0*/  LDL.LU R5, [R1+0x730] ;  /* 0x0007300001057983 */ /* 0x001f280000300800 */
[----:B------:R-:W2:Y:S04]  /*114d0*/  LDL.LU R7, [R1+0x714] ;  /* 0x0007140001077983 */ /* 0x000ea80000300800 */
[----:B------:R0:W-:Y:S04]  /*114e0*/  STL [R1+0x390], R6 ;  /* 0x0003900601007387 */ /* 0x0001e80000100800 */
[----:B0-----:R-:W2:Y:S04]  /*114f0*/  LDL.LU R6, [R1+0x734] ;  /* 0x0007340001067983 */ /* 0x001ea80000300800 */
        /* <DEDUP_REMOVED lines=10> */
[----:B------:R-:W-:Y:S04]  /*115a0*/  STL [R1+0x84c], R44 ;  /* 0x00084c2c01007387 */ /* 0x000fe80000100800 */
[----:B------:R-:W-:Y:S04]  /*115b0*/  STL [R1+0x848], R45 ;  /* 0x0008482d01007387 */ /* 0x000fe80000100800 */
[----:B------:R-:W-:Y:S04]  /*115c0*/  STL [R1+0x890], R74 ;  /* 0x0008904a01007387 */ /* 0x000fe80000100800 */
[----:B------:R-:W-:Y:S04]  /*115d0*/  STL [R1+0x854], R34 ;  /* 0x0008542201007387 */ /* 0x000fe80000100800 */
[----:B------:R0:W-:Y:S02]  /*115e0*/  STL [R1+0x850], R35 ;  /* 0x0008502301007387 */ /* 0x0001e40000100800 */
[----:B0-----:R-:W-:-:S06]  /*115f0*/  PRMT R35, RZ, 0x7610, R35 ;  /* 0x00007610ff237816 */ /* 0x001fcc0000000023 */
[----:B------:R-:W2:Y:S04]  /*11600*/  @P2 LDG.E.U16 R35, desc[UR22][R20.64] ;  /* 0x0000001614232981 */ /* 0x000ea8000c1e1500 */
[----:B------:R-:W-:Y:S04]  /*11610*/  STL [R1+0x894], R76 ;  /* 0x0008944c01007387 */ /* 0x000fe80000100800 */
[----:B------:R-:W-:Y:S04]  /*11620*/  STL [R1+0x85c], R32 ;  /* 0x00085c2001007387 */ /* 0x000fe80000100800 */
[----:B------:R0:W-:Y:S02]  /*11630*/  STL [R1+0x858], R33 ;  /* 0x0008582101007387 */ /* 0x0001e40000100800 */
[----:B0-----:R-:W-:-:S02]  /*11640*/  PRMT R33, RZ, 0x7610, R33 ;  /* 0x00007610ff217816 */ /* 0x001fc40000000021 */
[----:B------:R-:W-:-:S04]  /*11650*/  PRMT R47, RZ, 0x7610, R47 ;  /* 0x00007610ff2f7816 */ /* 0x000fc8000000002f */
[----:B------:R-:W4:Y:S04]  /*11660*/  @P5 LDG.E.U16 R33, desc[UR22][R64.64] ;  /* 0x0000001640215981 */ /* 0x000f28000c1e1500 */
[----:B------:R-:W4:Y:S04]  /*11670*/  @P4 LDG.E.U16 R47, desc[UR22][R72.64] ;  /* 0x00000016482f4981 */ /* 0x000f28000c1e1500 */
[----:B---3--:R-:W-:Y:S04]  /*11680*/  STL [R1+0x868], R14 ;  /* 0x0008680e01007387 */ /* 0x008fe80000100800 */
[----:B------:R-:W-:Y:S04]  /*11690*/  STL [R1+0x864], R22 ;  /* 0x0008641601007387 */ /* 0x000fe80000100800 */
[----:B------:R-:W-:Y:S04]  /*116a0*/  STL [R1+0x860], R23 ;  /* 0x0008601701007387 */ /* 0x000fe80000100800 */
[----:B--2---:R-:W-:Y:S04]  /*116b0*/  STL [R1+0x874], R35 ;  /* 0x0008742301007387 */ /* 0x004fe80000100800 */
[----:B------:R-:W-:Y:S04]  /*116c0*/  STL [R1+0x870], R20 ;  /* 0x0008701401007387 */ /* 0x000fe80000100800 */
[----:B------:R0:W-:Y:S04]  /*116d0*/  STL [R1+0x86c], R21 ;  /* 0x00086c1501007387 */ /* 0x0001e80000100800 */
[----:B------:R-:W-:Y:S04]  /*116e0*/  STL [R1+0x880], R77 ;  /* 0x0008804d01007387 */ /* 0x000fe80000100800 */
[----:B------:R-:W-:Y:S04]  /*116f0*/  STL [R1+0x87c], R10 ;  /* 0x00087c0a01007387 */ /* 0x000fe80000100800 */
[----:B------:R1:W-:Y:S04]  /*11700*/  STL [R1+0x878], R11 ;  /* 0x0008780b01007387 */ /* 0x0003e80000100800 */
[----:B------:R-:W-:Y:S04]  /*11710*/  STL [R1+0x88c], R12 ;  /* 0x00088c0c01007387 */ /* 0x000fe80000100800 */
[----:B------:R2:W-:Y:S04]  /*11720*/  STL [R1+0x888], R8 ;  /* 0x0008880801007387 */ /* 0x0005e80000100800 */
[----:B------:R-:W-:Y:S04]  /*11730*/  STL [R1+0x884], R9 ;  /* 0x0008840901007387 */ /* 0x000fe80000100800 */
[----:B0-----:R-:W3:Y:S04]  /*11740*/  LDL.LU R21, [R1+0x72c] ;  /* 0x00072c0001157983 */ /* 0x001ee80000300800 */
[----:B------:R-:W3:Y:S04]  /*11750*/  LDL.LU R20, [R1+0x74c] ;  /* 0x00074c0001147983 */ /* 0x000ee80000300800 */
[----:B------:R-:W-:Y:S04]  /*11760*/  STL [R1+0x89c], R72 ;  /* 0x00089c4801007387 */ /* 0x000fe80000100800 */
[----:B------:R-:W-:Y:S04]  /*11770*/  STL [R1+0x898], R73 ;  /* 0x0008984901007387 */ /* 0x000fe80000100800 */
[----:B------:R-:W-:Y:S04]  /*11780*/  STL [R1+0x8a4], R70 ;  /* 0x0008a44601007387 */ /* 0x000fe80000100800 */
[----:B------:R-:W-:Y:S04]  /*11790*/  STL [R1+0x8a0], R71 ;  /* 0x0008a04701007387 */ /* 0x000fe80000100800 */
[----:B----4-:R-:W-:Y:S04]  /*117a0*/  STL [R1+0x8b8], R33 ;  /* 0x0008b82101007387 */ /* 0x010fe80000100800 */
[----:B------:R-:W-:Y:S04]  /*117b0*/  STL [R1+0x8b4], R64 ;  /* 0x0008b44001007387 */ /* 0x000fe80000100800 */
[----:B------:R-:W-:Y:S04]  /*117c0*/  STL [R1+0x8b0], R65 ;  /* 0x0008b04101007387 */ /* 0x000fe80000100800 */
[----:B------:R0:W-:Y:S04]  /*117d0*/  STL [R1+0x36c], R43 ;  /* 0x00036c2b01007387 */ /* 0x0001e80000100800 */
[----:B------:R-:W-:Y:S04]  /*117e0*/  STL [R1+0x8bc], R63 ;  /* 0x0008bc3f01007387 */ /* 0x000fe80000100800 */
[----:B------:R-:W4:Y:S04]  /*117f0*/  LDL R23, [R1+0x3c4] ;  /* 0x0003c40001177983 */ /* 0x000f280000100800 */
[----:B------:R-:W4:Y:S04]  /*11800*/  LDL R22, [R1+0x3c8] ;  /* 0x0003c80001167983 */ /* 0x000f280000100800 */
[----:B------:R-:W-:Y:S04]  /*11810*/  STL [R1+0x370], R47 ;  /* 0x0003702f01007387 */ /* 0x000fe80000100800 */
[----:B-1----:R-:W4:Y:S04]  /*11820*/  LDL R11, [R1+0x3e4] ;  /* 0x0003e400010b7983 */ /* 0x002f280000100800 */
[----:B--2---:R-:W2:Y:S01]  /*11830*/  LDL R8, [R1+0x3e8] ;  /* 0x0003e80001087983 */ /* 0x004ea20000100800 */
[----:B0-----:R-:W0:Y:S01]  /*11840*/  S2R R43, SR_TID.X ;  /* 0x00000000002b7919 */ /* 0x001e220000002100 */
[----:B------:R-:W-:-:S02]  /*11850*/  ISETP.GT.AND P6, PT, R4, 0x38, PT ;  /* 0x000000380400780c */ /* 0x000fc40003fc4270 */
[C---:B------:R-:W-:Y:S02]  /*11860*/  ISETP.GT.AND P2, PT, R4.reuse, 0x3b, PT ;  /* 0x0000003b0400780c */ /* 0x040fe40003f44270 */
[----:B------:R-:W-:Y:S02]  /*11870*/  PRMT R32, RZ, 0x7610, R32 ;  /* 0x00007610ff207816 */ /* 0x000fe40000000020 */
[----:B------:R-:W-:Y:S02]  /*11880*/  PRMT R70, RZ, 0x7610, R70 ;  /* 0x00007610ff467816 */ /* 0x000fe40000000046 */
[----:B------:R-:W-:Y:S02]  /*11890*/  PRMT R72, RZ, 0x7610, R72 ;  /* 0x00007610ff487816 */ /* 0x000fe40000000048 */
[----:B------:R-:W2:Y:S01]  /*118a0*/  @P5 LDG.E.U16 R32, desc[UR22][R62.64] ;  /* 0x000000163e205981 */ /* 0x000ea2000c1e1500 */
[C---:B------:R-:W-:Y:S02]  /*118b0*/  ISETP.GT.AND P3, PT, R4.reuse, 0x3c, PT ;  /* 0x0000003c0400780c */ /* 0x040fe40003f64270 */
[C---:B------:R-:W-:Y:S01]  /*118c0*/  ISETP.GT.AND P4, PT, R4.reuse, 0x3e, PT ;  /* 0x0000003e0400780c */ /* 0x040fe20003f84270 */
[----:B------:R-:W2:Y:S01]  /*118d0*/  @P6 LDG.E.U16 R87, desc[UR22][R80.64] ;  /* 0x0000001650576981 */ /* 0x000ea2000c1e1500 */
[----:B------:R-:W-:-:S03]  /*118e0*/  ISETP.GT.AND P5, PT, R4, 0x3f, PT ;  /* 0x0000003f0400780c */ /* 0x000fc60003fa4270 */
[----:B------:R-:W2:Y:S01]  /*118f0*/  @P6 LDG.E.U16 R86, desc[UR22][R78.64] ;  /* 0x000000164e566981 */ /* 0x000ea2000c1e1500 */
[----:B------:R-:W-:-:S03]  /*11900*/  ISETP.GT.AND P6, PT, R4, 0x3d, PT ;  /* 0x0000003d0400780c */ /* 0x000fc60003fc4270 */
[----:B------:R-:W2:Y:S01]  /*11910*/  @P2 LDG.E.U16 R70, desc[UR22][R54.64] ;  /* 0x0000001636462981 */ /* 0x000ea2000c1e1500 */
[----:B------:R-:W-:-:S03]  /*11920*/  PRMT R14, RZ, 0x7610, R14 ;  /* 0x00007610ff0e7816 */ /* 0x000fc6000000000e */
[----:B------:R-:W2:Y:S01]  /*11930*/  @P2 LDG.E.U16 R72, desc[UR22][R52.64] ;  /* 0x0000001634482981 */ /* 0x000ea2000c1e1500 */
[----:B0-----:R-:W-:Y:S02]  /*11940*/  LOP3.LUT R43, R43, 0x3f, RZ, 0xc0, !PT ;  /* 0x0000003f2b2b7812 */ /* 0x001fe400078ec0ff */
[----:B------:R-:W-:Y:S02]  /*11950*/  PRMT R10, RZ, 0x7610, R10 ;  /* 0x00007610ff0a7816 */ /* 0x000fe4000000000a */
[----:B------:R-:W-:Y:S01]  /*11960*/  ISETP.GE.AND P2, PT, R43, R4, PT ;  /* 0x000000042b00720c */ /* 0x000fe20003f46270 */
[----:B------:R-:W-:Y:S01]  /*11970*/  IMAD.MOV.U32 R4, RZ, RZ, R5 ;  /* 0x000000ffff047224 */ /* 0x000fe200078e0005 */
[----:B------:R-:W-:Y:S01]  /*11980*/  PRMT R12, RZ, 0x7610, R12 ;  /* 0x00007610ff0c7816 */ /* 0x000fe2000000000c */
[----:B------:R-:W-:Y:S01]  /*11990*/  IMAD.MOV.U32 R5, RZ, RZ, R42 ;  /* 0x000000ffff057224 */ /* 0x000fe200078e002a */
[----:B------:R-:W-:Y:S01]  /*119a0*/  PRMT R9, RZ, 0x7610, R9 ;  /* 0x00007610ff097816 */ /* 0x000fe20000000009 */
[----:B------:R-:W2:Y:S01]  /*119b0*/  @P3 LDG.E.U16 R10, desc[UR22][R40.64] ;  /* 0x00000016280a3981 */ /* 0x000ea2000c1e1500 */
[----:B------:R-:W-:-:S02]  /*119c0*/  PRMT R44, RZ, 0x7610, R44 ;  /* 0x00007610ff2c7816 */ /* 0x000fc4000000002c */
[----:B------:R-:W-:Y:S01]  /*119d0*/  PRMT R46, RZ, 0x7610, R46 ;  /* 0x00007610ff2e7816 */ /* 0x000fe2000000002e */
[----:B------:R-:W2:Y:S01]  /*119e0*/  @P6 LDG.E.U16 R12, desc[UR22][R30.64] ;  /* 0x000000161e0c6981 */ /* 0x000ea2000c1e1500 */
[----:B------:R-:W-:Y:S02]  /*119f0*/  PRMT R13, RZ, 0x7610, R13 ;  /* 0x00007610ff0d7816 */ /* 0x000fe4000000000d */
[----:B------:R-:W-:Y:S01]  /*11a00*/  PRMT R0, RZ, 0x7610, R0 ;  /* 0x00007610ff007816 */ /* 0x000fe20000000000 */
[----:B------:R-:W2:Y:S04]  /*11a10*/  @P6 LDG.E.U16 R9, desc[UR22][R28.64] ;  /* 0x000000161c096981 */ /* 0x000ea8000c1e1500 */
[----:B------:R-:W2:Y:S04]  /*11a20*/  @P4 LDG.E.U16 R44, desc[UR22][R18.64] ;  /* 0x00000016122c4981 */ /* 0x000ea8000c1e1500 */
[----:B------:R-:W2:Y:S04]  /*11a30*/  @P4 LDG.E.U16 R46, desc[UR22][R16.64] ;  /* 0x00000016102e4981 */ /* 0x000ea8000c1e1500 */
[----:B------:R-:W2:Y:S04]  /*11a40*/  @P5 LDG.E.U16 R13, desc[UR22][R6.64] ;  /* 0x00000016060d5981 */ /* 0x000ea8000c1e1500 */
[----:B------:R-:W2:Y:S01]  /*11a50*/  @P5 LDG.E.U16 R0, desc[UR22][R4.64] ;  /* 0x0000001604005981 */ /* 0x000ea2000c1e1500 */
[----:B------:R-:W-:Y:S01]  /*11a60*/  PRMT R15, RZ, 0x7610, R15 ;  /* 0x00007610ff0f7816 */ /* 0x000fe2000000000f */
[----:B---3--:R-:W-:-:S02]  /*11a70*/  IMAD.MOV.U32 R43, RZ, RZ, R21 ;  /* 0x000000ffff2b7224 */ /* 0x008fc400078e0015 */
[----:B------:R-:W3:Y:S01]  /*11a80*/  LDL R21, [R1+0x404] ;  /* 0x0004040001157983 */ /* 0x000ee20000100800 */
[----:B------:R-:W-:-:S03]  /*11a90*/  IMAD.MOV.U32 R42, RZ, RZ, R20 ;  /* 0x000000ffff2a7224 */ /* 0x000fc600078e0014 */
[----:B------:R-:W3:Y:S04]  /*11aa0*/  LDL R20, [R1+0x408] ;  /* 0x0004080001147983 */ /* 0x000ee80000100800 */
[----:B------:R-:W3:Y:S01]  /*11ab0*/  @P3 LDG.E.U16 R14, desc[UR22][R42.64] ;  /* 0x000000162a0e3981 */ /* 0x000ee2000c1e1500 */
[----:B------:R-:W-:Y:S06]  /*11ac0*/  BAR.SYNC.DEFER_BLOCKING 0x0 ;  /* 0x0000000000007b1d */ /* 0x000fec0000010000 */
[----:B------:R-:W3:Y:S04]  /*11ad0*/  LDL.LU R75, [R1+0x2b4] ;  /* 0x0002b400014b7983 */ /* 0x000ee80000300800 */
[----:B------:R-:W3:Y:S04]  /*11ae0*/  LDL R34, [R1+0x424] ;  /* 0x0004240001227983 */ /* 0x000ee80000100800 */
[----:B------:R-:W3:Y:S01]  /*11af0*/  LDL R33, [R1+0x428] ;  /* 0x0004280001217983 */ /* 0x000ee20000100800 */
[----:B----4-:R-:W-:-:S03]  /*11b00*/  @!P2 IMAD.MOV.U32 R57, RZ, RZ, R23 ;  /* 0x000000ffff39a224 */ /* 0x010fc600078e0017 */
[----:B------:R-:W4:Y:S01]  /*11b10*/  LDL R23, [R1+0x444] ;  /* 0x0004440001177983 */ /* 0x000f220000100800 */
[----:B------:R-:W-:-:S03]  /*11b20*/  @!P2 IMAD.MOV.U32 R56, RZ, RZ, R22 ;  /* 0x000000ffff38a224 */ /* 0x000fc600078e0016 */
[----:B------:R-:W4:Y:S04]  /*11b30*/  LDL R22, [R1+0x448] ;  /* 0x0004480001167983 */ /* 0x000f280000100800 */
[----:B------:R2:W4:Y:S04]  /*11b40*/  @!P2 LDG.E.U16 R15, desc[UR22][R56.64] ;  /* 0x00000016380fa981 */ /* 0x000528000c1e1500 */
[----:B------:R-:W4:Y:S01]  /*11b50*/  LDL.LU R69, [R1+0x2b8] ;  /* 0x0002b80001457983 */ /* 0x000f220000300800 */
[----:B--2---:R-:W-:Y:S02]  /*11b60*/  @!P2 IMAD.MOV.U32 R56, RZ, RZ, R8 ;  /* 0x000000ffff38a224 */ /* 0x004fe400078e0008 */
[----:B------:R-:W-:Y:S01]  /*11b70*/  @!P2 IMAD.MOV.U32 R57, RZ, RZ, R11 ;  /* 0x000000ffff39a224 */ /* 0x000fe200078e000b */
[----:B------:R-:W2:Y:S04]  /*11b80*/  LDL R8, [R1+0x468] ;  /* 0x0004680001087983 */ /* 0x000ea80000100800 */
[----:B------:R-:W2:Y:S01]  /*11b90*/  LDL R11, [R1+0x464] ;  /* 0x00046400010b7983 */ /* 0x000ea20000100800 */
[----:B------:R-:W-:-:S02]  /*11ba0*/  PRMT R24, RZ, 0x7610, R24 ;  /* 0x00007610ff187816 */ /* 0x000fc40000000018 */
[----:B------:R-:W-:Y:S01]  /*11bb0*/  PRMT R26, RZ, 0x7610, R26 ;  /* 0x00007610ff1a7816 */ /* 0x000fe2000000001a */
[----:B------:R-:W2:Y:S04]  /*11bc0*/  LDL.LU R59, [R1+0x2bc] ;  /* 0x0002bc00013b7983 */ /* 0x000ea80000300800 */
[----:B------:R3:W2:Y:S01]  /*11bd0*/  @!P2 LDG.E.U16 R24, desc[UR22][R56.64] ;  /* 0x000000163818a981 */ /* 0x0006a2000c1e1500 */
[----:B------:R-:W-:Y:S01]  /*11be0*/  PRMT R60, RZ, 0x7610, R60 ;  /* 0x00007610ff3c7816 */ /* 0x000fe2000000003c */
[----:B---3--:R-:W-:Y:S02]  /*11bf0*/  @!P2 IMAD.MOV.U32 R57, RZ, RZ, R21 ;  /* 0x000000ffff39a224 */ /* 0x008fe400078e0015 */
[----:B------:R-:W3:Y:S01]  /*11c00*/  LDL R21, [R1+0x484] ;  /* 0x0004840001157983 */ /* 0x000ee20000100800 */
[----:B------:R-:W-:-:S03]  /*11c10*/  @!P2 IMAD.MOV.U32 R56, RZ, RZ, R20 ;  /* 0x000000ffff38a224 */ /* 0x000fc600078e0014 */
[----:B------:R-:W3:Y:S04]  /*11c20*/  LDL R20, [R1+0x488] ;  /* 0x0004880001147983 */ /* 0x000ee80000100800 */
[----:B------:R-:W3:Y:S01]  /*11c30*/  LDL.LU R58, [R1+0x2c0] ;  /* 0x0002c000013a7983 */ /* 0x000ee20000300800 */
[----:B------:R-:W-:Y:S02]  /*11c40*/  @!P2 IMAD.MOV.U32 R35, RZ, RZ, R34 ;  /* 0x000000ffff23a224 */ /* 0x000fe400078e0022 */
[----:B------:R-:W-:-:S05]  /*11c50*/  @!P2 IMAD.MOV.U32 R34, RZ, RZ, R33 ;  /* 0x000000ffff22a224 */ /* 0x000fca00078e0021 */
[----:B------:R4:W3:Y:S02]  /*11c60*/  @!P2 LDG.E.U16 R26, desc[UR22][R34.64] ;  /* 0x00000016221aa981 */ /* 0x0008e4000c1e1500 */
[----:B----4-:R-:W-:Y:S02]  /*11c70*/  @!P2 IMAD.MOV.U32 R35, RZ, RZ, R23 ;  /* 0x000000ffff23a224 */ /* 0x010fe400078e0017 */
[----:B------:R-:W4:Y:S01]  /*11c80*/  LDL R23, [R1+0x3b4] ;  /* 0x0003b40001177983 */ /* 0x000f220000100800 */
[----:B------:R-:W-:-:S03]  /*11c90*/  @!P2 IMAD.MOV.U32 R34, RZ, RZ, R22 ;  /* 0x000000ffff22a224 */ /* 0x000fc600078e0016 */
[----:B------:R-:W4:Y:S04]  /*11ca0*/  LDL R22, [R1+0x4a0] ;  /* 0x0004a00001167983 */ /* 0x000f280000100800 */
[----:B------:R2:W4:Y:S04]  /*11cb0*/  @!P2 LDG.E.U16 R60, desc[UR22][R34.64] ;  /* 0x00000016223ca981 */ /* 0x000528000c1e1500 */
[----:B------:R-:W4:Y:S01]  /*11cc0*/  LDL.LU R66, [R1+0x2c4] ;  /* 0x0002c40001427983 */ /* 0x000f220000300800 */
[----:B--2---:R-:W-:-:S03]  /*11cd0*/  @!P2 IMAD.MOV.U32 R34, RZ, RZ, R8 ;  /* 0x000000ffff22a224 */ /* 0x004fc600078e0008 */
[----:B------:R-:W2:Y:S01]  /*11ce0*/  LDL R8, [R1+0x3d0] ;  /* 0x0003d00001087983 */ /* 0x000ea20000100800 */
[----:B------:R-:W-:-:S03]  /*11cf0*/  @!P2 IMAD.MOV.U32 R35, RZ, RZ, R11 ;  /* 0x000000ffff23a224 */ /* 0x000fc600078e000b */
[----:B------:R-:W2:Y:S01]  /*11d00*/  LDL R11, [R1+0x3cc] ;  /* 0x0003cc00010b7983 */ /* 0x000ea20000100800 */
[----:B------:R-:W-:Y:S02]  /*11d10*/  PRMT R27, RZ, 0x7610, R27 ;  /* 0x00007610ff1b7816 */ /* 0x000fe4000000001b */
[----:B------:R-:W-:Y:S01]  /*11d20*/  PRMT R36, RZ, 0x7610, R36 ;  /* 0x00007610ff247816 */ /* 0x000fe20000000024 */
[----:B------:R-:W2:Y:S04]  /*11d30*/  LDL.LU R67, [R1+0x2c8] ;  /* 0x0002c80001437983 */ /* 0x000ea80000300800 */
[----:B------:R3:W2:Y:S01]  /*11d40*/  @!P2 LDG.E.U16 R27, desc[UR22][R34.64] ;  /* 0x00000016221ba981 */ /* 0x0006a2000c1e1500 */
[----:B------:R-:W-:-:S03]  /*11d50*/  PRMT R37, RZ, 0x7610, R37 ;  /* 0x00007610ff257816 */ /* 0x000fc60000000025 */
[----:B------:R0:W-:Y:S01]  /*11d60*/  STS.U16 [R2+UR7+0x8000], R75 ;  /* 0x0080004b02007988 */ /* 0x0001e20008000407 */
[----:B---3--:R-:W-:-:S03]  /*11d70*/  @!P2 IMAD.MOV.U32 R35, RZ, RZ, R21 ;  /* 0x000000ffff23a224 */ /* 0x008fc600078e0015 */
[----:B------:R-:W3:Y:S01]  /*11d80*/  LDL R21, [R1+0x3ec] ;  /* 0x0003ec0001157983 */ /* 0x000ee20000100800 */
[----:B------:R-:W-:-:S03]  /*11d90*/  @!P2 IMAD.MOV.U32 R34, RZ, RZ, R20 ;  /* 0x000000ffff22a224 */ /* 0x000fc600078e0014 */
[----:B------:R-:W3:Y:S04]  /*11da0*/  LDL R20, [R1+0x3f0] ;  /* 0x0003f00001147983 */ /* 0x000ee80000100800 */
[----:B------:R-:W3:Y:S04]  /*11db0*/  LDL.LU R68, [R1+0x2cc] ;  /* 0x0002cc0001447983 */ /* 0x000ee80000300800 */
[----:B------:R4:W3:Y:S04]  /*11dc0*/  @!P2 LDG.E.U16 R36, desc[UR22][R34.64] ;  /* 0x000000162224a981 */ /* 0x0008e8000c1e1500 */
[----:B0-----:R-:W3:Y:S01]  /*11dd0*/  LDL.LU R75, [R1+0x2d0] ;  /* 0x0002d000014b7983 */ /* 0x001ee20000300800 */
[----:B------:R-:W-:-:S02]  /*11de0*/  PRMT R38, RZ, 0x7610, R38 ;  /* 0x00007610ff267816 */ /* 0x000fc40000000026 */
[----:B------:R-:W-:Y:S01]  /*11df0*/  PRMT R25, RZ, 0x7610, R25 ;  /* 0x00007610ff197816 */ /* 0x000fe20000000019 */
[----:B------:R-:W3:Y:S01]  /*11e00*/  LDL R33, [R1+0x450] ;  /* 0x0004500001217983 */ /* 0x000ee20000100800 */
[----:B------:R-:W-:-:S04]  /*11e10*/  PRMT R39, RZ, 0x7610, R39 ;  /* 0x00007610ff277816 */ /* 0x000fc80000000027 */
[----:B------:R-:W3:Y:S01]  /*11e20*/  @!P2 LDG.E.U16 R25, desc[UR22][R56.64] ;  /* 0x000000163819a981 */ /* 0x000ee2000c1e1500 */
[----:B----4-:R-:W-:-:S03]  /*11e30*/  @!P2 IMAD.MOV.U32 R35, RZ, RZ, R23 ;  /* 0x000000ffff23a224 */ /* 0x010fc600078e0017 */
[----:B------:R-:W4:Y:S01]  /*11e40*/  LDL R23, [R1+0x40c] ;  /* 0x00040c0001177983 */ /* 0x000f220000100800 */
[----:B------:R-:W-:-:S03]  /*11e50*/  @!P2 IMAD.MOV.U32 R34, RZ, RZ, R22 ;  /* 0x000000ffff22a224 */ /* 0x000fc600078e0016 */
[----:B------:R-:W4:Y:S04]  /*11e60*/  LDL R22, [R1+0x410] ;  /* 0x0004100001167983 */ /* 0x000f280000100800 */
[----:B------:R2:W4:Y:S02]  /*11e70*/  @!P2 LDG.E.U16 R37, desc[UR22][R34.64] ;  /* 0x000000162225a981 */ /* 0x000524000c1e1500 */
[----:B--2---:R-:W-:Y:S02]  /*11e80*/  @!P2 IMAD.MOV.U32 R34, RZ, RZ, R8 ;  /* 0x000000ffff22a224 */ /* 0x004fe400078e0008 */
[----:B------:R-:W2:Y:S01]  /*11e90*/  LDL R8, [R1+0x430] ;  /* 0x0004300001087983 */ /* 0x000ea20000100800 */
[----:B------:R-:W-:-:S03]  /*11ea0*/  @!P2 IMAD.MOV.U32 R35, RZ, RZ, R11 ;  /* 0x000000ffff23a224 */ /* 0x000fc600078e000b */
[----:B------:R-:W2:Y:S04]  /*11eb0*/  LDL R11, [R1+0x42c] ;  /* 0x00042c00010b7983 */ /* 0x000ea80000100800 */
[----:B------:R-:W2:Y:S04]  /*11ec0*/  @!P2 LDG.E.U16 R38, desc[UR22][R34.64] ;  /* 0x000000162226a981 */ /* 0x000ea8000c1e1500 */
[----:B------:R-:W2:Y:S01]  /*11ed0*/  LDL R34, [R1+0x44c] ;  /* 0x00044c0001227983 */ /* 0x000ea20000100800 */
[----:B------:R-:W-:Y:S01]  /*11ee0*/  PRMT R48, RZ, 0x7610, R48 ;  /* 0x00007610ff307816 */ /* 0x000fe20000000030 */
[----:B---3--:R-:W-:-:S02]  /*11ef0*/  @!P2 IMAD.MOV.U32 R57, RZ, RZ, R21 ;  /* 0x000000ffff39a224 */ /* 0x008fc400078e0015 */
[----:B------:R-:W3:Y:S01]  /*11f00*/  LDL R21, [R1+0x46c] ;  /* 0x00046c0001157983 */ /* 0x000ee20000100800 */
[----:B------:R-:W-:-:S03]  /*11f10*/  @!P2 IMAD.MOV.U32 R56, RZ, RZ, R20 ;  /* 0x000000ffff38a224 */ /* 0x000fc600078e0014 */
[----:B------:R-:W3:Y:S04]  /*11f20*/  LDL R20, [R1+0x470] ;  /* 0x0004700001147983 */ /* 0x000ee80000100800 */
[----:B------:R4:W3:Y:S02]  /*11f30*/  @!P2 LDG.E.U16 R39, desc[UR22][R56.64] ;  /* 0x000000163827a981 */ /* 0x0008e4000c1e1500 */
[----:B----4-:R-:W-:Y:S01]  /*11f40*/  @!P2 IMAD.MOV.U32 R57, RZ, RZ, R23 ;  /* 0x000000ffff39a224 */ /* 0x010fe200078e0017 */
[----:B------:R-:W-:Y:S01]  /*11f50*/  PRMT R84, RZ, 0x7610, R84 ;  /* 0x00007610ff547816 */ /* 0x000fe20000000054 */
[----:B------:R-:W4:Y:S01]  /*11f60*/  LDL R23, [R1+0x48c] ;  /* 0x00048c0001177983 */ /* 0x000f220000100800 */
[----:B------:R-:W-:Y:S01]  /*11f70*/  @!P2 IMAD.MOV.U32 R56, RZ, RZ, R22 ;  /* 0x000000ffff38a224 */ /* 0x000fe200078e0016 */
[----:B------:R-:W-:-:S02]  /*11f80*/  PRMT R50, RZ, 0x7610, R50 ;  /* 0x00007610ff327816 */ /* 0x000fc40000000032 */
[----:B------:R-:W4:Y:S04]  /*11f90*/  LDL R22, [R1+0x490] ;  /* 0x0004900001167983 */ /* 0x000f280000100800 */
[----:B------:R2:W4:Y:S02]  /*11fa0*/  @!P2 LDG.E.U16 R48, desc[UR22][R56.64] ;  /* 0x000000163830a981 */ /* 0x000524000c1e1500 */
[----:B--2---:R-:W-:Y:S02]  /*11fb0*/  @!P2 IMAD.MOV.U32 R56, RZ, RZ, R8 ;  /* 0x000000ffff38a224 */ /* 0x004fe400078e0008 */
[----:B------:R-:W2:Y:S01]  /*11fc0*/  LDL R8, [R1+0x4a4] ;  /* 0x0004a40001087983 */ /* 0x000ea20000100800 */
[----:B------:R-:W-:-:S03]  /*11fd0*/  @!P2 IMAD.MOV.U32 R57, RZ, RZ, R11 ;  /* 0x000000ffff39a224 */ /* 0x000fc600078e000b */
[----:B------:R-:W4:Y:S01]  /*11fe0*/  LDL R11, [R1+0x3b8] ;  /* 0x0003b800010b7983 */ /* 0x000f220000100800 */
[----:B------:R-:W-:Y:S02]  /*11ff0*/  @!P2 IMAD.MOV.U32 R35, RZ, RZ, R34 ;  /* 0x000000ffff23a224 */ /* 0x000fe400078e0022 */
[----:B------:R-:W-:-:S05]  /*12000*/  @!P2 IMAD.MOV.U32 R34, RZ, RZ, R33 ;  /* 0x000000ffff22a224 */ /* 0x000fca00078e0021 */
[----:B------:R3:W4:Y:S01]  /*12010*/  @!P2 LDG.E.U16 R84, desc[UR22][R34.64] ;  /* 0x000000162254a981 */ /* 0x000722000c1e1500 */
[----:B------:R-:W-:-:S03]  /*12020*/  PRMT R49, RZ, 0x7610, R49 ;  /* 0x00007610ff317816 */ /* 0x000fc60000000031 */
[----:B------:R0:W-:Y:S04]  /*12030*/  STS.U16 [R2+UR7+0x9000], R93 ;  /* 0x0090005d02007988 */ /* 0x0001e80008000407 */
[----:B------:R2:W4:Y:S04]  /*12040*/  @!P2 LDG.E.U16 R49, desc[UR22][R56.64] ;  /* 0x000000163831a981 */ /* 0x000528000c1e1500 */
[----:B------:R1:W-:Y:S01]  /*12050*/  STS.U16 [R2+UR7+0xd000], R92 ;  /* 0x00d0005c02007988 */ /* 0x0003e20008000407 */
[----:B---3--:R-:W-:-:S03]  /*12060*/  @!P2 IMAD.MOV.U32 R35, RZ, RZ, R21 ;  /* 0x000000ffff23a224 */ /* 0x008fc600078e0015 */
[----:B------:R-:W3:Y:S01]  /*12070*/  LDL R21, [R1+0x3d4] ;  /* 0x0003d40001157983 */ /* 0x000ee20000100800 */
[----:B------:R-:W-:-:S03]  /*12080*/  @!P2 IMAD.MOV.U32 R34, RZ, RZ, R20 ;  /* 0x000000ffff22a224 */ /* 0x000fc600078e0014 */
[----:B------:R-:W3:Y:S04]  /*12090*/  LDL R20, [R1+0x3d8] ;  /* 0x0003d80001147983 */ /* 0x000ee80000100800 */
[----:B------:R-:W3:Y:S04]  /*120a0*/  @!P2 LDG.E.U16 R50, desc[UR22][R34.64] ;  /* 0x000000162232a981 */ /* 0x000ee8000c1e1500 */
[----:B0-----:R-:W3:Y:S04]  /*120b0*/  LDL.LU R93, [R1+0x8f4] ;  /* 0x0008f400015d7983 */ /* 0x001ee80000300800 */
[----:B------:R-:W3:Y:S04]  /*120c0*/  LDL R33, [R1+0x3f8] ;  /* 0x0003f80001217983 */ /* 0x000ee80000100800 */
[----:B------:R-:W3:Y:S04]  /*120d0*/  LDL R34, [R1+0x3f4] ;  /* 0x0003f40001227983 */ /* 0x000ee80000100800 */
[----:B-1----:R-:W3:Y:S01]  /*120e0*/  LDL.LU R92, [R1+0x8f0] ;  /* 0x0008f000015c7983 */ /* 0x002ee20000300800 */
[----:B--2---:R-:W-:-:S03]  /*120f0*/  @!P2 IMAD.MOV.U32 R56, RZ, RZ, R8 ;  /* 0x000000ffff38a224 */ /* 0x004fc600078e0008 */
[----:B------:R-:W2:Y:S01]  /*12100*/  LDL R8, [R1+0x418] ;  /* 0x0004180001087983 */ /* 0x000ea20000100800 */
[----:B----4-:R-:W-:-:S03]  /*12110*/  @!P2 IMAD.MOV.U32 R57, RZ, RZ, R11 ;  /* 0x000000ffff39a224 */ /* 0x010fc600078e000b */
[----:B------:R-:W4:Y:S01]  /*12120*/  LDL R11, [R1+0x414] ;  /* 0x00041400010b7983 */ /* 0x000f220000100800 */
[----:B------:R-:W-:Y:S02]  /*12130*/  PRMT R51, RZ, 0x7610, R51 ;  /* 0x00007610ff337816 */ /* 0x000fe40000000033 */
[----:B------:R-:W-:Y:S01]  /*12140*/  PRMT R61, RZ, 0x7610, R61 ;  /* 0x00007610ff3d7816 */ /* 0x000fe2000000003d */
[----:B------:R0:W-:Y:S04]  /*12150*/  STS.U16 [R2+UR7+0x9400], R3 ;  /* 0x0094000302007988 */ /* 0x0001e80008000407 */
[----:B------:R-:W4:Y:S01]  /*12160*/  @!P2 LDG.E.U16 R51, desc[UR22][R22.64] ;  /* 0x000000161633a981 */ /* 0x000f22000c1e1500 */
[----:B------:R-:W-:-:S03]  /*12170*/  PRMT R79, RZ, 0x7610, R79 ;  /* 0x00007610ff4f7816 */ /* 0x000fc6000000004f */
[----:B------:R1:W-:Y:S04]  /*12180*/  STS.U16 [R2+UR7+0xcc00], R75 ;  /* 0x00cc004b02007988 */ /* 0x0003e80008000407 */
[----:B------:R3:W4:Y:S04]  /*12190*/  @!P2 LDG.E.U16 R61, desc[UR22][R56.64] ;  /* 0x00000016383da981 */ /* 0x000728000c1e1500 */
[----:B------:R-:W4:Y:S04]  /*121a0*/  LDL R23, [R1+0x434] ;  /* 0x0004340001177983 */ /* 0x000f280000100800 */
[----:B------:R-:W4:Y:S04]  /*121b0*/  LDL R22, [R1+0x438] ;  /* 0x0004380001167983 */ /* 0x000f280000100800 */
[----:B0-----:R-:W4:Y:S04]  /*121c0*/  LDL.LU R3, [R1+0x8ec] ;  /* 0x0008ec0001037983 */ /* 0x001f280000300800 */
[----:B-1----:R-:W4:Y:S04]  /*121d0*/  LDL.LU R75, [R1+0x3a8] ;  /* 0x0003a800014b7983 */ /* 0x002f280000300800 */
[----:B------:R0:W-:Y:S04]  /*121e0*/  STS.U16 [R2+UR7+0xd400], R88 ;  /* 0x00d4005802007988 */ /* 0x0001e80008000407 */
[----:B------:R1:W-:Y:S01]  /*121f0*/  STS.U16 [R2+UR7+0x9800], R90 ;  /* 0x0098005a02007988 */ /* 0x0003e20008000407 */
[----:B---3--:R-:W-:-:S03]  /*12200*/  @!P2 IMAD.MOV.U32 R57, RZ, RZ, R21 ;  /* 0x000000ffff39a224 */ /* 0x008fc600078e0015 */
[----:B------:R-:W3:Y:S01]  /*12210*/  LDL R21, [R1+0x454] ;  /* 0x0004540001157983 */ /* 0x000ee20000100800 */
[----:B------:R-:W-:-:S03]  /*12220*/  @!P2 IMAD.MOV.U32 R56, RZ, RZ, R20 ;  /* 0x000000ffff38a224 */ /* 0x000fc600078e0014 */
[----:B------:R-:W3:Y:S04]  /*12230*/  LDL R20, [R1+0x458] ;  /* 0x0004580001147983 */ /* 0x000ee80000100800 */
[----:B0-----:R-:W3:Y:S04]  /*12240*/  LDL.LU R88, [R1+0x8e8] ;  /* 0x0008e80001587983 */ /* 0x001ee80000300800 */
[----:B-1----:R-:W3:Y:S01]  /*12250*/  LDL.LU R90, [R1+0x8e4] ;  /* 0x0008e400015a7983 */ /* 0x002ee20000300800 */
[----:B------:R-:W-:Y:S02]  /*12260*/  @!P2 IMAD.MOV.U32 R35, RZ, RZ, R34 ;  /* 0x000000ffff23a224 */ /* 0x000fe400078e0022 */
[----:B------:R-:W-:-:S05]  /*12270*/  @!P2 IMAD.MOV.U32 R34, RZ, RZ, R33 ;  /* 0x000000ffff22a224 */ /* 0x000fca00078e0021 */
[----:B------:R2:W3:Y:S02]  /*12280*/  @!P2 LDG.E.U16 R79, desc[UR22][R34.64] ;  /* 0x00000016224fa981 */ /* 0x0004e4000c1e1500 */
[----:B--2---:R-:W-:Y:S02]  /*12290*/  @!P2 IMAD.MOV.U32 R34, RZ, RZ, R8 ;  /* 0x000000ffff22a224 */ /* 0x004fe400078e0008 */
[----:B------:R-:W2:Y:S01]  /*122a0*/  LDL R8, [R1+0x478] ;  /* 0x0004780001087983 */ /* 0x000ea20000100800 */
[----:B----4-:R-:W-:-:S03]  /*122b0*/  @!P2 IMAD.MOV.U32 R35, RZ, RZ, R11 ;  /* 0x000000ffff23a224 */ /* 0x010fc600078e000b */
[----:B------:R-:W4:Y:S01]  /*122c0*/  LDL R11, [R1+0x474] ;  /* 0x00047400010b7983 */ /* 0x000f220000100800 */
[----:B------:R-:W-:Y:S02]  /*122d0*/  PRMT R80, RZ, 0x7610, R80 ;  /* 0x00007610ff507816 */ /* 0x000fe40000000050 */
[----:B------:R-:W-:Y:S01]  /*122e0*/  PRMT R81, RZ, 0x7610, R81 ;  /* 0x00007610ff517816 */ /* 0x000fe20000000051 */
[----:B------:R0:W-:Y:S04]  /*122f0*/  STS.U16 [R2+UR7+0xd800], R89 ;  /* 0x00d8005902007988 */ /* 0x0001e80008000407 */
[----:B------:R1:W4:Y:S04]  /*12300*/  @!P2 LDG.E.U16 R80, desc[UR22][R34.64] ;  /* 0x000000162250a981 */ /* 0x000328000c1e1500 */
[----:B0-----:R-:W4:Y:S01]  /*12310*/  LDL.LU R89, [R1+0x8e0] ;  /* 0x0008e00001597983 */ /* 0x001f220000300800 */
[----:B-1----:R-:W-:-:S03]  /*12320*/  @!P2 IMAD.MOV.U32 R35, RZ, RZ, R23 ;  /* 0x000000ffff23a224 */ /* 0x002fc600078e0017 */
[----:B------:R-:W4:Y:S01]  /*12330*/  LDL R23, [R1+0x494] ;  /* 0x0004940001177983 */ /* 0x000f220000100800 */
[----:B------:R-:W-:-:S03]  /*12340*/  @!P2 IMAD.MOV.U32 R34, RZ, RZ, R22 ;  /* 0x000000ffff22a224 */ /* 0x000fc600078e0016 */
[----:B------:R-:W4:Y:S04]  /*12350*/  LDL R22, [R1+0x498] ;  /* 0x0004980001167983 */ /* 0x000f280000100800 */
[----:B------:R3:W4:Y:S04]  /*12360*/  @!P2 LDG.E.U16 R81, desc[UR22][R34.64] ;  /* 0x000000162251a981 */ /* 0x000728000c1e1500 */
[----:B------:R0:W-:Y:S04]  /*12370*/  STS.U16 [R2+UR7+0x9c00], R87 ;  /* 0x009c005702007988 */ /* 0x0001e80008000407 */
[----:B------:R1:W-:Y:S04]  /*12380*/  STS.U16 [R2+UR7+0xdc00], R86 ;  /* 0x00dc005602007988 */ /* 0x0003e80008000407 */
[----:B0-----:R-:W4:Y:S01]  /*12390*/  LDL.LU R87, [R1+0x8dc] ;  /* 0x0008dc0001577983 */ /* 0x001f220000300800 */
[----:B---3--:R-:W-:-:S03]  /*123a0*/  @!P2 IMAD.MOV.U32 R35, RZ, RZ, R21 ;  /* 0x000000ffff23a224 */ /* 0x008fc600078e0015 */
[----:B------:R-:W3:Y:S01]  /*123b0*/  LDL R21, [R1+0x3bc] ;  /* 0x0003bc0001157983 */ /* 0x000ee20000100800 */
[----:B------:R-:W-:-:S03]  /*123c0*/  @!P2 IMAD.MOV.U32 R34, RZ, RZ, R20 ;  /* 0x000000ffff22a224 */ /* 0x000fc600078e0014 */
[----:B------:R-:W3:Y:S04]  /*123d0*/  LDL R20, [R1+0x4a8] ;  /* 0x0004a80001147983 */ /* 0x000ee80000100800 */
[----:B-1----:R-:W3:Y:S01]  /*123e0*/  LDL.LU R86, [R1+0x8d8] ;  /* 0x0008d80001567983 */ /* 0x002ee20000300800 */
[----:B------:R-:W-:-:S06]  /*123f0*/  PRMT R90, RZ, 0x7610, R90 ;  /* 0x00007610ff5a7816 */ /* 0x000fcc000000005a */
[----:B------:R2:W3:Y:S02]  /*12400*/  @!P2 LDG.E.U16 R90, desc[UR22][R34.64] ;  /* 0x00000016225aa981 */ /* 0x0004e4000c1e1500 */
[----:B--2---:R-:W-:Y:S02]  /*12410*/  @!P2 IMAD.MOV.U32 R34, RZ, RZ, R8 ;  /* 0x000000ffff22a224 */ /* 0x004fe400078e0008 */
[----:B------:R-:W2:Y:S01]  /*12420*/  LDL R8, [R1+0x3e0] ;  /* 0x0003e00001087983 */ /* 0x000ea20000100800 */
[----:B----4-:R-:W-:-:S03]  /*12430*/  @!P2 IMAD.MOV.U32 R35, RZ, RZ, R11 ;  /* 0x000000ffff23a224 */ /* 0x010fc600078e000b */
[----:B------:R-:W4:Y:S01]  /*12440*/  LDL R11, [R1+0x3dc] ;  /* 0x0003dc00010b7983 */ /* 0x000f220000100800 */
[----:B------:R-:W-:Y:S02]  /*12450*/  PRMT R82, RZ, 0x7610, R82 ;  /* 0x00007610ff527816 */ /* 0x000fe40000000052 */
[----:B------:R-:W-:Y:S02]  /*12460*/  LOP3.LUT R33, R2, 0x10, RZ, 0x3c, !PT ;  /* 0x0000001002217812 */ /* 0x000fe400078e3cff */
[----:B------:R-:W-:Y:S02]  /*12470*/  PRMT R83, RZ, 0x7610, R83 ;  /* 0x00007610ff537816 */ /* 0x000fe40000000053 */
[----:B------:R0:W4:Y:S01]  /*12480*/  @!P2 LDG.E.U16 R82, desc[UR22][R34.64] ;  /* 0x000000162252a981 */ /* 0x000122000c1e1500 */
[----:B------:R-:W-:-:S03]  /*12490*/  PRMT R85, RZ, 0x7610, R85 ;  /* 0x00007610ff557816 */ /* 0x000fc60000000055 */
[----:B------:R-:W-:Y:S04]  /*124a0*/  STS.U16 [R2+UR7+0xc000], R69 ;  /* 0x00c0004502007988 */ /* 0x000fe80008000407 */
[----:B------:R-:W-:Y:S01]  /*124b0*/  STS.U16 [R2+UR7+0x8400], R59 ;  /* 0x0084003b02007988 */ /* 0x000fe20008000407 */
[----:B0-----:R-:W-:-:S03]  /*124c0*/  @!P2 IMAD.MOV.U32 R35, RZ, RZ, R23 ;  /* 0x000000ffff23a224 */ /* 0x001fc600078e0017 */
[----:B------:R-:W-:Y:S01]  /*124d0*/  STS.U16 [R2+UR7+0xc400], R58 ;  /* 0x00c4003a02007988 */ /* 0x000fe20008000407 */
[----:B------:R-:W-:-:S03]  /*124e0*/  @!P2 IMAD.MOV.U32 R34, RZ, RZ, R22 ;  /* 0x000000ffff22a224 */ /* 0x000fc600078e0016 */
[----:B------:R-:W-:Y:S04]  /*124f0*/  STS.U16 [R2+UR7+0x8800], R66 ;  /* 0x0088004202007988 */ /* 0x000fe80008000407 */
[----:B------:R-:W-:Y:S04]  /*12500*/  STS.U16 [R2+UR7+0xc800], R67 ;  /* 0x00c8004302007988 */ /* 0x000fe80008000407 */
[----:B------:R-:W-:Y:S04]  /*12510*/  STS.U16 [R2+UR7+0x8c00], R68 ;  /* 0x008c004402007988 */ /* 0x000fe80008000407 */
[----:B------:R-:W-:Y:S04]  /*12520*/  STS.U16 [R33+UR7+0x8080], R75 ;  /* 0x0080804b21007988 */ /* 0x000fe80008000407 */
[----:B------:R-:W4:Y:S04]  /*12530*/  LDL R23, [R1+0x3fc] ;  /* 0x0003fc0001177983 */ /* 0x000f280000100800 */
        /* <DEDUP_REMOVED lines=9> */
[----:B-1----:R-:W3:Y:S04]  /*125d0*/  LDL.LU R88, [R1+0x8d0] ;  /* 0x0008d00001587983 */ /* 0x002ee80000300800 */
[----:B------:R2:W3:Y:S04]  /*125e0*/  @!P2 LDG.E.U16 R85, desc[UR22][R34.64] ;  /* 0x000000162255a981 */ /* 0x0004e8000c1e1500 */
[----:B------:R-:W3:Y:S01]  /*125f0*/  LDL.LU R75, [R1+0x4c4] ;  /* 0x0004c400014b7983 */ /* 0x000ee20000300800 */
[----:B--2---:R-:W-:-:S03]  /*12600*/  @!P2 IMAD.MOV.U32 R34, RZ, RZ, R8 ;  /* 0x000000ffff22a224 */ /* 0x004fc600078e0008 */
[----:B------:R-:W2:Y:S01]  /*12610*/  LDL R8, [R1+0x440] ;  /* 0x0004400001087983 */ /* 0x000ea20000100800 */
[----:B----4-:R-:W-:-:S03]  /*12620*/  @!P2 IMAD.MOV.U32 R35, RZ, RZ, R11 ;  /* 0x000000ffff23a224 */ /* 0x010fc600078e000b */
[----:B------:R-:W4:Y:S01]  /*12630*/  LDL R11, [R1+0x43c] ;  /* 0x00043c00010b7983 */ /* 0x000f220000100800 */
[----:B------:R-:W-:Y:S02]  /*12640*/  PRMT R86, RZ, 0x7610, R86 ;  /* 0x00007610ff567816 */ /* 0x000fe40000000056 */
[----:B------:R-:W-:Y:S01]  /*12650*/  PRMT R87, RZ, 0x7610, R87 ;  /* 0x00007610ff577816 */ /* 0x000fe20000000057 */
[----:B------:R-:W4:Y:S01]  /*12660*/  LDL.LU R66, [R1+0x4c8] ;  /* 0x0004c80001427983 */ /* 0x000f220000300800 */
[----:B------:R-:W-:-:S03]  /*12670*/  PRMT R78, RZ, 0x7610, R78 ;  /* 0x00007610ff4e7816 */ /* 0x000fc6000000004e */
[----:B------:R-:W4:Y:S04]  /*12680*/  LDL.LU R67, [R1+0x4cc] ;  /* 0x0004cc0001437983 */ /* 0x000f280000300800 */
[----:B------:R0:W-:Y:S04]  /*12690*/  STS.U16 [R33+UR7+0xc480], R3 ;  /* 0x00c4800321007988 */ /* 0x0001e80008000407 */
[----:B------:R-:W4:Y:S04]  /*126a0*/  @!P2 LDG.E.U16 R86, desc[UR22][R34.64] ;  /* 0x000000162256a981 */ /* 0x000f28000c1e1500 */
[----:B------:R1:W-:Y:S04]  /*126b0*/  STS.U16 [R33+UR7+0x8880], R92 ;  /* 0x0088805c21007988 */ /* 0x0003e80008000407 */
[----:B0-----:R-:W4:Y:S04]  /*126c0*/  LDL.LU R3, [R1+0x8cc] ;  /* 0x0008cc0001037983 */ /* 0x001f280000300800 */
[----:B------:R-:W4:Y:S04]  /*126d0*/  LDL R35, [R1+0x45c] ;  /* 0x00045c0001237983 */ /* 0x000f280000100800 */
[----:B------:R-:W4:Y:S04]  /*126e0*/  LDL R34, [R1+0x460] ;  /* 0x0004600001227983 */ /* 0x000f280000100800 */
[----:B-1----:R-:W4:Y:S04]  /*126f0*/  LDL.LU R92, [R1+0x8c8] ;  /* 0x0008c800015c7983 */ /* 0x002f280000300800 */
[----:B------:R0:W-:Y:S04]  /*12700*/  STS.U16 [R33+UR7+0xc880], R93 ;  /* 0x00c8805d21007988 */ /* 0x0001e80008000407 */
[----:B------:R-:W4:Y:S04]  /*12710*/  @!P2 LDG.E.U16 R87, desc[UR22][R22.64] ;  /* 0x000000161657a981 */ /* 0x000f28000c1e1500 */
[----:B------:R-:W4:Y:S04]  /*12720*/  @!P2 LDG.E.U16 R78, desc[UR22][R56.64] ;  /* 0x00000016384ea981 */ /* 0x000f28000c1e1500 */
[----:B------:R-:W4:Y:S04]  /*12730*/  LDL R23, [R1+0x47c] ;  /* 0x00047c0001177983 */ /* 0x000f280000100800 */
[----:B------:R-:W4:Y:S04]  /*12740*/  LDL R22, [R1+0x480] ;  /* 0x0004800001167983 */ /* 0x000f280000100800 */
[----:B0-----:R-:W4:Y:S04]  /*12750*/  LDL.LU R93, [R1+0x8c4] ;  /* 0x0008c400015d7983 */ /* 0x001f280000300800 */
[----:B------:R0:W-:Y:S01]  /*12760*/  STS.U16 [R33+UR7+0x8c80], R91 ;  /* 0x008c805b21007988 */ /* 0x0001e20008000407 */
[----:B------:R-:W-:-:S02]  /*12770*/  PRMT R89, RZ, 0x7610, R89 ;  /* 0x00007610ff597816 */ /* 0x000fc40000000059 */
[----:B---3--:R-:W-:-:S06]  /*12780*/  PRMT R88, RZ, 0x7610, R88 ;  /* 0x00007610ff587816 */ /* 0x008fcc0000000058 */
[----:B------:R-:W3:Y:S04]  /*12790*/  @!P2 LDG.E.U16 R88, desc[UR22][R20.64] ;  /* 0x000000161458a981 */ /* 0x000ee8000c1e1500 */
[----:B------:R-:W3:Y:S04]  /*127a0*/  LDL R21, [R1+0x3b0] ;  /* 0x0003b00001157983 */ /* 0x000ee80000100800 */
[----:B------:R-:W3:Y:S04]  /*127b0*/  LDL R20, [R1+0x49c] ;  /* 0x00049c0001147983 */ /* 0x000ee80000100800 */
[----:B------:R1:W-:Y:S01]  /*127c0*/  STS.U16 [R33+UR7+0xcc80], R75 ;  /* 0x00cc804b21007988 */ /* 0x0003e20008000407 */
[----:B--2---:R-:W-:-:S03]  /*127d0*/  @!P2 IMAD.MOV.U32 R64, RZ, RZ, R8 ;  /* 0x000000ffff40a224 */ /* 0x004fc600078e0008 */
[----:B------:R-:W2:Y:S01]  /*127e0*/  LDL R8, [R1+0x3c0] ;  /* 0x0003c00001087983 */ /* 0x000ea20000100800 */
[----:B----4-:R-:W-:-:S03]  /*127f0*/  @!P2 IMAD.MOV.U32 R65, RZ, RZ, R11 ;  /* 0x000000ffff41a224 */ /* 0x010fc600078e000b */
[----:B------:R-:W4:Y:S04]  /*12800*/  LDL R11, [R1+0x3ac] ;  /* 0x0003ac00010b7983 */ /* 0x000f280000100800 */
[----:B------:R-:W2:Y:S04]  /*12810*/  LDL.LU R56, [R1+0x514] ;  /* 0x0005140001387983 */ /* 0x000ea80000300800 */
[----:B------:R-:W2:Y:S04]  /*12820*/  LDL.LU R59, [R1+0x510] ;  /* 0x00051000013b7983 */ /* 0x000ea80000300800 */
[----:B0-----:R-:W2:Y:S04]  /*12830*/  LDL.LU R91, [R1+0x8c0] ;  /* 0x0008c000015b7983 */ /* 0x001ea80000300800 */
[----:B------:R-:W3:Y:S04]  /*12840*/  LDL.LU R68, [R1+0x4dc] ;  /* 0x0004dc0001447983 */ /* 0x000ee80000300800 */
[----:B-1----:R-:W4:Y:S04]  /*12850*/  LDL.LU R75, [R1+0x4d8] ;  /* 0x0004d800014b7983 */ /* 0x002f280000300800 */
[----:B------:R-:W4:Y:S04]  /*12860*/  @!P2 LDG.E.U16 R89, desc[UR22][R64.64] ;  /* 0x000000164059a981 */ /* 0x000f28000c1e1500 */
[----:B------:R-:W4:Y:S04]  /*12870*/  LDL.LU R63, [R1+0x370] ;  /* 0x00037000013f7983 */ /* 0x000f280000300800 */
[----:B------:R-:W4:Y:S01]  /*12880*/  LDL.LU R64, [R1+0x36c] ;  /* 0x00036c0001407983 */ /* 0x000f220000300800 */
[----:B------:R-:W-:-:S03]  /*12890*/  PRMT R3, RZ, 0x7610, R3 ;  /* 0x00007610ff037816 */ /* 0x000fc60000000003 */
[----:B------:R-:W4:Y:S04]  /*128a0*/  LDL.LU R65, [R1+0x604] ;  /* 0x0006040001417983 */ /* 0x000f280000300800 */
[----:B------:R0:W-:Y:S04]  /*128b0*/  STS.U16 [R33+UR7+0x9080], R66 ;  /* 0x0090804221007988 */ /* 0x0001e80008000407 */
[----:B------:R-:W4:Y:S01]  /*128c0*/  LDL.LU R69, [R1+0x600] ;  /* 0x0006000001457983 */ /* 0x000f220000300800 */
[----:B------:R-:W-:-:S03]  /*128d0*/  PRMT R92, RZ, 0x7610, R92 ;  /* 0x00007610ff5c7816 */ /* 0x000fc6000000005c */
[----:B0-----:R-:W4:Y:S04]  /*128e0*/  LDL.LU R66, [R1+0x5d4] ;  /* 0x0005d40001427983 */ /* 0x001f280000300800 */
[----:B------:R-:W4:Y:S01]  /*128f0*/  LDL.LU R71, [R1+0x5d0] ;  /* 0x0005d00001477983 */ /* 0x000f220000300800 */
[----:B------:R-:W-:-:S03]  /*12900*/  PRMT R93, RZ, 0x7610, R93 ;  /* 0x00007610ff5d7816 */ /* 0x000fc6000000005d */
[----:B------:R-:W4:Y:S04]  /*12910*/  LDL.LU R73, [R1+0x5a4] ;  /* 0x0005a40001497983 */ /* 0x000f280000300800 */
[----:B------:R0:W-:Y:S04]  /*12920*/  STS.U16 [R33+UR7+0xd080], R67 ;  /* 0x00d0804321007988 */ /* 0x0001e80008000407 */
[----:B------:R-:W4:Y:S04]  /*12930*/  @!P2 LDG.E.U16 R93, desc[UR22][R34.64] ;  /* 0x00000016225da981 */ /* 0x000f28000c1e1500 */
[----:B------:R-:W4:Y:S01]  /*12940*/  @!P2 LDG.E.U16 R92, desc[UR22][R22.64] ;  /* 0x00000016165ca981 */ /* 0x000f22000c1e1500 */
[----:B--2---:R-:W-:-:S06]  /*12950*/  PRMT R91, RZ, 0x7610, R91 ;  /* 0x00007610ff5b7816 */ /* 0x004fcc000000005b */
[----:B---3--:R1:W2:Y:S02]  /*12960*/  @!P2 LDG.E.U16 R91, desc[UR22][R20.64] ;  /* 0x00000016145ba981 */ /* 0x0082a4000c1e1500 */
[----:B-1----:R-:W-:Y:S02]  /*12970*/  @!P2 IMAD.MOV.U32 R20, RZ, RZ, R8 ;  /* 0x000000ffff14a224 */ /* 0x002fe400078e0008 */
[----:B----4-:R-:W-:Y:S02]  /*12980*/  @!P2 IMAD.MOV.U32 R21, RZ, RZ, R11 ;  /* 0x000000ffff15a224 */ /* 0x010fe400078e000b */
[----:B------:R-:W3:Y:S04]  /*12990*/  LDL.LU R11, [R1+0x5a0] ;  /* 0x0005a000010b7983 */ /* 0x000ee80000300800 */
[----:B------:R-:W4:Y:S04]  /*129a0*/  LDL.LU R58, [R1+0x574] ;  /* 0x00057400013a7983 */ /* 0x000f280000300800 */
[----:B0-----:R-:W2:Y:S04]  /*129b0*/  LDL.LU R67, [R1+0x570] ;  /* 0x0005700001437983 */ /* 0x001ea80000300800 */
[----:B------:R-:W2:Y:S04]  /*129c0*/  @!P2 LDG.E.U16 R3, desc[UR22][R20.64] ;  /* 0x000000161403a981 */ /* 0x000ea8000c1e1500 */
        /* <DEDUP_REMOVED lines=11> */
[----:B------:R0:W-:Y:S04]  /*12a80*/  STS.U16 [R33+UR7+0x9480], R56 ;  /* 0x0094803821007988 */ /* 0x0001e80008000407 */
[----:B------:R-:W2:Y:S04]  /*12a90*/  LDL.LU R57, [R1+0x598] ;  /* 0x0005980001397983 */ /* 0x000ea80000300800 */
[----:B------:R1:W-:Y:S04]  /*12aa0*/  STS.U16 [R33+UR7+0xd480], R59 ;  /* 0x00d4803b21007988 */ /* 0x0003e80008000407 */
[----:B0-----:R-:W2:Y:S04]  /*12ab0*/  LDL.LU R56, [R1+0x56c] ;  /* 0x00056c0001387983 */ /* 0x001ea80000300800 */
[----:B------:R0:W-:Y:S04]  /*12ac0*/  STS.U16 [R33+UR7+0x9880], R68 ;  /* 0x0098804421007988 */ /* 0x0001e80008000407 */
[----:B-1----:R-:W2:Y:S04]  /*12ad0*/  LDL.LU R59, [R1+0x568] ;  /* 0x00056800013b7983 */ /* 0x002ea80000300800 */
[----:B------:R1:W-:Y:S04]  /*12ae0*/  STS.U16 [R33+UR7+0xd880], R75 ;  /* 0x00d8804b21007988 */ /* 0x0003e80008000407 */
[----:B0-----:R-:W2:Y:S04]  /*12af0*/  LDL.LU R68, [R1+0x53c] ;  /* 0x00053c0001447983 */ /* 0x001ea80000300800 */
[----:B------:R0:W-:Y:S04]  /*12b00*/  STS.U16 [R33+UR7+0x9c80], R63 ;  /* 0x009c803f21007988 */ /* 0x0001e80008000407 */
[----:B-1----:R-:W2:Y:S04]  /*12b10*/  LDL.LU R75, [R1+0x538] ;  /* 0x00053800014b7983 */ /* 0x002ea80000300800 */
[----:B------:R1:W-:Y:S04]  /*12b20*/  STS.U16 [R33+UR7+0xdc80], R64 ;  /* 0x00dc804021007988 */ /* 0x0003e80008000407 */
[----:B0-----:R0:W5:Y:S04]  /*12b30*/  LDL.LU R63, [R1+0x8bc] ;  /* 0x0008bc00013f7983 */ /* 0x0011680000300800 */
[----:B-1----:R-:W2:Y:S01]  /*12b40*/  LDL.LU R33, [R1+0x8b8] ;  /* 0x0008b80001217983 */ /* 0x002ea20000300800 */
[----:B------:R-:W-:-:S03]  /*12b50*/  LOP3.LUT R8, R2, 0x20, RZ, 0x3c, !PT ;  /* 0x0000002002087812 */ /* 0x000fc600078e3cff */
[----:B------:R0:W5:Y:S04]  /*12b60*/  LDL.LU R64, [R1+0x8b4] ;  /* 0x0008b40001407983 */ /* 0x0001680000300800 */
[----:B------:R1:W-:Y:S04]  /*12b70*/  STS.U16 [R8+UR7+0x8100], R65 ;  /* 0x0081004108007988 */ /* 0x0003e80008000407 */
[----:B------:R-:W-:Y:S04]  /*12b80*/  STS.U16 [R8+UR7+0xc100], R69 ;  /* 0x00c1004508007988 */ /* 0x000fe80008000407 */
[----:B------:R-:W-:Y:S04]  /*12b90*/  STS.U16 [R8+UR7+0x8500], R66 ;  /* 0x0085004208007988 */ /* 0x000fe80008000407 */
[----:B------:R0:W-:Y:S04]  /*12ba0*/  STS.U16 [R8+UR7+0xc500], R71 ;  /* 0x00c5004708007988 */ /* 0x0001e80008000407 */
[----:B------:R-:W-:Y:S04]  /*12bb0*/  STS.U16 [R8+UR7+0x8900], R73 ;  /* 0x0089004908007988 */ /* 0x000fe80008000407 */
[----:B-1----:R1:W5:Y:S01]  /*12bc0*/  LDL.LU R65, [R1+0x8b0] ;  /* 0x0008b00001417983 */ /* 0x0023620000300800 */
[----:B0-----:R-:W-:-:S03]  /*12bd0*/  LOP3.LUT R71, R2, 0x30, RZ, 0x3c, !PT ;  /* 0x0000003002477812 */ /* 0x001fc600078e3cff */
[----:B------:R-:W2:Y:S04]  /*12be0*/  LDL.LU R69, [R1+0x8ac] ;  /* 0x0008ac0001457983 */ /* 0x000ea80000300800 */
[----:B------:R-:W2:Y:S04]  /*12bf0*/  LDL.LU R66, [R1+0x8a8] ;  /* 0x0008a80001427983 */ /* 0x000ea80000300800 */
[----:B---3--:R-:W-:Y:S04]  /*12c00*/  STS.U16 [R8+UR7+0xc900], R11 ;  /* 0x00c9000b08007988 */ /* 0x008fe80008000407 */
[----:B----4-:R0:W-:Y:S04]  /*12c10*/  STS.U16 [R8+UR7+0x8d00], R58 ;  /* 0x008d003a08007988 */ /* 0x0101e80008000407 */
[----:B--2---:R2:W-:Y:S04]  /*12c20*/  STS.U16 [R8+UR7+0xcd00], R67 ;  /* 0x00cd004308007988 */ /* 0x0045e80008000407 */
[----:B0-----:R-:W3:Y:S04]  /*12c30*/  LDL.LU R58, [R1+0x504] ;  /* 0x00050400013a7983 */ /* 0x001ee80000300800 */
[----:B------:R-:W-:Y:S04]  /*12c40*/  STS.U16 [R8+UR7+0x9100], R77 ;  /* 0x0091004d08007988 */ /* 0x000fe80008000407 */
[----:B------:R-:W-:Y:S04]  /*12c50*/  STS.U16 [R8+UR7+0xd100], R21 ;  /* 0x00d1001508007988 */ /* 0x000fe80008000407 */
[----:B------:R-:W-:Y:S04]  /*12c60*/  STS.U16 [R8+UR7+0x9500], R20 ;  /* 0x0095001408007988 */ /* 0x000fe80008000407 */
[----:B------:R-:W-:Y:S04]  /*12c70*/  STS.U16 [R8+UR7+0xd500], R35 ;  /* 0x00d5002308007988 */ /* 0x000fe80008000407 */
[----:B--2---:R-:W2:Y:S04]  /*12c80*/  LDL.LU R67, [R1+0x500] ;  /* 0x0005000001437983 */ /* 0x004ea80000300800 */
[----:B------:R-:W-:Y:S04]  /*12c90*/  STS.U16 [R8+UR7+0x9900], R23 ;  /* 0x0099001708007988 */ /* 0x000fe80008000407 */
[----:B------:R-:W-:Y:S04]  /*12ca0*/  STS.U16 [R8+UR7+0xd900], R22 ;  /* 0x00d9001608007988 */ /* 0x000fe80008000407 */
[----:B------:R-:W4:Y:S04]  /*12cb0*/  LDL.LU R73, [R1+0x5f4] ;  /* 0x0005f40001497983 */ /* 0x000f280000300800 */
[----:B------:R-:W-:Y:S04]  /*12cc0*/  STS.U16 [R8+UR7+0x9d00], R33 ;  /* 0x009d002108007988 */ /* 0x000fe80008000407 */
[----:B------:R-:W-:Y:S04]  /*12cd0*/  STS.U16 [R8+UR7+0xdd00], R32 ;  /* 0x00dd002008007988 */ /* 0x000fe80008000407 */
[----:B------:R0:W-:Y:S04]  /*12ce0*/  STS.U16 [R71+UR7+0x8180], R76 ;  /* 0x0081804c47007988 */ /* 0x0001e80008000407 */
[----:B------:R-:W-:Y:S04]  /*12cf0*/  STS.U16 [R71+UR7+0xc180], R34 ;  /* 0x00c1802247007988 */ /* 0x000fe80008000407 */
[----:B------:R1:W-:Y:S04]  /*12d00*/  STS.U16 [R71+UR7+0x8580], R74 ;  /* 0x0085804a47007988 */ /* 0x0003e80008000407 */
[----:B0-----:R-:W4:Y:S04]  /*12d10*/  LDL.LU R76, [R1+0x5f0] ;  /* 0x0005f000014c7983 */ /* 0x001f280000300800 */
[----:B------:R-:W-:Y:S04]  /*12d20*/  STS.U16 [R71+UR7+0xc580], R45 ;  /* 0x00c5802d47007988 */ /* 0x000fe80008000407 */
[----:B-1----:R-:W4:Y:S04]  /*12d30*/  LDL.LU R74, [R1+0x5c4] ;  /* 0x0005c400014a7983 */ /* 0x002f280000300800 */
[----:B------:R-:W-:Y:S04]  /*12d40*/  STS.U16 [R71+UR7+0x8980], R47 ;  /* 0x0089802f47007988 */ /* 0x000fe80008000407 */
[----:B------:R-:W4:Y:S04]  /*12d50*/  LDL.LU R8, [R1+0x5c0] ;  /* 0x0005c00001087983 */ /* 0x000f280000300800 */
[----:B------:R-:W-:Y:S04]  /*12d60*/  STS.U16 [R71+UR7+0xc980], R57 ;  /* 0x00c9803947007988 */ /* 0x000fe80008000407 */
[----:B------:R-:W4:Y:S04]  /*12d70*/  LDL.LU R77, [R1+0x594] ;  /* 0x00059400014d7983 */ /* 0x000f280000300800 */
[----:B------:R-:W-:Y:S04]  /*12d80*/  STS.U16 [R71+UR7+0x8d80], R56 ;  /* 0x008d803847007988 */ /* 0x000fe80008000407 */
[----:B------:R-:W4:Y:S04]  /*12d90*/  LDL.LU R21, [R1+0x590] ;  /* 0x0005900001157983 */ /* 0x000f280000300800 */
[----:B------:R-:W-:Y:S04]  /*12da0*/  STS.U16 [R71+UR7+0xcd80], R59 ;  /* 0x00cd803b47007988 */ /* 0x000fe80008000407 */
[----:B------:R-:W4:Y:S04]  /*12db0*/  LDL.LU R20, [R1+0x564] ;  /* 0x0005640001147983 */ /* 0x000f280000300800 */
[----:B------:R0:W-:Y:S04]  /*12dc0*/  STS.U16 [R71+UR7+0x9180], R68 ;  /* 0x0091804447007988 */ /* 0x0001e80008000407 */
[----:B------:R-:W4:Y:S04]  /*12dd0*/  LDL.LU R35, [R1+0x560] ;  /* 0x0005600001237983 */ /* 0x000f280000300800 */
[----:B------:R1:W-:Y:S04]  /*12de0*/  STS.U16 [R71+UR7+0xd180], R75 ;  /* 0x00d1804b47007988 */ /* 0x0003e80008000407 */
[----:B0-----:R-:W4:Y:S04]  /*12df0*/  LDL.LU R68, [R1+0x534] ;  /* 0x0005340001447983 */ /* 0x001f280000300800 */
[----:B-1----:R-:W4:Y:S04]  /*12e00*/  LDL.LU R75, [R1+0x530] ;  /* 0x00053000014b7983 */ /* 0x002f280000300800 */
[----:B------:R-:W4:Y:S04]  /*12e10*/  LDL.LU R23, [R1+0x4fc] ;  /* 0x0004fc0001177983 */ /* 0x000f280000300800 */
[----:B------:R-:W4:Y:S04]  /*12e20*/  LDL.LU R22, [R1+0x4f8] ;  /* 0x0004f80001167983 */ /* 0x000f280000300800 */
[----:B------:R-:W4:Y:S04]  /*12e30*/  LDL.LU R33, [R1+0x390] ;  /* 0x0003900001217983 */ /* 0x000f280000300800 */
[----:B------:R-:W4:Y:S01]  /*12e40*/  LDL.LU R32, [R1+0x38c] ;  /* 0x00038c0001207983 */ /* 0x000f220000300800 */
[----:B------:R-:W-:-:S03]  /*12e50*/  LOP3.LUT R11, R2, 0x40, RZ, 0x3c, !PT ;  /* 0x00000040020b7812 */ /* 0x000fc600078e3cff */
[----:B------:R-:W4:Y:S04]  /*12e60*/  LDL.LU R34, [R1+0x5ec] ;  /* 0x0005ec0001227983 */ /* 0x000f280000300800 */
[----:B------:R-:W4:Y:S04]  /*12e70*/  LDL.LU R45, [R1+0x5e8] ;  /* 0x0005e800012d7983 */ /* 0x000f280000300800 */
[----:B------:R-:W4:Y:S04]  /*12e80*/  LDL.LU R47, [R1+0x5bc] ;  /* 0x0005bc00012f7983 */ /* 0x000f280000300800 */
[----:B------:R-:W4:Y:S04]  /*12e90*/  LDL.LU R57, [R1+0x5b8] ;  /* 0x0005b80001397983 */ /* 0x000f280000300800 */
[----:B------:R-:W4:Y:S04]  /*12ea0*/  LDL.LU R56, [R1+0x58c] ;  /* 0x00058c0001387983 */ /* 0x000f280000300800 */
[----:B------:R-:W4:Y:S04]  /*12eb0*/  LDL.LU R59, [R1+0x588] ;  /* 0x00058800013b7983 */ /* 0x000f280000300800 */
[----:B---3--:R0:W-:Y:S04]  /*12ec0*/  STS.U16 [R71+UR7+0x9580], R58 ;  /* 0x0095803a47007988 */ /* 0x0081e80008000407 */
[----:B0-----:R-:W3:Y:S04]  /*12ed0*/  LDL.LU R58, [R1+0x55c] ;  /* 0x00055c00013a7983 */ /* 0x001ee80000300800 */
[----:B--2---:R0:W-:Y:S04]  /*12ee0*/  STS.U16 [R71+UR7+0xd580], R67 ;  /* 0x00d5804347007988 */ /* 0x0041e80008000407 */
[----:B------:R1:W-:Y:S04]  /*12ef0*/  STS.U16 [R71+UR7+0x9980], R66 ;  /* 0x0099804247007988 */ /* 0x0003e80008000407 */
[----:B------:R2:W-:Y:S04]  /*12f00*/  STS.U16 [R71+UR7+0xd980], R69 ;  /* 0x00d9804547007988 */ /* 0x0005e80008000407 */
[----:B------:R1:W-:Y:S04]  /*12f10*/  STS.U16 [R71+UR7+0x9d80], R70 ;  /* 0x009d804647007988 */ /* 0x0003e80008000407 */
[----:B------:R1:W-:Y:S04]  /*12f20*/  STS.U16 [R71+UR7+0xdd80], R72 ;  /* 0x00dd804847007988 */ /* 0x0003e80008000407 */
[----:B0-----:R-:W3:Y:S04]  /*12f30*/  LDL.LU R67, [R1+0x558] ;  /* 0x0005580001437983 */ /* 0x001ee80000300800 */
[----:B----4-:R0:W-:Y:S04]  /*12f40*/  STS.U16 [R11+UR7+0x8200], R73 ;  /* 0x008200490b007988 */ /* 0x0101e80008000407 */
[----:B-1----:R-:W4:Y:S04]  /*12f50*/  LDL.LU R66, [R1+0x52c] ;  /* 0x00052c0001427983 */ /* 0x002f280000300800 */
[----:B--2---:R-:W2:Y:S04]  /*12f60*/  LDL.LU R69, [R1+0x528] ;  /* 0x0005280001457983 */ /* 0x004ea80000300800 */
[----:B------:R1:W5:Y:S04]  /*12f70*/  LDL.LU R70, [R1+0x8a4] ;  /* 0x0008a40001467983 */ /* 0x0003680000300800 */
[----:B------:R1:W5:Y:S04]  /*12f80*/  LDL.LU R71, [R1+0x8a0] ;  /* 0x0008a00001477983 */ /* 0x0003680000300800 */
[----:B------:R1:W5:Y:S04]  /*12f90*/  LDL.LU R72, [R1+0x89c] ;  /* 0x00089c0001487983 */ /* 0x0003680000300800 */
[----:B0-----:R1:W5:Y:S04]  /*12fa0*/  LDL.LU R73, [R1+0x898] ;  /* 0x0008980001497983 */ /* 0x0013680000300800 */
[----:B------:R0:W-:Y:S04]  /*12fb0*/  STS.U16 [R11+UR7+0xc200], R76 ;  /* 0x00c2004c0b007988 */ /* 0x0001e80008000407 */
[----:B------:R1:W-:Y:S04]  /*12fc0*/  STS.U16 [R11+UR7+0x8600], R74 ;  /* 0x0086004a0b007988 */ /* 0x0003e80008000407 */
[----:B0-----:R-:W2:Y:S04]  /*12fd0*/  LDL.LU R76, [R1+0x894] ;  /* 0x00089400014c7983 */ /* 0x001ea80000300800 */
[----:B------:R-:W-:Y:S04]  /*12fe0*/  STS.U16 [R11+UR7+0xc600], R8 ;  /* 0x00c600080b007988 */ /* 0x000fe80008000407 */
[----:B-1----:R-:W2:Y:S04]  /*12ff0*/  LDL.LU R74, [R1+0x890] ;  /* 0x00089000014a7983 */ /* 0x002ea80000300800 */
[----:B------:R-:W-:Y:S04]  /*13000*/  STS.U16 [R11+UR7+0x8a00], R77 ;  /* 0x008a004d0b007988 */ /* 0x000fe80008000407 */
[----:B------:R-:W-:Y:S04]  /*13010*/  STS.U16 [R11+UR7+0xca00], R21 ;  /* 0x00ca00150b007988 */ /* 0x000fe80008000407 */
[----:B------:R-:W-:Y:S04]  /*13020*/  STS.U16 [R11+UR7+0x8e00], R20 ;  /* 0x008e00140b007988 */ /* 0x000fe80008000407 */
[----:B------:R-:W-:Y:S04]  /*13030*/  STS.U16 [R11+UR7+0xce00], R35 ;  /* 0x00ce00230b007988 */ /* 0x000fe80008000407 */
        /* <DEDUP_REMOVED lines=10> */
[----:B------:R-:W2:Y:S04]  /*130e0*/  LDL.LU R77, [R1+0x5e4] ;  /* 0x0005e400014d7983 */ /* 0x000ea80000300800 */
[----:B0-----:R-:W2:Y:S04]  /*130f0*/  LDL.LU R10, [R1+0x5e0] ;  /* 0x0005e000010a7983 */ /* 0x001ea80000300800 */
[----:B------:R-:W2:Y:S04]  /*13100*/  LDL.LU R11, [R1+0x5b4] ;  /* 0x0005b400010b7983 */ /* 0x000ea80000300800 */
[----:B------:R-:W2:Y:S04]  /*13110*/  LDL.LU R35, [R1+0x5b0] ;  /* 0x0005b00001237983 */ /* 0x000ea80000300800 */
[----:B------:R-:W2:Y:S04]  /*13120*/  LDL.LU R20, [R1+0x584] ;  /* 0x0005840001147983 */ /* 0x000ea80000300800 */
[----:B------:R-:W2:Y:S04]  /*13130*/  LDL.LU R21, [R1+0x580] ;  /* 0x0005800001157983 */ /* 0x000ea80000300800 */
[----:B------:R-:W2:Y:S01]  /*13140*/  LDL.LU R14, [R1+0x554] ;  /* 0x00055400010e7983 */ /* 0x000ea20000300800 */
[----:B------:R-:W-:-:S03]  /*13150*/  LOP3.LUT R8, R2, 0x50, RZ, 0x3c, !PT ;  /* 0x0000005002087812 */ /* 0x000fc600078e3cff */
[----:B------:R-:W2:Y:S04]  /*13160*/  LDL.LU R22, [R1+0x550] ;  /* 0x0005500001167983 */ /* 0x000ea80000300800 */
[----:B------:R0:W-:Y:S04]  /*13170*/  STS.U16 [R8+UR7+0x8280], R34 ;  /* 0x0082802208007988 */ /* 0x0001e80008000407 */
[----:B------:R-:W2:Y:S04]  /*13180*/  LDL.LU R23, [R1+0x524] ;  /* 0x0005240001177983 */ /* 0x000ea80000300800 */
[----:B------:R-:W-:Y:S04]  /*13190*/  STS.U16 [R8+UR7+0xc280], R45 ;  /* 0x00c2802d08007988 */ /* 0x000fe80008000407 */
[----:B------:R-:W2:Y:S04]  /*131a0*/  LDL.LU R32, [R1+0x520] ;  /* 0x0005200001207983 */ /* 0x000ea80000300800 */
[----:B------:R1:W-:Y:S04]  /*131b0*/  STS.U16 [R8+UR7+0x8680], R47 ;  /* 0x0086802f08007988 */ /* 0x0003e80008000407 */
[----:B------:R-:W2:Y:S04]  /*131c0*/  LDL.LU R33, [R1+0x4ec] ;  /* 0x0004ec0001217983 */ /* 0x000ea80000300800 */
[----:B------:R-:W-:Y:S04]  /*131d0*/  STS.U16 [R8+UR7+0xc680], R57 ;  /* 0x00c6803908007988 */ /* 0x000fe80008000407 */
[----:B0-----:R-:W2:Y:S04]  /*131e0*/  LDL.LU R34, [R1+0x4e8] ;  /* 0x0004e80001227983 */ /* 0x001ea80000300800 */
[----:B------:R0:W-:Y:S04]  /*131f0*/  STS.U16 [R8+UR7+0x8a80], R56 ;  /* 0x008a803808007988 */ /* 0x0001e80008000407 */
[----:B-1----:R-:W2:Y:S04]  /*13200*/  LDL.LU R47, [R1+0x5dc] ;  /* 0x0005dc00012f7983 */ /* 0x002ea80000300800 */
[----:B------:R-:W-:Y:S04]  /*13210*/  STS.U16 [R8+UR7+0xca80], R59 ;  /* 0x00ca803b08007988 */ /* 0x000fe80008000407 */
[----:B0-----:R-:W2:Y:S04]  /*13220*/  LDL.LU R56, [R1+0x5d8] ;  /* 0x0005d80001387983 */ /* 0x001ea80000300800 */
[----:B------:R-:W2:Y:S01]  /*13230*/  LDL.LU R57, [R1+0x5ac] ;  /* 0x0005ac0001397983 */ /* 0x000ea20000300800 */
[----:B------:R-:W-:-:S03]  /*13240*/  LOP3.LUT R45, R2, 0x60, RZ, 0x3c, !PT ;  /* 0x00000060022d7812 */ /* 0x000fc600078e3cff */
[----:B---3--:R0:W-:Y:S04]  /*13250*/  STS.U16 [R8+UR7+0x8e80], R58 ;  /* 0x008e803a08007988 */ /* 0x0081e80008000407 */
[----:B0-----:R-:W3:Y:S04]  /*13260*/  LDL.LU R58, [R1+0x5a8] ;  /* 0x0005a800013a7983 */ /* 0x001ee80000300800 */
[----:B------:R-:W3:Y:S04]  /*13270*/  LDL.LU R59, [R1+0x57c] ;  /* 0x00057c00013b7983 */ /* 0x000ee80000300800 */
[----:B------:R-:W-:Y:S04]  /*13280*/  STS.U16 [R8+UR7+0xce80], R67 ;  /* 0x00ce804308007988 */ /* 0x000fe80008000407 */
[----:B----4-:R0:W-:Y:S04]  /*13290*/  STS.U16 [R8+UR7+0x9280], R66 ;  /* 0x0092804208007988 */ /* 0x0101e80008000407 */
[----:B--2---:R-:W-:Y:S04]  /*132a0*/  STS.U16 [R8+UR7+0xd280], R69 ;  /* 0x00d2804508007988 */ /* 0x004fe80008000407 */
[----:B0-----:R-:W2:Y:S04]  /*132b0*/  LDL.LU R66, [R1+0x578] ;  /* 0x0005780001427983 */ /* 0x001ea80000300800 */
[----:B------:R-:W4:Y:S04]  /*132c0*/  LDL.LU R67, [R1+0x54c] ;  /* 0x00054c0001437983 */ /* 0x000f280000300800 */
[----:B------:R0:W-:Y:S04]  /*132d0*/  STS.U16 [R8+UR7+0x9680], R68 ;  /* 0x0096804408007988 */ /* 0x0001e80008000407 */
[----:B------:R-:W-:Y:S04]  /*132e0*/  STS.U16 [R8+UR7+0xd680], R75 ;  /* 0x00d6804b08007988 */ /* 0x000fe80008000407 */
[----:B0-----:R-:W2:Y:S04]  /*132f0*/  LDL.LU R68, [R1+0x548] ;  /* 0x0005480001447983 */ /* 0x001ea80000300800 */
[----:B------:R0:W-:Y:S04]  /*13300*/  STS.U16 [R8+UR7+0x9a80], R74 ;  /* 0x009a804a08007988 */ /* 0x0001e80008000407 */
[----:B------:R-:W2:Y:S04]  /*13310*/  LDL.LU R69, [R1+0x51c] ;  /* 0x00051c0001457983 */ /* 0x000ea80000300800 */
[----:B------:R1:W-:Y:S04]  /*13320*/  STS.U16 [R8+UR7+0xda80], R76 ;  /* 0x00da804c08007988 */ /* 0x0003e80008000407 */
[----:B0-----:R-:W2:Y:S04]  /*13330*/  LDL.LU R74, [R1+0x518] ;  /* 0x00051800014a7983 */ /* 0x001ea80000300800 */
[----:B------:R-:W2:Y:S04]  /*13340*/  LDL.LU R75, [R1+0x4e4] ;  /* 0x0004e400014b7983 */ /* 0x000ea80000300800 */
[----:B-1----:R-:W2:Y:S04]  /*13350*/  LDL.LU R76, [R1+0x4e0] ;  /* 0x0004e000014c7983 */ /* 0x002ea80000300800 */
[----:B------:R0:W-:Y:S04]  /*13360*/  STS.U16 [R8+UR7+0x9e80], R12 ;  /* 0x009e800c08007988 */ /* 0x0001e80008000407 */
[----:B------:R1:W-:Y:S04]  /*13370*/  STS.U16 [R8+UR7+0xde80], R9 ;  /* 0x00de800908007988 */ /* 0x0003e80008000407 */
[----:B------:R1:W-:Y:S04]  /*13380*/  STS.U16 [R45+UR7+0x8300], R77 ;  /* 0x0083004d2d007988 */ /* 0x0003e80008000407 */
[----:B0-----:R-:W2:Y:S04]  /*13390*/  LDL.LU R12, [R1+0x88c] ;  /* 0x00088c00010c7983 */ /* 0x001ea80000300800 */
[----:B-1----:R0:W5:Y:S04]  /*133a0*/  LDL.LU R8, [R1+0x888] ;  /* 0x0008880001087983 */ /* 0x0021680000300800 */
[----:B------:R0:W5:Y:S04]  /*133b0*/  LDL.LU R9, [R1+0x884] ;  /* 0x0008840001097983 */ /* 0x0001680000300800 */
[----:B------:R-:W2:Y:S04]  /*133c0*/  LDL.LU R77, [R1+0x880] ;  /* 0x00088000014d7983 */ /* 0x000ea80000300800 */
[----:B------:R1:W-:Y:S04]  /*133d0*/  STS.U16 [R45+UR7+0xc300], R10 ;  /* 0x00c3000a2d007988 */ /* 0x0003e80008000407 */
[----:B------:R0:W-:Y:S04]  /*133e0*/  STS.U16 [R45+UR7+0x8700], R11 ;  /* 0x0087000b2d007988 */ /* 0x0001e80008000407 */
[----:B------:R0:W-:Y:S04]  /*133f0*/  STS.U16 [R45+UR7+0xc700], R35 ;  /* 0x00c700232d007988 */ /* 0x0001e80008000407 */
[----:B-1----:R1:W5:Y:S04]  /*13400*/  LDL.LU R10, [R1+0x87c] ;  /* 0x00087c00010a7983 */ /* 0x0023680000300800 */
[----:B0-----:R1:W5:Y:S04]  /*13410*/  LDL.LU R11, [R1+0x878] ;  /* 0x00087800010b7983 */ /* 0x0013680000300800 */
[----:B------:R-:W2:Y:S04]  /*13420*/  LDL.LU R35, [R1+0x874] ;  /* 0x0008740001237983 */ /* 0x000ea80000300800 */
[----:B------:R0:W-:Y:S04]  /*13430*/  STS.U16 [R45+UR7+0x8b00], R20 ;  /* 0x008b00142d007988 */ /* 0x0001e80008000407 */
[----:B------:R1:W-:Y:S04]  /*13440*/  STS.U16 [R45+UR7+0xcb00], R21 ;  /* 0x00cb00152d007988 */ /* 0x0003e80008000407 */
[----:B------:R1:W-:Y:S04]  /*13450*/  STS.U16 [R45+UR7+0x8f00], R14 ;  /* 0x008f000e2d007988 */ /* 0x0003e80008000407 */
[----:B0-----:R0:W5:Y:S04]  /*13460*/  LDL.LU R20, [R1+0x870] ;  /* 0x0008700001147983 */ /* 0x0011680000300800 */
[----:B-1----:R0:W5:Y:S04]  /*13470*/  LDL.LU R21, [R1+0x86c] ;  /* 0x00086c0001157983 */ /* 0x0021680000300800 */
[----:B------:R-:W2:Y:S04]  /*13480*/  LDL.LU R14, [R1+0x868] ;  /* 0x00086800010e7983 */ /* 0x000ea80000300800 */
[----:B------:R1:W-:Y:S04]  /*13490*/  STS.U16 [R45+UR7+0xcf00], R22 ;  /* 0x00cf00162d007988 */ /* 0x0003e80008000407 */
[----:B------:R0:W-:Y:S04]  /*134a0*/  STS.U16 [R45+UR7+0x9300], R23 ;  /* 0x009300172d007988 */ /* 0x0001e80008000407 */
[----:B------:R0:W-:Y:S04]  /*134b0*/  STS.U16 [R45+UR7+0xd300], R32 ;  /* 0x00d300202d007988 */ /* 0x0001e80008000407 */
[----:B-1----:R1:W5:Y:S04]  /*134c0*/  LDL.LU R22, [R1+0x864] ;  /* 0x0008640001167983 */ /* 0x0023680000300800 */
[----:B------:R1:W-:Y:S04]  /*134d0*/  STS.U16 [R45+UR7+0x9700], R33 ;  /* 0x009700212d007988 */ /* 0x0003e80008000407 */
[----:B0-----:R0:W5:Y:S04]  /*134e0*/  LDL.LU R23, [R1+0x860] ;  /* 0x0008600001177983 */ /* 0x0011680000300800 */
[----:B------:R0:W-:Y:S04]  /*134f0*/  STS.U16 [R45+UR7+0xd700], R34 ;  /* 0x00d700222d007988 */ /* 0x0001e80008000407 */
[----:B------:R0:W5:Y:S04]  /*13500*/  LDL.LU R32, [R1+0x85c] ;  /* 0x00085c0001207983 */ /* 0x0001680000300800 */
[----:B-1----:R1:W5:Y:S04]  /*13510*/  LDL.LU R33, [R1+0x858] ;  /* 0x0008580001217983 */ /* 0x0023680000300800 */
[----:B0-----:R1:W5:Y:S04]  /*13520*/  LDL.LU R34, [R1+0x854] ;  /* 0x0008540001227983 */ /* 0x0013680000300800 */
[----:B--2---:R0:W-:Y:S04]  /*13530*/  STS.U16 [R45+UR7+0x9b00], R14 ;  /* 0x009b000e2d007988 */ /* 0x0041e80008000407 */
[----:B------:R2:W-:Y:S04]  /*13540*/  STS.U16 [R45+UR7+0xdb00], R35 ;  /* 0x00db00232d007988 */ /* 0x0005e80008000407 */
[----:B------:R1:W-:Y:S01]  /*13550*/  STS.U16 [R45+UR7+0x9f00], R44 ;  /* 0x009f002c2d007988 */ /* 0x0003e20008000407 */
[----:B0-----:R-:W-:-:S03]  /*13560*/  LOP3.LUT R14, R2, 0x70, RZ, 0x3c, !PT ;  /* 0x00000070020e7812 */ /* 0x001fc600078e3cff */
[----:B------:R0:W-:Y:S04]  /*13570*/  STS.U16 [R45+UR7+0xdf00], R46 ;  /* 0x00df002e2d007988 */ /* 0x0001e80008000407 */
[----:B--2---:R2:W5:Y:S04]  /*13580*/  LDL.LU R35, [R1+0x850] ;  /* 0x0008500001237983 */ /* 0x0045680000300800 */
[----:B-1----:R2:W5:Y:S04]  /*13590*/  LDL.LU R44, [R1+0x84c] ;  /* 0x00084c00012c7983 */ /* 0x0025680000300800 */
[----:B0-----:R2:W5:Y:S04]  /*135a0*/  LDL.LU R45, [R1+0x848] ;  /* 0x00084800012d7983 */ /* 0x0015680000300800 */
[----:B------:R2:W5:Y:S04]  /*135b0*/  LDL.LU R46, [R1+0x844] ;  /* 0x00084400012e7983 */ /* 0x0005680000300800 */
[----:B------:R0:W-:Y:S04]  /*135c0*/  STS.U16 [R14+UR7+0x8380], R47 ;  /* 0x0083802f0e007988 */ /* 0x0001e80008000407 */
[----:B------:R1:W-:Y:S04]  /*135d0*/  STS.U16 [R14+UR7+0xc380], R56 ;  /* 0x00c380380e007988 */ /* 0x0003e80008000407 */
[----:B------:R2:W-:Y:S04]  /*135e0*/  STS.U16 [R14+UR7+0x8780], R57 ;  /* 0x008780390e007988 */ /* 0x0005e80008000407 */
[----:B0-----:R0:W5:Y:S04]  /*135f0*/  LDL.LU R47, [R1+0x840] ;  /* 0x00084000012f7983 */ /* 0x0011680000300800 */
[----:B-1----:R0:W5:Y:S04]  /*13600*/  LDL.LU R56, [R1+0x83c] ;  /* 0x00083c0001387983 */ /* 0x0021680000300800 */
[----:B--2---:R0:W5:Y:S04]  /*13610*/  LDL.LU R57, [R1+0x838] ;  /* 0x0008380001397983 */ /* 0x0041680000300800 */
[----:B---3--:R1:W-:Y:S04]  /*13620*/  STS.U16 [R14+UR7+0xc780], R58 ;  /* 0x00c7803a0e007988 */ /* 0x0083e80008000407 */
[----:B------:R2:W-:Y:S04]  /*13630*/  STS.U16 [R14+UR7+0x8b80], R59 ;  /* 0x008b803b0e007988 */ /* 0x0005e80008000407 */
[----:B------:R3:W-:Y:S04]  /*13640*/  STS.U16 [R14+UR7+0xcb80], R66 ;  /* 0x00cb80420e007988 */ /* 0x0007e80008000407 */
[----:B-1----:R0:W5:Y:S04]  /*13650*/  LDL.LU R58, [R1+0x834] ;  /* 0x00083400013a7983 */ /* 0x0021680000300800 */
[----:B--2---:R0:W5:Y:S04]  /*13660*/  LDL.LU R59, [R1+0x830] ;  /* 0x00083000013b7983 */ /* 0x0041680000300800 */
[----:B---3--:R0:W5:Y:S04]  /*13670*/  LDL.LU R66, [R1+0x82c] ;  /* 0x00082c0001427983 */ /* 0x0081680000300800 */
[----:B----4-:R1:W-:Y:S04]  /*13680*/  STS.U16 [R14+UR7+0x8f80], R67 ;  /* 0x008f80430e007988 */ /* 0x0103e80008000407 */
[----:B------:R2:W-:Y:S04]  /*13690*/  STS.U16 [R14+UR7+0xcf80], R68 ;  /* 0x00cf80440e007988 */ /* 0x0005e80008000407 */
[----:B------:R3:W-:Y:S04]  /*136a0*/  STS.U16 [R14+UR7+0x9380], R69 ;  /* 0x009380450e007988 */ /* 0x0007e80008000407 */
[----:B-1----:R0:W5:Y:S04]  /*136b0*/  LDL.LU R67, [R1+0x828] ;  /* 0x0008280001437983 */ /* 0x0021680000300800 */
[----:B--2---:R0:W5:Y:S04]  /*136c0*/  LDL.LU R68, [R1+0x824] ;  /* 0x0008240001447983 */ /* 0x0041680000300800 */
[----:B---3--:R0:W5:Y:S04]  /*136d0*/  LDL.LU R69, [R1+0x820] ;  /* 0x0008200001457983 */ /* 0x0081680000300800 */
[----:B------:R1:W-:Y:S04]  /*136e0*/  STS.U16 [R14+UR7+0xd380], R74 ;  /* 0x00d3804a0e007988 */ /* 0x0003e80008000407 */
        /* <DEDUP_REMOVED lines=12> */
[----:B-1----:R0:W5:Y:S04]  /*137b0*/  LDL.LU R14, [R1+0x804] ;  /* 0x00080400010e7983 */ /* 0x0021680000300800 */
[----:B------:R-:W2:Y:S04]  /*137c0*/  LDL.LU R0, [R1+0x800] ;  /* 0x0008000001007983 */ /* 0x000ea80000300800 */
[----:B--2---:R1:W-:Y:S04]  /*137d0*/  STS.U16 [R0+UR7+0x13000], R60 ;  /* 0x0130003c00007988 */ /* 0x0043e80008000407 */
[----:B------:R2:W-:Y:S01]  /*137e0*/  STS.U16 [R0+UR7+0x12000], R15 ;  /* 0x0120000f00007988 */ /* 0x0005e20008000407 */
[----:B-1----:R-:W-:-:S03]  /*137f0*/  LOP3.LUT R60, R0, 0x20, RZ, 0x3c, !PT ;  /* 0x00000020003c7812 */ /* 0x002fc600078e3cff */
[----:B------:R1:W-:Y:S04]  /*13800*/  STS.U16 [R0+UR7+0x12400], R24 ;  /* 0x0124001800007988 */ /* 0x0003e80008000407 */
[----:B--2---:R0:W5:Y:S04]  /*13810*/  LDL.LU R15, [R1+0x7fc] ;  /* 0x0007fc00010f7983 */ /* 0x0041680000300800 */
[----:B------:R2:W-:Y:S04]  /*13820*/  STS.U16 [R0+UR7+0x12800], R25 ;  /* 0x0128001900007988 */ /* 0x0005e80008000407 */
[----:B-1----:R0:W5:Y:S04]  /*13830*/  LDL.LU R24, [R1+0x7f8] ;  /* 0x0007f80001187983 */ /* 0x0021680000300800 */
[----:B------:R1:W-:Y:S04]  /*13840*/  STS.U16 [R0+UR7+0x12c00], R26 ;  /* 0x012c001a00007988 */ /* 0x0003e80008000407 */
[----:B------:R3:W-:Y:S04]  /*13850*/  STS.U16 [R0+UR7+0x13400], R27 ;  /* 0x0134001b00007988 */ /* 0x0007e80008000407 */
[----:B------:R4:W-:Y:S04]  /*13860*/  STS.U16 [R0+UR7+0x13800], R36 ;  /* 0x0138002400007988 */ /* 0x0009e80008000407 */
[----:B------:R0:W-:Y:S04]  /*13870*/  STS.U16 [R0+UR7+0x13c00], R37 ;  /* 0x013c002500007988 */ /* 0x0001e80008000407 */
[----:B--2---:R2:W5:Y:S04]  /*13880*/  LDL.LU R25, [R1+0x7f4] ;  /* 0x0007f40001197983 */ /* 0x0045680000300800 */
[----:B------:R0:W-:Y:S04]  /*13890*/  STS.U16 [R60+UR7+0x12100], R38 ;  /* 0x012100263c007988 */ /* 0x0001e80008000407 */
[----:B-1----:R2:W5:Y:S04]  /*138a0*/  LDL.LU R26, [R1+0x7f0] ;  /* 0x0007f000011a7983 */ /* 0x0025680000300800 */
[----:B------:R1:W-:Y:S04]  /*138b0*/  STS.U16 [R60+UR7+0x12500], R39 ;  /* 0x012500273c007988 */ /* 0x0003e80008000407 */
[----:B---3--:R2:W5:Y:S04]  /*138c0*/  LDL.LU R27, [R1+0x7ec] ;  /* 0x0007ec00011b7983 */ /* 0x0085680000300800 */
[----:B------:R-:W-:Y:S04]  /*138d0*/  STS.U16 [R60+UR7+0x12900], R48 ;  /* 0x012900303c007988 */ /* 0x000fe80008000407 */
[----:B----4-:R2:W5:Y:S04]  /*138e0*/  LDL.LU R36, [R1+0x7e8] ;  /* 0x0007e80001247983 */ /* 0x0105680000300800 */
[----:B------:R-:W-:Y:S04]  /*138f0*/  STS.U16 [R60+UR7+0x12d00], R49 ;  /* 0x012d00313c007988 */ /* 0x000fe80008000407 */
[----:B0-----:R2:W5:Y:S04]  /*13900*/  LDL.LU R37, [R1+0x7e4] ;  /* 0x0007e40001257983 */ /* 0x0015680000300800 */
[----:B------:R0:W-:Y:S04]  /*13910*/  STS.U16 [R60+UR7+0x13100], R84 ;  /* 0x013100543c007988 */ /* 0x0001e80008000407 */
[----:B------:R2:W5:Y:S04]  /*13920*/  LDL.LU R38, [R1+0x7e0] ;  /* 0x0007e00001267983 */ /* 0x0005680000300800 */
[----:B-1----:R2:W5:Y:S01]  /*13930*/  LDL.LU R39, [R1+0x7dc] ;  /* 0x0007dc0001277983 */ /* 0x0025620000300800 */
[----:B0-----:R-:W-:-:S03]  /*13940*/  LOP3.LUT R84, R0, 0x40, RZ, 0x3c, !PT ;  /* 0x0000004000547812 */ /* 0x001fc600078e3cff */
[----:B------:R2:W5:Y:S04]  /*13950*/  LDL.LU R48, [R1+0x7d8] ;  /* 0x0007d80001307983 */ /* 0x0005680000300800 */
[----:B------:R0:W-:Y:S04]  /*13960*/  STS.U16 [R60+UR7+0x13500], R50 ;  /* 0x013500323c007988 */ /* 0x0001e80008000407 */
[----:B------:R2:W5:Y:S04]  /*13970*/  LDL.LU R49, [R1+0x7d4] ;  /* 0x0007d40001317983 */ /* 0x0005680000300800 */
[----:B------:R1:W-:Y:S04]  /*13980*/  STS.U16 [R60+UR7+0x13900], R51 ;  /* 0x013900333c007988 */ /* 0x0003e80008000407 */
[----:B0-----:R2:W5:Y:S04]  /*13990*/  LDL.LU R50, [R1+0x7d0] ;  /* 0x0007d00001327983 */ /* 0x0015680000300800 */
[----:B------:R0:W-:Y:S04]  /*139a0*/  STS.U16 [R60+UR7+0x13d00], R61 ;  /* 0x013d003d3c007988 */ /* 0x0001e80008000407 */
[----:B-1----:R2:W5:Y:S04]  /*139b0*/  LDL.LU R51, [R1+0x7cc] ;  /* 0x0007cc0001337983 */ /* 0x0025680000300800 */
[----:B------:R1:W-:Y:S04]  /*139c0*/  STS.U16 [R84+UR7+0x12200], R78 ;  /* 0x0122004e54007988 */ /* 0x0003e80008000407 */
[----:B0-----:R2:W5:Y:S04]  /*139d0*/  LDL.LU R60, [R1+0x7c8] ;  /* 0x0007c800013c7983 */ /* 0x0015680000300800 */
[----:B------:R0:W-:Y:S04]  /*139e0*/  STS.U16 [R84+UR7+0x12600], R79 ;  /* 0x0126004f54007988 */ /* 0x0001e80008000407 */
[----:B------:R2:W5:Y:S04]  /*139f0*/  LDL.LU R61, [R1+0x7c4] ;  /* 0x0007c400013d7983 */ /* 0x0005680000300800 */
[----:B------:R3:W-:Y:S04]  /*13a00*/  STS.U16 [R84+UR7+0x12a00], R80 ;  /* 0x012a005054007988 */ /* 0x0007e80008000407 */
[----:B-1----:R2:W5:Y:S04]  /*13a10*/  LDL.LU R78, [R1+0x7c0] ;  /* 0x0007c000014e7983 */ /* 0x0025680000300800 */
[----:B------:R1:W-:Y:S04]  /*13a20*/  STS.U16 [R84+UR7+0x12e00], R81 ;  /* 0x012e005154007988 */ /* 0x0003e80008000407 */
[----:B0-----:R2:W5:Y:S04]  /*13a30*/  LDL.LU R79, [R1+0x7bc] ;  /* 0x0007bc00014f7983 */ /* 0x0015680000300800 */
[----:B------:R0:W-:Y:S04]  /*13a40*/  STS.U16 [R84+UR7+0x13200], R90 ;  /* 0x0132005a54007988 */ /* 0x0001e80008000407 */
[----:B---3--:R2:W5:Y:S04]  /*13a50*/  LDL.LU R80, [R1+0x7b8] ;  /* 0x0007b80001507983 */ /* 0x0085680000300800 */
[----:B-1----:R2:W5:Y:S01]  /*13a60*/  LDL.LU R81, [R1+0x7b4] ;  /* 0x0007b40001517983 */ /* 0x0025620000300800 */
[----:B0-----:R-:W-:-:S03]  /*13a70*/  LOP3.LUT R90, R0, 0x60, RZ, 0x3c, !PT ;  /* 0x00000060005a7812 */ /* 0x001fc600078e3cff */
[----:B------:R0:W-:Y:S04]  /*13a80*/  STS.U16 [R84+UR7+0x13600], R82 ;  /* 0x0136005254007988 */ /* 0x0001e80008000407 */
[----:B------:R1:W-:Y:S04]  /*13a90*/  STS.U16 [R84+UR7+0x13a00], R83 ;  /* 0x013a005354007988 */ /* 0x0003e80008000407 */
[----:B------:R3:W-:Y:S04]  /*13aa0*/  STS.U16 [R84+UR7+0x13e00], R85 ;  /* 0x013e005554007988 */ /* 0x0007e80008000407 */
[----:B0-----:R2:W5:Y:S04]  /*13ab0*/  LDL.LU R82, [R1+0x7b0] ;  /* 0x0007b00001527983 */ /* 0x0015680000300800 */
[----:B-1----:R2:W5:Y:S04]  /*13ac0*/  LDL.LU R83, [R1+0x7ac] ;  /* 0x0007ac0001537983 */ /* 0x0025680000300800 */
[----:B---3--:R2:W5:Y:S04]  /*13ad0*/  LDL.LU R84, [R1+0x7a8] ;  /* 0x0007a80001547983 */ /* 0x0085680000300800 */
[----:B------:R2:W5:Y:S04]  /*13ae0*/  LDL.LU R85, [R1+0x7a4] ;  /* 0x0007a40001557983 */ /* 0x0005680000300800 */
[----:B------:R0:W-:Y:S04]  /*13af0*/  STS.U16 [R90+UR7+0x12300], R86 ;  /* 0x012300565a007988 */ /* 0x0001e80008000407 */
[----:B------:R1:W-:Y:S04]  /*13b00*/  STS.U16 [R90+UR7+0x12700], R87 ;  /* 0x012700575a007988 */ /* 0x0003e80008000407 */
[----:B------:R3:W-:Y:S04]  /*13b10*/  STS.U16 [R90+UR7+0x12b00], R88 ;  /* 0x012b00585a007988 */ /* 0x0007e80008000407 */
[----:B0-----:R2:W5:Y:S04]  /*13b20*/  LDL.LU R86, [R1+0x7a0] ;  /* 0x0007a00001567983 */ /* 0x0015680000300800 */
[----:B-1----:R2:W5:Y:S04]  /*13b30*/  LDL.LU R87, [R1+0x79c] ;  /* 0x00079c0001577983 */ /* 0x0025680000300800 */
[----:B---3--:R2:W5:Y:S04]  /*13b40*/  LDL.LU R88, [R1+0x798] ;  /* 0x0007980001587983 */ /* 0x0085680000300800 */
[----:B------:R0:W-:Y:S04]  /*13b50*/  STS.U16 [R90+UR7+0x12f00], R89 ;  /* 0x012f00595a007988 */ /* 0x0001e80008000407 */
[----:B------:R1:W-:Y:S04]  /*13b60*/  STS.U16 [R90+UR7+0x13300], R93 ;  /* 0x0133005d5a007988 */ /* 0x0003e80008000407 */
[----:B------:R3:W-:Y:S04]  /*13b70*/  STS.U16 [R90+UR7+0x13700], R92 ;  /* 0x0137005c5a007988 */ /* 0x0007e80008000407 */
[----:B0-----:R2:W5:Y:S04]  /*13b80*/  LDL.LU R89, [R1+0x794] ;  /* 0x0007940001597983 */ /* 0x0015680000300800 */
[----:B-1----:R2:W5:Y:S04]  /*13b90*/  LDL.LU R93, [R1+0x790] ;  /* 0x00079000015d7983 */ /* 0x0025680000300800 */
[----:B---3--:R2:W5:Y:S04]  /*13ba0*/  LDL.LU R92, [R1+0x78c] ;  /* 0x00078c00015c7983 */ /* 0x0085680000300800 */
[----:B------:R0:W-:Y:S04]  /*13bb0*/  STS.U16 [R90+UR7+0x13b00], R91 ;  /* 0x013b005b5a007988 */ /* 0x0001e80008000407 */
[----:B------:R1:W-:Y:S01]  /*13bc0*/  STS.U16 [R90+UR7+0x13f00], R3 ;  /* 0x013f00035a007988 */ /* 0x0003e20008000407 */
[----:B------:R3:W-:Y:S06]  /*13bd0*/  MEMBAR.ALL.CTA ;  /* 0x0000000000007992 */ /* 0x0007ec0000008000 */
[----:B---3--:R-:W3:Y:S04]  /*13be0*/  FENCE.VIEW.ASYNC.S ;  /* 0x00000000000073c6 */ /* 0x008ee80000000000 */
[----:B0-----:R2:W5:Y:S04]  /*13bf0*/  LDL.LU R91, [R1+0x788] ;  /* 0x00078800015b7983 */ /* 0x0015680000300800 */
[----:B-1----:R2:W5:Y:S04]  /*13c00*/  LDL.LU R90, [R1+0x784] ;  /* 0x00078400015a7983 */ /* 0x0025680000300800 */
[----:B------:R2:W5:Y:S01]  /*13c10*/  LDL.LU R3, [R1+0x780] ;  /* 0x0007800001037983 */ /* 0x0005620000300800 */
[----:B---3--:R-:W-:Y:S01]  /*13c20*/  BAR.SYNC.DEFER_BLOCKING 0x0 ;  /* 0x0000000000007b1d */ /* 0x008fe20000010000 */
[----:B------:R-:W-:-:S04]  /*13c30*/  ULEA UR9, UR6, UR7, 0x3 ;  /* 0x0000000706097291 */ /* 0x000fc8000f8e18ff */
[----:B------:R-:W-:Y:S01]  /*13c40*/  UIADD3 UR9, UPT, UPT, UR9, 0x14000, URZ ;  /* 0x0001400009097890 */ /* 0x000fe2000fffe0ff */
[----:B------:R-:W-:-:S00]  /*13c50*/  MEMBAR.ALL.CTA ;  /* 0x0000000000007992 */ /* 0x000fc00000008000 */
[----:B------:R-:W-:Y:S06]  /*13c60*/  MEMBAR.ALL.GPU ;  /* 0x0000000000007992 */ /* 0x000fec000000a000 */
[----:B------:R-:W-:-:S00]  /*13c70*/  ERRBAR ;  /* 0x00000000000079ab */ /* 0x000fc00000000000 */
[----:B------:R-:W-:Y:S08]  /*13c80*/  CGAERRBAR ;  /* 0x00000000000075ab */ /* 0x000ff00000000000 */
[----:B------:R-:W-:Y:S06]  /*13c90*/  UCGABAR_ARV ;  /* 0x00000000000079c7 */ /* 0x000fec0008000000 */
[----:B------:R-:W-:Y:S01]  /*13ca0*/  UCGABAR_WAIT ;  /* 0x0000000000007dc7 */ /* 0x000fe20008000000 */
[----:B------:R-:W-:Y:S01]  /*13cb0*/  CCTL.IVALL ;  /* 0x00000000ff00798f */ /* 0x000fe20002000000 */
[----:B--2---:R-:W-:Y:S05]  /*13cc0*/  @P1 BRA `(.L_x_15) ;  /* 0x0000000000841947 */ /* 0x004fea0003800000 */
[----:B------:R-:W-:Y:S02]  /*13cd0*/  UIADD3 UR4, UPT, UPT, UR21, 0x80, URZ ;  /* 0x0000008015047890 */ /* 0x000fe4000fffe0ff */
[----:B------:R-:W-:Y:S02]  /*13ce0*/  UIADD3 UR19, UPT, UPT, UR21, 0x80, URZ ;  /* 0x0000008015137890 */ /* 0x000fe4000fffe0ff */
[----:B------:R-:W-:Y:S01]  /*13cf0*/  UIADD3 UR20, UPT, UPT, UR21, 0x80, URZ ;  /* 0x0000008015147890 */ /* 0x000fe2000fffe0ff */
[----:B------:R-:W-:Y:S01]  /*13d00*/  UMOV UR40, 0x0 ;  /* 0x0000000000287882 */ /* 0x000fe20000000000 */
[----:B------:R-:W-:Y:S01]  /*13d10*/  UMOV UR41, 0x10208490 ;  /* 0x1020849000297882 */ /* 0x000fe20000000000 */
[----:B------:R-:W-:Y:S01]  /*13d20*/  UMOV UR16, UR18 ;  /* 0x0000001200107c82 */ /* 0x000fe20008000000 */
[----:B------:R-:W-:Y:S01]  /*13d30*/  UMOV UR17, 0x40004040 ;  /* 0x4000404000117882 */ /* 0x000fe20000000000 */
[----:B------:R-:W-:Y:S02]  /*13d40*/  UIADD3 UR54, UPT, UPT, UR21, 0x80, URZ ;  /* 0x0000008015367890 */ /* 0x000fe4000fffe0ff */
[----:B------:R0:W-:Y:S01]  /*13d50*/  UTCHMMA.2CTA gdesc[UR16], gdesc[UR10], tmem[UR21], tmem[UR40], idesc[UR41], UPT ;  /* 0x00ff280a100075ea */ /* 0x0001e2000ba00015 */
[----:B------:R-:W-:Y:S01]  /*13d60*/  UMOV UR42, 0x0 ;  /* 0x00000000002a7882 */ /* 0x000fe20000000000 */
[----:B------:R-:W-:Y:S01]  /*13d70*/  UMOV UR43, 0x10208490 ;  /* 0x10208490002b7882 */ /* 0x000fe20000000000 */
[----:B------:R-:W-:Y:S01]  /*13d80*/  UMOV UR44, 0x0 ;  /* 0x00000000002c7882 */ /* 0x000fe20000000000 */
[----:B------:R-:W-:Y:S01]  /*13d90*/  UMOV UR45, 0x10208490 ;  /* 0x10208490002d7882 */ /* 0x000fe20000000000 */
        /* <DEDUP_REMOVED lines=20> */
.L_x_15:
[----:B------:R1:W-:Y:S04]  /*13ee0*/  STL [R1+0x784], R2 ;  /* 0x0007840201007387 */ /* 0x0003e80000100800 */
[----:B-1----:R-:W2:Y:S04]  /*13ef0*/  LDL R2, [R1+0x750] ;  /* 0x0007500001027983 */ /* 0x002ea80000100800 */
[----:B------:R1:W-:Y:S04]  /*13f00*/  STL [R1+0x780], R0 ;  /* 0x0007800001007387 */ /* 0x0003e80000100800 */
[----:B-1----:R-:W2:Y:S01]  /*13f10*/  LDL R0, [R1+0x2b0] ;  /* 0x0002b00001007983 */ /* 0x002ea20000100800 */
[----:B------:R-:W-:-:S04]  /*13f20*/  UIADD3 UR6, UPT, UPT, UR6, 0x1, URZ ;  /* 0x0000000106067890 */ /* 0x000fc8000fffe0ff */
[----:B------:R-:W-:-:S04]  /*13f30*/  UISETP.GT.AND UP1, UPT, UR6, 0x1, UPT ;  /* 0x000000010600788c */ /* 0x000fc8000bf24270 */
[----:B0-----:R-:W-:Y:S02]  /*13f40*/  USEL UR4, URZ, 0x1, !UP1 ;  /* 0x00000001ff047887 */ /* 0x001fe4000c800000 */
[----:B------:R-:W-:Y:S01]  /*13f50*/  USEL UR6, UR6, URZ, !UP1 ;  /* 0x000000ff06067287 */ /* 0x000fe2000c800000 */
[----:B--2---:R-:W-:Y:S02]  /*13f60*/  ISETP.NE.U32.AND P2, PT, R0, R2, PT ;  /* 0x000000020000720c */ /* 0x004fe40003f45070 */
[----:B------:R0:W5:Y:S04]  /*13f70*/  LDL.LU R2, [R1+0x784] ;  /* 0x0007840001027983 */ /* 0x0001680000300800 */
[----:B------:R0:W5:Y:S01]  /*13f80*/  LDL.LU R0, [R1+0x780] ;  /* 0x0007800001007983 */ /* 0x0001620000300800 */
[----:B------:R-:W-:-:S03]  /*13f90*/  ULOP3.LUT UR16, UR5, UR4, URZ, 0x3c, !UPT ;  /* 0x0000000405107292 */ /* 0x000fc6000f8e3cff */
[----:B------:R-:W-:-:S04]  /*13fa0*/  UMOV UR4, UR5 ;  /* 0x0000000500047c82 */ /* 0x000fc80008000000 */
[----:B------:R-:W-:Y:S01]  /*13fb0*/  UMOV UR5, UR16 ;  /* 0x0000001000057c82 */ /* 0x000fe20008000000 */
[----:B0-----:R-:W-:Y:S05]  /*13fc0*/  @P2 BRA `(.L_x_16) ;  /* 0xffffff5000c82947 */ /* 0x001fea000383ffff */
.L_x_13:
[----:B-----5:R-:W2:Y:S02]  /*13fd0*/  LDL.LU R92, [R1+0x77c] ;  /* 0x00077c00015c7983 */ /* 0x020ea40000300800 */
[----:B--2---:R-:W-:-:S13]  /*13fe0*/  ISETP.GE.AND P1, PT, R92, 0x40, PT ;  /* 0x000000405c00780c */ /* 0x004fda0003f26270 */
[----:B------:R-:W-:Y:S05]  /*13ff0*/  @!P1 BRA `(.L_x_17) ;  /* 0x0000000000109947 */ /* 0x000fea0003800000 */
[----:B------:R-:W-:-:S06]  /*14000*/  USHF.L.U32 UR4, UR4, 0x1f, URZ ;  /* 0x0000001f04047899 */ /* 0x000fcc00080006ff */
[----:B------:R-:W-:-:S04]  /*14010*/  IMAD.U32 R0, RZ, RZ, UR4 ;  /* 0x00000004ff007e24 */ /* 0x000fc8000f8e00ff */
[----:B------:R-:W0:Y:S02]  /*14020*/  SYNCS.PHASECHK.TRANS64.TRYWAIT P1, [UR9], R0 ;  /* 0x00000000ff0075a7 */ /* 0x000e240008021109 */
[----:B0-----:R-:W-:Y:S05]  /*14030*/  @!P1 BRA `(.L_x_18) ;  /* 0x00000088000c9947 */ /* 0x001fea0003800000 */
.L_x_17:
[----:B------:R-:W-:Y:S08]  /*14040*/  BAR.SYNC.DEFER_BLOCKING 0x0 ;  /* 0x0000000000007b1d */ /* 0x000ff00000010000 */
[----:B------:R-:W0:Y:S01]  /*14050*/  LDC R3, c[0x0][0x3b4] ;  /* 0x0000ed00ff037b82 */ /* 0x000e220000000800 */
[----:B------:R-:W2:Y:S01]  /*14060*/  LDCU.128 UR12, c[0x0][0x390] ;  /* 0x00007200ff0c77ac */ /* 0x000ea20008000c00 */
[----:B------:R-:W3:Y:S01]  /*14070*/  LDL.LU R92, [R1+0x304] ;  /* 0x00030400015c7983 */ /* 0x000ee20000300800 */
[----:B------:R-:W4:Y:S01]  /*14080*/  LDCU.64 UR30, c[0x0][0x398] ;  /* 0x00007300ff1e77ac */ /* 0x000f220008000a00 */
[----:B------:R-:W5:Y:S01]  /*14090*/  LDCU UR20, c[0x0][0x3b8] ;  /* 0x00007700ff1477ac */ /* 0x000f620008000800 */
[----:B------:R-:W1:Y:S01]  /*140a0*/  LDCU.64 UR32, c[0x0][0x398] ;  /* 0x00007300ff2077ac */ /* 0x000e620008000a00 */
[----:B------:R-:W0:Y:S01]  /*140b0*/  LDCU.64 UR10, c[0x0][0x398] ;  /* 0x00007300ff0a77ac */ /* 0x000e220008000a00 */
[----:B------:R-:W1:Y:S02]  /*140c0*/  @!P0 SYNCS.CCTL.IV [UR7+0x14000] ;  /* 0x01400000ff0089b1 */ /* 0x000e640008000007 */
[----:B-1----:R-:W-:Y:S06]  /*140d0*/  BAR.SYNC.DEFER_BLOCKING 0x0 ;  /* 0x0000000000007b1d */ /* 0x002fec0000010000 */
[----:B------:R-:W1:Y:S01]  /*140e0*/  LDCU.64 UR26, c[0x0][0x398] ;  /* 0x00007300ff1a77ac */ /* 0x000e620008000a00 */
[----:B------:R-:W1:Y:S01]  /*140f0*/  LDTM.x64 R4, tmem[UR8] ;  /* 0x00000008000479ee */ /* 0x000e620008340000 */
[----:B------:R-:W0:Y:S01]  /*14100*/  LDCU.64 UR18, c[0x0][0x398] ;  /* 0x00007300ff1277ac */ /* 0x000e220008000a00 */
[----:B------:R-:W0:Y:S01]  /*14110*/  LDCU.64 UR4, c[0x0][0x398] ;  /* 0x00007300ff0477ac */ /* 0x000e220008000a00 */
[----:B------:R-:W0:Y:S01]  /*14120*/  LDCU.64 UR24, c[0x0][0x398] ;  /* 0x00007300ff1877ac */ /* 0x000e220008000a00 */
[----:B------:R-:W0:Y:S01]  /*14130*/  LDCU.64 UR28, c[0x0][0x398] ;  /* 0x00007300ff1c77ac */ /* 0x000e220008000a00 */
[----:B------:R-:W0:Y:S01]  /*14140*/  @!P0 SYNCS.CCTL.IV [UR7+0x14008] ;  /* 0x01400800ff0089b1 */ /* 0x000e220008000007 */
[----:B------:R-:W0:Y:S01]  /*14150*/  LDCU.64 UR6, c[0x0][0x398] ;  /* 0x00007300ff0677ac */ /* 0x000e220008000a00 */
[----:B------:R-:W0:Y:S01]  /*14160*/  LDCU.64 UR16, c[0x0][0x398] ;  /* 0x00007300ff1077ac */ /* 0x000e220008000a00 */
[----:B-1----:R-:W-:Y:S04]  /*14170*/  STL.64 [R1+0x200], R4 ;  /* 0x0002000401007387 */ /* 0x002fe80000100a00 */
[----:B------:R-:W-:Y:S04]  /*14180*/  STL.64 [R1+0x208], R6 ;  /* 0x0002080601007387 */ /* 0x000fe80000100a00 */
[----:B------:R-:W-:Y:S04]  /*14190*/  STL [R1+0x210], R8 ;  /* 0x0002100801007387 */ /* 0x000fe80000100800 */
[----:B------:R-:W-:Y:S04]  /*141a0*/  STL.64 [R1+0x218], R10 ;  /* 0x0002180a01007387 */ /* 0x000fe80000100a00 */
        /* <DEDUP_REMOVED lines=11> */
[----:B------:R-:W-:Y:S04]  /*14260*/  STL.64 [R1+0x278], R34 ;  /* 0x0002782201007387 */ /* 0x000fe80000100a00 */
[----:B------:R-:W-:Y:S04]  /*14270*/  STL.64 [R1+0x280], R36 ;  /* 0x0002802401007387 */ /* 0x000fe80000100a00 */
[----:B------:R-:W-:Y:S01]  /*14280*/  STL.64 [R1+0x288], R38 ;  /* 0x0002882601007387 */ /* 0x000fe20000100a00 */
[----:B-1----:R-:W-:-:S03]  /*14290*/  IMAD.MOV.U32 R33, RZ, RZ, R9 ;  /* 0x000000ffff217224 */ /* 0x002fc600078e0009 */
        /* <DEDUP_REMOVED lines=14> */
[----:B------:R-:W2:Y:S04]  /*14380*/  LDL.LU R32, [R1+0x210] ;  /* 0x0002100001207983 */ /* 0x000ea80000300800 */
[----:B------:R-:W3:Y:S04]  /*14390*/  LDL.LU R31, [R1+0x20c] ;  /* 0x00020c00011f7983 */ /* 0x000ee80000300800 */
[----:B------:R-:W3:Y:S04]  /*143a0*/  LDL.LU R30, [R1+0x208] ;  /* 0x00020800011e7983 */ /* 0x000ee80000300800 */
[----:B------:R-:W4:Y:S04]  /*143b0*/  LDL.LU R29, [R1+0x204] ;  /* 0x00020400011d7983 */ /* 0x000f280000300800 */
[----:B------:R-:W4:Y:S04]  /*143c0*/  LDL.LU R28, [R1+0x200] ;  /* 0x00020000011c7983 */ /* 0x000f280000300800 */
[----:B------:R-:W5:Y:S04]  /*143d0*/  LDL.LU R26, [R1+0x240] ;  /* 0x00024000011a7983 */ /* 0x000f680000300800 */
        /* <DEDUP_REMOVED lines=18> */
[----:B--2---:R-:W-:Y:S04]  /*14500*/  STL.64 [R1+0x808], R32 ;  /* 0x0008082001007387 */ /* 0x004fe80000100a00 */
[----:B---3--:R-:W-:Y:S04]  /*14510*/  STL.64 [R1+0x800], R30 ;  /* 0x0008001e01007387 */ /* 0x008fe80000100a00 */
[----:B----4-:R-:W-:Y:S04]  /*14520*/  STL.64 [R1+0x7f8], R28 ;  /* 0x0007f81c01007387 */ /* 0x010fe80000100a00 */
[----:B-----5:R-:W-:Y:S04]  /*14530*/  STL [R1+0x7f4], R26 ;  /* 0x0007f41a01007387 */ /* 0x020fe80000100800 */
[----:B------:R1:W-:Y:S02]  /*14540*/  STL [R1+0x7f0], R24 ;  /* 0x0007f01801007387 */ /* 0x0003e40000100800 */
[----:B-1----:R-:W1:Y:S02]  /*14550*/  LDTM.x64 R24, tmem[UR8+0x40] ;  /* 0x00004008001879ee */ /* 0x002e640008340000 */
[----:B-1----:R-:W-:Y:S01]  /*14560*/  STL.64 [R1+0x100], R24 ;  /* 0x0001001801007387 */ /* 0x002fe20000100a00 */
[----:B------:R-:W-:-:S02]  /*14570*/  IMAD.MOV.U32 R91, RZ, RZ, R87 ;  /* 0x000000ffff5b7224 */ /* 0x000fc400078e0057 */
[----:B------:R-:W-:Y:S01]  /*14580*/  IMAD.MOV.U32 R89, RZ, RZ, R86 ;  /* 0x000000ffff597224 */ /* 0x000fe200078e0056 */
[----:B------:R-:W-:Y:S01]  /*14590*/  STL.64 [R1+0x108], R26 ;  /* 0x0001081a01007387 */ /* 0x000fe20000100a00 */
[----:B------:R-:W-:-:S03]  /*145a0*/  IMAD.MOV.U32 R90, RZ, RZ, R85 ;  /* 0x000000ffff5a7224 */ /* 0x000fc600078e0055 */
        /* <DEDUP_REMOVED lines=28> */
[----:B------:R1:W-:Y:S04]  /*14770*/  STL [R1+0x1f0], R84 ;  /* 0x0001f05401007387 */ /* 0x0003e80000100800 */
[----:B------:R-:W2:Y:S04]  /*14780*/  LDL.LU.64 R86, [R1+0x848] ;  /* 0x0008480001567983 */ /* 0x000ea80000300a00 */
[----:B-1----:R-:W3:Y:S04]  /*14790*/  LDL.LU.64 R84, [R1+0x840] ;  /* 0x0008400001547983 */ /* 0x002ee80000300a00 */
[----:B------:R-:W4:Y:S04]  /*147a0*/  LDL.LU.64 R82, [R1+0x838] ;  /* 0x0008380001527983 */ /* 0x000f280000300a00 */
[----:B------:R-:W5:Y:S04]  /*147b0*/  LDL.LU.64 R80, [R1+0x830] ;  /* 0x0008300001507983 */ /* 0x000f680000300a00 */
[----:B------:R-:W2:Y:S04]  /*147c0*/  LDL.LU.64 R78, [R1+0x828] ;  /* 0x00082800014e7983 */ /* 0x000ea80000300a00 */
[----:B------:R-:W2:Y:S04]  /*147d0*/  LDL.LU.64 R76, [R1+0x820] ;  /* 0x00082000014c7983 */ /* 0x000ea80000300a00 */
[----:B------:R-:W2:Y:S04]  /*147e0*/  LDL.LU.64 R74, [R1+0x818] ;  /* 0x00081800014a7983 */ /* 0x000ea80000300a00 */
[----:B------:R-:W2:Y:S04]  /*147f0*/  LDL.LU.64 R72, [R1+0x810] ;  /* 0x0008100001487983 */ /* 0x000ea80000300a00 */
[----:B------:R-:W2:Y:S04]  /*14800*/  LDL.LU.64 R32, [R1+0x808] ;  /* 0x0008080001207983 */ /* 0x000ea80000300a00 */
[----:B------:R-:W2:Y:S04]  /*14810*/  LDL.LU.64 R30, [R1+0x800] ;  /* 0x00080000011e7983 */ /* 0x000ea80000300a00 */
[----:B------:R-:W2:Y:S04]  /*14820*/  LDL.LU.64 R28, [R1+0x7f8] ;  /* 0x0007f800011c7983 */ /* 0x000ea80000300a00 */
[----:B------:R-:W2:Y:S04]  /*14830*/  LDL.LU R26, [R1+0x7f4] ;  /* 0x0007f400011a7983 */ /* 0x000ea80000300800 */
[----:B------:R-:W2:Y:S04]  /*14840*/  LDL.LU R24, [R1+0x7f0] ;  /* 0x0007f00001187983 */ /* 0x000ea80000300800 */
[----:B------:R1:W-:Y:S04]  /*14850*/  STL [R1+0x780], R91 ;  /* 0x0007805b01007387 */ /* 0x0003e80000100800 */
[----:B-1----:R-:W2:Y:S04]  /*14860*/  LDL R91, [R1+0x300] ;  /* 0x00030000015b7983 */ /* 0x002ea80000100800 */
[----:B--2---:R-:W-:Y:S04]  /*14870*/  STL.64 [R1+0x7e8], R90 ;  /* 0x0007e85a01007387 */ /* 0x004fe80000100a00 */
[----:B------:R-:W-:Y:S04]  /*14880*/  STL.64 [R1+0x7e0], R88 ;  /* 0x0007e05801007387 */ /* 0x000fe80000100a00 */
[----:B------:R-:W-:Y:S04]  /*14890*/  STL.64 [R1+0x7d8], R86 ;  /* 0x0007d85601007387 */ /* 0x000fe80000100a00 */
[----:B---3--:R-:W-:Y:S04]  /*148a0*/  STL.64 [R1+0x7d0], R84 ;  /* 0x0007d05401007387 */ /* 0x008fe80000100a00 */
[----:B----4-:R-:W-:Y:S04]  /*148b0*/  STL.64 [R1+0x7c8], R82 ;  /* 0x0007c85201007387 */ /* 0x010fe80000100a00 */
[----:B-----5:R-:W-:Y:S04]  /*148c0*/  STL.64 [R1+0x7c0], R80 ;  /* 0x0007c05001007387 */ /* 0x020fe80000100a00 */
[----:B------:R-:W-:Y:S04]  /*148d0*/  STL.64 [R1+0x7b8], R78 ;  /* 0x0007b84e01007387 */ /* 0x000fe80000100a00 */
[----:B------:R-:W-:Y:S04]  /*148e0*/  STL.64 [R1+0x7b0], R76 ;  /* 0x0007b04c01007387 */ /* 0x000fe80000100a00 */
[----:B------:R-:W-:Y:S04]  /*148f0*/  STL.64 [R1+0x7a8], R74 ;  /* 0x0007a84a01007387 */ /* 0x000fe80000100a00 */
[----:B------:R-:W-:Y:S04]  /*14900*/  STL.64 [R1+0x7a0], R72 ;  /* 0x0007a04801007387 */ /* 0x000fe80000100a00 */
[----:B------:R-:W-:Y:S04]  /*14910*/  STL.64 [R1+0x798], R32 ;  /* 0x0007982001007387 */ /* 0x000fe80000100a00 */
[----:B------:R-:W-:Y:S04]  /*14920*/  STL.64 [R1+0x790], R30 ;  /* 0x0007901e01007387 */ /* 0x000fe80000100a00 */
[----:B------:R1:W-:Y:S02]  /*14930*/  STL.64 [R1+0x788], R28 ;  /* 0x0007881c01007387 */ /* 0x0003e40000100a00 */
[----:B-1----:R-:W1:Y:S02]  /*14940*/  LDTM.x64 R28, tmem[UR8+0x80] ;  /* 0x00008008001c79ee */ /* 0x002e640008340000 */
[----:B-1----:R-:W-:Y:S01]  /*14950*/  STL [R1+0x4], R29 ;  /* 0x0000041d01007387 */ /* 0x002fe20000100800 */
[----:B------:R-:W-:-:S02]  /*14960*/  IMAD.MOV.U32 R7, RZ, RZ, R33 ;  /* 0x000000ffff077224 */ /* 0x000fc400078e0021 */
[----:B------:R-:W-:Y:S01]  /*14970*/  IMAD.MOV.U32 R6, RZ, RZ, R32 ;  /* 0x000000ffff067224 */ /* 0x000fe200078e0020 */
[----:B------:R-:W-:Y:S01]  /*14980*/  STL [R1+0x44], R45 ;  /* 0x0000442d01007387 */ /* 0x000fe20000100800 */
[----:B------:R-:W-:Y:S02]  /*14990*/  IMAD.MOV.U32 R5, RZ, RZ, R31 ;  /* 0x000000ffff057224 */ /* 0x000fe400078e001f */
[----:B------:R-:W-:Y:S01]  /*149a0*/  IMAD.MOV.U32 R4, RZ, RZ, R30 ;  /* 0x000000ffff047224 */ /* 0x000fe200078e001e */
[----:B------:R-:W-:Y:S01]  /*149b0*/  STL.64 [R1+0x48], R46 ;  /* 0x0000482e01007387 */ /* 0x000fe20000100a00 */
[----:B------:R-:W-:Y:S02]  /*149c0*/  IMAD.MOV.U32 R17, RZ, RZ, R39 ;  /* 0x000000ffff117224 */ /* 0x000fe400078e0027 */
[----:B------:R-:W-:Y:S01]  /*149d0*/  IMAD.MOV.U32 R12, RZ, RZ, R36 ;  /* 0x000000ffff0c7224 */ /* 0x000fe200078e0024 */
[----:B------:R-:W-:Y:S01]  /*149e0*/  STL.64 [R1+0x50], R48 ;  /* 0x0000503001007387 */ /* 0x000fe20000100a00 */
        /* <DEDUP_REMOVED lines=30> */
[----:B------:R1:W-:Y:S04]  /*14bd0*/  STL.64 [R1+0xf8], R90 ;  /* 0x0000f85a01007387 */ /* 0x0003e80000100a00 */
[----:B-1----:R-:W2:Y:S04]  /*14be0*/  LDL.LU.64 R90, [R1+0x7e8] ;  /* 0x0007e800015a7983 */ /* 0x002ea80000300a00 */
[----:B------:R-:W3:Y:S04]  /*14bf0*/  LDL.LU.64 R88, [R1+0x7e0] ;  /* 0x0007e00001587983 */ /* 0x000ee80000300a00 */
[----:B------:R1:W4:Y:S04]  /*14c00*/  LDL.LU.64 R86, [R1+0x7d8] ;  /* 0x0007d80001567983 */ /* 0x0003280000300a00 */
[----:B------:R1:W5:Y:S04]  /*14c10*/  LDL.LU.64 R84, [R1+0x7d0] ;  /* 0x0007d00001547983 */ /* 0x0003680000300a00 */
[----:B------:R1:W5:Y:S04]  /*14c20*/  LDL.LU.64 R82, [R1+0x7c8] ;  /* 0x0007c80001527983 */ /* 0x0003680000300a00 */
[----:B------:R1:W5:Y:S04]  /*14c30*/  LDL.LU.64 R80, [R1+0x7c0] ;  /* 0x0007c00001507983 */ /* 0x0003680000300a00 */
[----:B------:R1:W5:Y:S04]  /*14c40*/  LDL.LU.64 R78, [R1+0x7b8] ;  /* 0x0007b800014e7983 */ /* 0x0003680000300a00 */
[----:B------:R1:W5:Y:S04]  /*14c50*/  LDL.LU.64 R76, [R1+0x7b0] ;  /* 0x0007b000014c7983 */ /* 0x0003680000300a00 */
[----:B------:R1:W5:Y:S04]  /*14c60*/  LDL.LU.64 R74, [R1+0x7a8] ;  /* 0x0007a800014a7983 */ /* 0x0003680000300a00 */
[----:B------:R1:W5:Y:S04]  /*14c70*/  LDL.LU.64 R72, [R1+0x7a0] ;  /* 0x0007a00001487983 */ /* 0x0003680000300a00 */
[----:B------:R-:W5:Y:S04]  /*14c80*/  LDL.LU.64 R32, [R1+0x798] ;  /* 0x0007980001207983 */ /* 0x000f680000300a00 */
[----:B------:R-:W5:Y:S04]  /*14c90*/  LDL.LU.64 R30, [R1+0x790] ;  /* 0x00079000011e7983 */ /* 0x000f680000300a00 */
[----:B------:R-:W5:Y:S01]  /*14ca0*/  LDL.LU.64 R28, [R1+0x788] ;  /* 0x00078800011c7983 */ /* 0x000f620000300a00 */
[----:B--2---:R-:W-:-:S04]  /*14cb0*/  ISETP.GE.AND P1, PT, R91, UR14, PT ;  /* 0x0000000e5b007c0c */ /* 0x004fc8000bf26270 */
[----:B------:R-:W-:Y:S02]  /*14cc0*/  ISETP.LT.AND P1, PT, R93, UR31, !P1 ;  /* 0x0000001f5d007c0c */ /* 0x000fe4000cf21270 */
[----:B---3--:R-:W-:Y:S02]  /*14cd0*/  F2FP.BF16.F32.PACK_AB R88, R27, R26 ;  /* 0x0000001a1b58723e */ /* 0x008fe400000010ff */
[----:B----4-:R-:W-:Y:S02]  /*14ce0*/  F2FP.BF16.F32.PACK_AB R87, R25, R24 ;  /* 0x000000181957723e */ /* 0x010fe400000010ff */
[----:B------:R-:W-:Y:S02]  /*14cf0*/  F2FP.BF16.F32.PACK_AB R86, R23, R22 ;  /* 0x000000161756723e */ /* 0x000fe400000010ff */
[----:B-----5:R-:W-:Y:S02]  /*14d00*/  F2FP.BF16.F32.PACK_AB R85, R21, R20 ;  /* 0x000000141555723e */ /* 0x020fe400000010ff */
[----:B------:R-:W-:-:S02]  /*14d10*/  F2FP.BF16.F32.PACK_AB R84, R19, R18 ;  /* 0x000000121354723e */ /* 0x000fc400000010ff */
[----:B------:R-:W-:Y:S01]  /*14d20*/  F2FP.BF16.F32.PACK_AB R83, R17, R0 ;  /* 0x000000001153723e */ /* 0x000fe200000010ff */
[----:B0-----:R-:W-:Y:S01]  /*14d30*/  IMAD R0, R91, R3, RZ ;  /* 0x000000035b007224 */ /* 0x001fe200078e02ff */
[----:B------:R-:W-:Y:S02]  /*14d40*/  F2FP.BF16.F32.PACK_AB R82, R16, R15 ;  /* 0x0000000f1052723e */ /* 0x000fe400000010ff */
[----:B------:R-:W-:Y:S01]  /*14d50*/  F2FP.BF16.F32.PACK_AB R81, R14, R13 ;  /* 0x0000000d0e51723e */ /* 0x000fe200000010ff */
[----:B------:R-:W-:Y:S01]  /*14d60*/  IMAD R70, R3, 0x80, R0 ;  /* 0x0000008003467824 */ /* 0x000fe200078e0200 */
[----:B------:R-:W-:Y:S02]  /*14d70*/  F2FP.BF16.F32.PACK_AB R79, R12, R2 ;  /* 0x000000020c4f723e */ /* 0x000fe400000010ff */
[----:B------:R-:W-:Y:S02]  /*14d80*/  LEA R2, P2, R0, UR12, 0x1 ;  /* 0x0000000c00027c11 */ /* 0x000fe4000f8408ff */
[----:B------:R-:W-:-:S02]  /*14d90*/  F2FP.BF16.F32.PACK_AB R77, R11, R10 ;  /* 0x0000000a0b4d723e */ /* 0x000fc400000010ff */
[----:B------:R-:W-:Y:S01]  /*14da0*/  LEA.HI.X.SX32 R3, R0, UR13, 0x1, P2 ;  /* 0x0000000d00037c11 */ /* 0x000fe200090f0eff */
[----:B------:R-:W-:Y:S01]  /*14db0*/  IMAD R0, R93, UR20, RZ ;  /* 0x000000145d007c24 */ /* 0x000fe2000f8e02ff */
[----:B------:R-:W-:Y:S02]  /*14dc0*/  F2FP.BF16.F32.PACK_AB R76, R9, R8 ;  /* 0x00000008094c723e */ /* 0x000fe400000010ff */
[----:B------:R-:W-:Y:S01]  /*14dd0*/  F2FP.BF16.F32.PACK_AB R74, R7, R6 ;  /* 0x00000006074a723e */ /* 0x000fe200000010ff */
[----:B------:R-:W-:Y:S01]  /*14de0*/  IMAD.WIDE R68, R0, 0x2, R2 ;  /* 0x0000000200447825 */ /* 0x000fe200078e0202 */
[----:B------:R-:W-:Y:S02]  /*14df0*/  F2FP.BF16.F32.PACK_AB R73, R5, R4 ;  /* 0x000000040549723e */ /* 0x000fe400000010ff */
[----:B------:R-:W-:Y:S02]  /*14e00*/  F2FP.BF16.F32.PACK_AB R80, R33, R32 ;  /* 0x000000202150723e */ /* 0x000fe400000010ff */
[----:B------:R-:W-:-:S02]  /*14e10*/  F2FP.BF16.F32.PACK_AB R78, R31, R30 ;  /* 0x0000001e1f4e723e */ /* 0x000fc400000010ff */
[----:B------:R-:W-:Y:S02]  /*14e20*/  F2FP.BF16.F32.PACK_AB R75, R29, R28 ;  /* 0x0000001c1d4b723e */ /* 0x000fe400000010ff */
[----:B------:R-:W0:Y:S01]  /*14e30*/  LDTM.x64 R4, tmem[UR8+0xc0] ;  /* 0x0000c008000479ee */ /* 0x000e220008340000 */
[----:B------:R-:W-:Y:S01]  /*14e40*/  NOP ;  /* 0x0000000000007918 */ /* 0x000fe20000000000 */
[----:B------:R-:W-:Y:S01]  /*14e50*/  ISETP.GE.AND P0, PT, R92, UR14, PT ;  /* 0x0000000e5c007c0c */ /* 0x000fe2000bf06270 */
[----:B------:R2:W-:Y:S01]  /*14e60*/  @P1 STG.E.U16 desc[UR22][R68.64], R75 ;  /* 0x0000004b44001986 */ /* 0x0005e2000c101516 */
[----:B------:R-:W3:Y:S01]  /*14e70*/  LDCU.64 UR8, c[0x0][0x398] ;  /* 0x00007300ff0877ac */ /* 0x000ee20008000a00 */
[----:B------:R-:W4:Y:S02]  /*14e80*/  LDCU UR14, c[0x0][0x398] ;  /* 0x00007300ff0e77ac */ /* 0x000f240008000800 */
[----:B--2---:R-:W2:Y:S01]  /*14e90*/  LDL.LU R69, [R1+0x4] ;  /* 0x0000040001457983 */ /* 0x004ea20000300800 */
[----:B------:R-:W-:-:S02]  /*14ea0*/  LEA R68, P1, R70, UR12, 0x1 ;  /* 0x0000000c46447c11 */ /* 0x000fc4000f8208ff */
[----:B------:R-:W-:Y:S02]  /*14eb0*/  ISETP.LT.AND P0, PT, R93, UR33, !P0 ;  /* 0x000000215d007c0c */ /* 0x000fe4000c701270 */
[----:B--2---:R-:W-:Y:S02]  /*14ec0*/  F2FP.BF16.F32.PACK_AB R72, R69, R71 ;  /* 0x000000474548723e */ /* 0x004fe400000010ff */
[----:B------:R-:W-:Y:S01]  /*14ed0*/  LEA.HI.X.SX32 R69, R70, UR13, 0x1, P1 ;  /* 0x0000000d46457c11 */ /* 0x000fe200088f0eff */
[----:B------:R-:W2:Y:S02]  /*14ee0*/  LDCU.64 UR12, c[0x0][0x398] ;  /* 0x00007300ff0c77ac */ /* 0x000ea40008000a00 */
[----:B------:R-:W-:-:S04]  /*14ef0*/  IMAD.WIDE R70, R0, 0x2, R68 ;  /* 0x0000000200467825 */ /* 0x000fc800078e0244 */
[----:B------:R-:W-:Y:S02]  /*14f00*/  VIADD R0, R0, UR20 ;  /* 0x0000001400007c36 */ /* 0x000fe40008000000 */
[----:B------:R5:W-:Y:S02]  /*14f10*/  @P0 STG.E.U16 desc[UR22][R70.64], R72 ;  /* 0x0000004846000986 */ /* 0x000be4000c101516 */
[----:B-----5:R-:W-:Y:S01]  /*14f20*/  VIADD R70, R93, 0x1 ;  /* 0x000000015d467836 */ /* 0x020fe20000000000 */
[----:B------:R-:W-:-:S04]  /*14f30*/  PRMT R72, R75, 0x7632, R72 ;  /* 0x000076324b487816 */ /* 0x000fc80000000048 */
[----:B------:R-:W-:Y:S01]  /*14f40*/  ISETP.GE.AND P0, PT, R70, UR15, PT ;  /* 0x0000000f46007c0c */ /* 0x000fe2000bf06270 */
[----:B------:R-:W-:-:S03]  /*14f50*/  IMAD.WIDE R70, R0, 0x2, R2 ;  /* 0x0000000200467825 */ /* 0x000fc600078e0202 */
[----:B------:R-:W-:Y:S01]  /*14f60*/  ISETP.LT.AND P1, PT, R91, UR10, !P0 ;  /* 0x0000000a5b007c0c */ /* 0x000fe2000c721270 */
[----:B------:R-:W5:Y:S01]  /*14f70*/  LDCU UR10, c[0x0][0x398] ;  /* 0x00007300ff0a77ac */ /* 0x000f620008000800 */
[----:B------:R-:W-:Y:S01]  /*14f80*/  ISETP.LT.AND P0, PT, R92, UR26, !P0 ;  /* 0x0000001a5c007c0c */ /* 0x000fe2000c701270 */
[----:B------:R-:W0:Y:S10]  /*14f90*/  LDCU UR26, c[0x0][0x398] ;  /* 0x00007300ff1a77ac */ /* 0x000e340008000800 */
[----:B------:R0:W-:Y:S02]  /*14fa0*/  @P1 STG.E.U16 desc[UR22][R70.64], R72 ;  /* 0x0000004846001986 */ /* 0x0001e4000c101516 */
[----:B0-----:R-:W-:Y:S01]  /*14fb0*/  PRMT R72, R72, 0x7632, R72 ;  /* 0x0000763248487816 */ /* 0x001fe20000000048 */
[----:B------:R-:W-:-:S04]  /*14fc0*/  IMAD.WIDE R70, R0, 0x2, R68 ;  /* 0x0000000200467825 */ /* 0x000fc800078e0244 */
[----:B------:R-:W-:Y:S01]  /*14fd0*/  VIADD R0, R0, UR20 ;  /* 0x0000001400007c36 */ /* 0x000fe20008000000 */
[----:B------:R0:W-:Y:S02]  /*14fe0*/  @P0 STG.E.U16 desc[UR22][R70.64], R72 ;  /* 0x0000004846000986 */ /* 0x0001e4000c101516 */
[----:B0-----:R-:W-:Y:S01]  /*14ff0*/  VIADD R70, R93, 0x2 ;  /* 0x000000025d467836 */ /* 0x001fe20000000000 */
[----:B------:R-:W-:-:S04]  /*15000*/  PRMT R72, R78, 0x7632, R72 ;  /* 0x000076324e487816 */ /* 0x000fc80000000048 */
[----:B------:R-:W-:Y:S01]  /*15010*/  ISETP.GE.AND P0, PT, R70, UR15, PT ;  /* 0x0000000f46007c0c */ /* 0x000fe2000bf06270 */
[----:B------:R-:W-:-:S03]  /*15020*/  IMAD.WIDE R70, R0, 0x2, R2 ;  /* 0x0000000200467825 */ /* 0x000fc600078e0202 */
[----:B------:R-:W-:Y:S01]  /*15030*/  ISETP.LT.AND P1, PT, R91, UR18, !P0 ;  /* 0x000000125b007c0c */ /* 0x000fe2000c721270 */
[----:B------:R-:W0:Y:S01]  /*15040*/  LDCU UR18, c[0x0][0x398] ;  /* 0x00007300ff1277ac */ /* 0x000e220008000800 */
[----:B---3--:R-:W-:Y:S01]  /*15050*/  ISETP.LT.AND P0, PT, R92, UR8, !P0 ;  /* 0x000000085c007c0c */ /* 0x008fe2000c701270 */
[----:B------:R-:W3:Y:S10]  /*15060*/  LDCU UR8, c[0x0][0x398] ;  /* 0x00007300ff0877ac */ /* 0x000ef40008000800 */
[----:B------:R0:W-:Y:S02]  /*15070*/  @P1 STG.E.U16 desc[UR22][R70.64], R78 ;  /* 0x0000004e46001986 */ /* 0x0001e4000c101516 */
[----:B0-----:R-:W-:-:S04]  /*15080*/  IMAD.WIDE R70, R0, 0x2, R68 ;  /* 0x0000000200467825 */ /* 0x001fc800078e0244 */
[----:B------:R-:W-:Y:S01]  /*15090*/  VIADD R0, R0, UR20 ;  /* 0x0000001400007c36 */ /* 0x000fe20008000000 */
[----:B------:R0:W-:Y:S02]  /*150a0*/  @P0 STG.E.U16 desc[UR22][R70.64], R73 ;  /* 0x0000004946000986 */ /* 0x0001e4000c101516 */
[----:B0-----:R-:W-:-:S05]  /*150b0*/  VIADD R70, R93, 0x3 ;  /* 0x000000035d467836 */ /* 0x001fca0000000000 */
[----:B------:R-:W-:Y:S01]  /*150c0*/  ISETP.GE.AND P0, PT, R70, UR15, PT ;  /* 0x0000000f46007c0c */ /* 0x000fe2000bf06270 */
[----:B------:R-:W-:-:S03]  /*150d0*/  IMAD.WIDE R70, R0, 0x2, R2 ;  /* 0x0000000200467825 */ /* 0x000fc600078e0202 */
[----:B------:R-:W-:Y:S01]  /*150e0*/  ISETP.LT.AND P1, PT, R91, UR4, !P0 ;  /* 0x000000045b007c0c */ /* 0x000fe2000c721270 */
[----:B------:R-:W0:Y:S01]  /*150f0*/  LDCU UR4, c[0x0][0x398] ;  /* 0x00007300ff0477ac */ /* 0x000e220008000800 */
        /* <DEDUP_REMOVED lines=13> */
[----:B--2---:R-:W-:Y:S01]  /*151d0*/  ISETP.LT.AND P0, PT, R92, UR12, !P0 ;  /* 0x0000000c5c007c0c */ /* 0x004fe2000c701270 */
[----:B------:R-:W2:Y:S10]  /*151e0*/  LDCU UR12, c[0x0][0x398] ;  /* 0x00007300ff0c77ac */ /* 0x000eb40008000800 */
        /* <DEDUP_REMOVED lines=9> */
[----:B------:R-:W-:Y:S02]  /*15280*/  ISETP.LT.AND P0, PT, R92, UR16, !P0 ;  /* 0x000000105c007c0c */ /* 0x000fe4000c701270 */
[----:B------:R-:W-:Y:S01]  /*15290*/  PRMT R73, R88, 0x7632, R73 ;  /* 0x0000763258497816 */ /* 0x000fe20000000049 */
[----:B------:R-:W0:Y:S08]  /*152a0*/  LDCU UR16, c[0x0][0x398] ;  /* 0x00007300ff1077ac */ /* 0x000e300008000800 */
        /* <DEDUP_REMOVED lines=9> */
[----:B------:R-:W-:Y:S02]  /*15340*/  ISETP.LT.AND P1, PT, R91, UR30, !P0 ;  /* 0x0000001e5b007c0c */ /* 0x000fe4000c721270 */
[----:B------:R-:W-:-:S11]  /*15350*/  ISETP.LT.AND P0, PT, R92, UR32, !P0 ;  /* 0x000000205c007c0c */ /* 0x000fd6000c701270 */
[----:B------:R0:W-:Y:S02]  /*15360*/  @P1 STG.E.U16 desc[UR22][R70.64], R76 ;  /* 0x0000004c46001986 */ /* 0x0001e4000c101516 */
[----:B0-----:R-:W-:-:S04]  /*15370*/  IMAD.WIDE R70, R0, 0x2, R68 ;  /* 0x0000000200467825 */ /* 0x001fc800078e0244 */
        /* <DEDUP_REMOVED lines=8> */
[----:B------:R-:W-:Y:S01]  /*15400*/  ISETP.LT.AND P0, PT, R92, UR6, !P0 ;  /* 0x000000065c007c0c */ /* 0x000fe2000c701270 */
[----:B------:R-:W0:Y:S10]  /*15410*/  LDCU UR6, c[0x0][0x398] ;  /* 0x00007300ff0677ac */ /* 0x000e340008000800 */
        /* <DEDUP_REMOVED lines=13> */
[----:B0-----:R-:W-:-:S05]  /*154f0*/  IMAD.WIDE R70, R0, 0x2, R68 ;  /* 0x0000000200467825 */ /* 0x001fca00078e0244 */
[----:B------:R0:W-:Y:S02]  /*15500*/  @P0 STG.E.U16 desc[UR22][R70.64], R72 ;  /* 0x0000004846000986 */ /* 0x0001e4000c101516 */
[----:B0-----:R-:W-:-:S05]  /*15510*/  VIADD R70, R93, 0x9 ;  /* 0x000000095d467836 */ /* 0x001fca0000000000 */
[----:B------:R-:W-:-:S04]  /*15520*/  ISETP.GE.AND P0, PT, R70, UR15, PT ;  /* 0x0000000f46007c0c */ /* 0x000fc8000bf06270 */
[----:B------:R-:W-:Y:S01]  /*15530*/  ISETP.LT.AND P1, PT, R91, UR4, !P0 ;  /* 0x000000045b007c0c */ /* 0x000fe2000c721270 */
[----:B------:R-:W-:Y:S01]  /*15540*/  VIADD R0, R0, UR20 ;  /* 0x0000001400007c36 */ /* 0x000fe20008000000 */
[----:B------:R-:W2:Y:S01]  /*15550*/  LDL.LU R91, [R1+0x780] ;  /* 0x00078000015b7983 */ /* 0x000ea20000300800 */
[----:B------:R-:W-:Y:S01]  /*15560*/  PRMT R72, R81, 0x7632, R72 ;  /* 0x0000763251487816 */ /* 0x000fe20000000048 */
[----:B------:R-:W0:Y:S01]  /*15570*/  LDCU UR4, c[0x0][0x398] ;  /* 0x00007300ff0477ac */ /* 0x000e220008000800 */
[----:B------:R-:W-:Y:S01]  /*15580*/  IMAD.WIDE R70, R0, 0x2, R2 ;  /* 0x0000000200467825 */ /* 0x000fe200078e0202 */
[----:B------:R-:W2:Y:S04]  /*15590*/  LDL.LU R74, [R1+0x244] ;  /* 0x00024400014a7983 */ /* 0x000ea80000300800 */
[----:B------:R-:W2:Y:S04]  /*155a0*/  LDL.LU R76, [R1+0x48] ;  /* 0x00004800014c7983 */ /* 0x000ea80000300800 */
[----:B------:R-:W2:Y:S01]  /*155b0*/  LDL.LU R75, [R1+0x248] ;  /* 0x00024800014b7983 */ /* 0x000ea20000300800 */
[----:B------:R-:W-:Y:S01]  /*155c0*/  ISETP.LT.AND P0, PT, R92, UR6, !P0 ;  /* 0x000000065c007c0c */ /* 0x000fe2000c701270 */
[----:B------:R-:W0:Y:S02]  /*155d0*/  LDCU UR6, c[0x0][0x398] ;  /* 0x00007300ff0677ac */ /* 0x000e240008000800 */
[----:B------:R1:W-:Y:S04]  /*155e0*/  @P1 STG.E.U16 desc[UR22][R70.64], R81 ;  /* 0x0000005146001986 */ /* 0x0003e8000c101516 */
[----:B-1----:R-:W0:Y:S01]  /*155f0*/  LDL.LU R81, [R1+0x300] ;  /* 0x0003000001517983 */ /* 0x002e220000300800 */
[----:B------:R-:W-:-:S04]  /*15600*/  IMAD.WIDE R70, R0, 0x2, R68 ;  /* 0x0000000200467825 */ /* 0x000fc800078e0244 */
[----:B------:R-:W-:Y:S01]  /*15610*/  VIADD R0, R0, UR20 ;  /* 0x0000001400007c36 */ /* 0x000fe20008000000 */
[----:B------:R1:W-:Y:S02]  /*15620*/  @P0 STG.E.U16 desc[UR22][R70.64], R72 ;  /* 0x0000004846000986 */ /* 0x0003e4000c101516 */
[----:B-1----:R-:W-:Y:S01]  /*15630*/  VIADD R70, R93, 0xa ;  /* 0x0000000a5d467836 */ /* 0x002fe20000000000 */
[----:B------:R-:W-:-:S04]  /*15640*/  PRMT R72, R82, 0x7632, R72 ;  /* 0x0000763252487816 */ /* 0x000fc80000000048 */
[----:B------:R-:W-:Y:S01]  /*15650*/  ISETP.GE.AND P0, PT, R70, UR15, PT ;  /* 0x0000000f46007c0c */ /* 0x000fe2000bf06270 */
[----:B------:R-:W-:-:S03]  /*15660*/  IMAD.WIDE R70, R0, 0x2, R2 ;  /* 0x0000000200467825 */ /* 0x000fc600078e0202 */
[----:B0-----:R-:W-:Y:S01]  /*15670*/  ISETP.LT.AND P1, PT, R81, UR4, !P0 ;  /* 0x0000000451007c0c */ /* 0x001fe2000c721270 */
[----:B------:R-:W0:Y:S01]  /*15680*/  LDCU UR4, c[0x0][0x398] ;  /* 0x00007300ff0477ac */ /* 0x000e220008000800 */
[----:B------:R-:W-:Y:S01]  /*15690*/  ISETP.LT.AND P0, PT, R92, UR6, !P0 ;  /* 0x000000065c007c0c */ /* 0x000fe2000c701270 */
[----:B------:R-:W1:Y:S10]  /*156a0*/  LDCU UR6, c[0x0][0x398] ;  /* 0x00007300ff0677ac */ /* 0x000e740008000800 */
[----:B------:R0:W-:Y:S02]  /*156b0*/  @P1 STG.E.U16 desc[UR22][R70.64], R82 ;  /* 0x0000005246001986 */ /* 0x0001e4000c101516 */
[----:B0-----:R-:W-:-:S02]  /*156c0*/  IMAD.WIDE R70, R0, 0x2, R68 ;  /* 0x0000000200467825 */ /* 0x001fc400078e0244 */
[----:B------:R-:W4:Y:S02]  /*156d0*/  LDL.LU R82, [R1+0x2fc] ;  /* 0x0002fc0001527983 */ /* 0x000f240000300800 */
[----:B------:R-:W-:Y:S02]  /*156e0*/  VIADD R0, R0, UR20 ;  /* 0x0000001400007c36 */ /* 0x000fe40008000000 */
[----:B------:R0:W-:Y:S02]  /*156f0*/  @P0 STG.E.U16 desc[UR22][R70.64], R72 ;  /* 0x0000004846000986 */ /* 0x0001e4000c101516 */
[----:B0-----:R-:W-:Y:S01]  /*15700*/  VIADD R70, R93, 0xb ;  /* 0x0000000b5d467836 */ /* 0x001fe20000000000 */
[----:B------:R-:W-:-:S04]  /*15710*/  PRMT R72, R83, 0x7632, R72 ;  /* 0x0000763253487816 */ /* 0x000fc80000000048 */
[----:B------:R-:W-:Y:S01]  /*15720*/  ISETP.GE.AND P0, PT, R70, UR15, PT ;  /* 0x0000000f46007c0c */ /* 0x000fe2000bf06270 */
[----:B------:R-:W-:-:S03]  /*15730*/  IMAD.WIDE R70, R0, 0x2, R2 ;  /* 0x0000000200467825 */ /* 0x000fc600078e0202 */
[----:B------:R-:W-:Y:S01]  /*15740*/  ISETP.LT.AND P1, PT, R81, UR4, !P0 ;  /* 0x0000000451007c0c */ /* 0x000fe2000c721270 */
[----:B------:R-:W0:Y:S01]  /*15750*/  LDCU UR4, c[0x0][0x398] ;  /* 0x00007300ff0477ac */ /* 0x000e220008000800 */
[----:B-1----:R-:W-:Y:S01]  /*15760*/  ISETP.LT.AND P0, PT, R92, UR6, !P0 ;  /* 0x000000065c007c0c */ /* 0x002fe2000c701270 */
        /* <DEDUP_REMOVED lines=49> */
[----:B-1----:R-:W-:Y:S01]  /*15a80*/  ISETP.LT.AND P1, PT, R81, UR6, !P0 ;  /* 0x0000000651007c0c */ /* 0x002fe2000c721270 */
[----:B------:R-:W0:Y:S01]  /*15a90*/  LDCU UR6, c[0x0][0x39c] ;  /* 0x00007380ff0677ac */ /* 0x000e220008000800 */
[----:B---3--:R-:W-:Y:S01]  /*15aa0*/  ISETP.LT.AND P0, PT, R92, UR8, !P0 ;  /* 0x000000085c007c0c */ /* 0x008fe2000c701270 */
[----:B------:R-:W1:Y:S10]  /*15ab0*/  LDCU UR8, c[0x0][0x39c] ;  /* 0x00007380ff0877ac */ /* 0x000e740008000800 */
[----:B------:R3:W-:Y:S02]  /*15ac0*/  @P1 STG.E.U16 desc[UR22][R70.64], R87 ;  /* 0x0000005746001986 */ /* 0x0007e4000c101516 */
[----:B---3--:R-:W-:-:S02]  /*15ad0*/  IMAD.WIDE R70, R0, 0x2, R68 ;  /* 0x0000000200467825 */ /* 0x008fc400078e0244 */
[----:B------:R-:W3:Y:S02]  /*15ae0*/  LDL.LU R87, [R1+0xf0] ;  /* 0x0000f00001577983 */ /* 0x000ee40000300800 */
[----:B------:R-:W-:Y:S02]  /*15af0*/  VIADD R0, R0, UR20 ;  /* 0x0000001400007c36 */ /* 0x000fe40008000000 */
[----:B------:R0:W-:Y:S02]  /*15b00*/  @P0 STG.E.U16 desc[UR22][R70.64], R72 ;  /* 0x0000004846000986 */ /* 0x0001e4000c101516 */
[C---:B0-----:R-:W-:Y:S02]  /*15b10*/  VIADD R70, R93.reuse, 0x10 ;  /* 0x000000105d467836 */ /* 0x041fe40000000000 */
[----:B------:R-:W-:-:S03]  /*15b20*/  VIADD R72, R93, 0x12 ;  /* 0x000000125d487836 */ /* 0x000fc60000000000 */
[----:B------:R-:W-:Y:S01]  /*15b30*/  ISETP.GE.AND P0, PT, R70, UR15, PT ;  /* 0x0000000f46007c0c */ /* 0x000fe2000bf06270 */
[C---:B------:R-:W-:Y:S01]  /*15b40*/  VIADD R70, R93.reuse, 0x11 ;  /* 0x000000115d467836 */ /* 0x040fe20000000000 */
[----:B------:R-:W-:Y:S01]  /*15b50*/  ISETP.GE.AND P2, PT, R72, UR6, PT ;  /* 0x0000000648007c0c */ /* 0x000fe2000bf46270 */
[----:B------:R-:W-:Y:S01]  /*15b60*/  VIADD R72, R93, 0x13 ;  /* 0x000000135d487836 */ /* 0x000fe20000000000 */
[C---:B-----5:R-:W-:Y:S01]  /*15b70*/  ISETP.LT.AND P1, PT, R81.reuse, UR10, !P0 ;  /* 0x0000000a51007c0c */ /* 0x060fe2000c721270 */
[----:B------:R-:W0:Y:S01]  /*15b80*/  LDCU UR10, c[0x0][0x39c] ;  /* 0x00007380ff0a77ac */ /* 0x000e220008000800 */
[----:B--2---:R-:W-:Y:S02]  /*15b90*/  ISETP.LT.AND P3, PT, R92, UR12, !P0 ;  /* 0x0000000c5c007c0c */ /* 0x004fe4000c761270 */
[----:B------:R-:W-:Y:S01]  /*15ba0*/  ISETP.GE.AND P4, PT, R70, UR4, PT ;  /* 0x0000000446007c0c */ /* 0x000fe2000bf86270 */
[C---:B------:R-:W-:Y:S01]  /*15bb0*/  IMAD.WIDE R70, R0.reuse, 0x2, R2 ;  /* 0x0000000200467825 */ /* 0x040fe200078e0202 */
[----:B------:R-:W2:Y:S01]  /*15bc0*/  LDCU UR4, c[0x0][0x39c] ;  /* 0x00007380ff0477ac */ /* 0x000ea20008000800 */
[----:B------:R-:W5:Y:S06]  /*15bd0*/  LDCU UR6, c[0x0][0x39c] ;  /* 0x00007380ff0677ac */ /* 0x000f6c0008000800 */
[----:B------:R0:W-:Y:S01]  /*15be0*/  @P1 STG.E.U16 desc[UR22][R70.64], R88 ;  /* 0x0000005846001986 */ /* 0x0001e2000c101516 */
[----:B------:R-:W2:Y:S01]  /*15bf0*/  LDCU UR15, c[0x0][0x398] ;  /* 0x00007300ff0f77ac */ /* 0x000ea20008000800 */
[----:B------:R-:W2:Y:S01]  /*15c00*/  LDCU UR12, c[0x0][0x398] ;  /* 0x00007300ff0c77ac */ /* 0x000ea20008000800 */
[----:B0-----:R-:W-:Y:S01]  /*15c10*/  IMAD.WIDE R70, R0, 0x2, R68 ;  /* 0x0000000200467825 */ /* 0x001fe200078e0244 */
[----:B------:R-:W2:Y:S01]  /*15c20*/  LDL.LU R88, [R1+0x2f4] ;  /* 0x0002f40001587983 */ /* 0x000ea20000300800 */
[----:B----4-:R-:W-:Y:S01]  /*15c30*/  ISETP.LT.AND P0, PT, R81, UR14, !P4 ;  /* 0x0000000e51007c0c */ /* 0x010fe2000e701270 */
[----:B------:R-:W0:Y:S01]  /*15c40*/  LDCU UR14, c[0x0][0x398] ;  /* 0x00007300ff0e77ac */ /* 0x000e220008000800 */
[----:B-1----:R-:W-:Y:S01]  /*15c50*/  ISETP.GE.AND P1, PT, R72, UR8, PT ;  /* 0x0000000848007c0c */ /* 0x002fe2000bf26270 */
[----:B------:R1:W-:Y:S01]  /*15c60*/  @P3 STG.E.U16 desc[UR22][R70.64], R73 ;  /* 0x0000004946003986 */ /* 0x0003e2000c101516 */
[----:B------:R-:W-:Y:S01]  /*15c70*/  VIADD R0, R0, UR20 ;  /* 0x0000001400007c36 */ /* 0x000fe20008000000 */
[----:B------:R-:W-:Y:S01]  /*15c80*/  ISETP.LT.AND P4, PT, R92, UR16, !P4 ;  /* 0x000000105c007c0c */ /* 0x000fe2000e781270 */
[----:B------:R-:W4:Y:S01]  /*15c90*/  LDCU UR8, c[0x0][0x398] ;  /* 0x00007300ff0877ac */ /* 0x000f220008000800 */
[----:B------:R-:W0:Y:S01]  /*15ca0*/  LDCU UR16, c[0x0][0x398] ;  /* 0x00007300ff1077ac */ /* 0x000e220008000800 */
[----:B-1----:R-:W2:Y:S01]  /*15cb0*/  LDL.LU R71, [R1+0x44] ;  /* 0x0000440001477983 */ /* 0x002ea20000300800 */
[----:B------:R-:W-:-:S05]  /*15cc0*/  VIADD R73, R93, 0x14 ;  /* 0x000000145d497836 */ /* 0x000fca0000000000 */
[----:B------:R-:W-:Y:S01]  /*15cd0*/  ISETP.GE.AND P5, PT, R73, UR10, PT ;  /* 0x0000000a49007c0c */ /* 0x000fe2000bfa6270 */
[----:B------:R-:W1:Y:S01]  /*15ce0*/  LDCU UR10, c[0x0][0x398] ;  /* 0x00007300ff0a77ac */ /* 0x000e620008000800 */
[----:B--2---:R-:W-:Y:S01]  /*15cf0*/  F2FP.BF16.F32.PACK_AB R72, R71, R74 ;  /* 0x0000004a4748723e */ /* 0x004fe200000010ff */
[----:B------:R-:W-:-:S03]  /*15d00*/  IMAD.WIDE R70, R0, 0x2, R2 ;  /* 0x0000000200467825 */ /* 0x000fc600078e0202 */
[----:B------:R-:W-:Y:S01]  /*15d10*/  PRMT R77, R72, 0x7632, R77 ;  /* 0x00007632484d7816 */ /* 0x000fe2000000004d */
[----:B------:R-:W-:Y:S01]  /*15d20*/  VIADD R74, R93, 0x15 ;  /* 0x000000155d4a7836 */ /* 0x000fe20000000000 */
[----:B------:R2:W-:Y:S01]  /*15d30*/  @P0 STG.E.U16 desc[UR22][R70.64], R72 ;  /* 0x0000004846000986 */ /* 0x0005e2000c101516 */
[----:B------:R-:W-:Y:S01]  /*15d40*/  ISETP.LT.AND P0, PT, R81, UR18, !P2 ;  /* 0x0000001251007c0c */ /* 0x000fe2000d701270 */
[----:B------:R-:W0:Y:S02]  /*15d50*/  LDCU UR18, c[0x0][0x398] ;  /* 0x00007300ff1277ac */ /* 0x000e240008000800 */
[----:B------:R-:W-:Y:S01]  /*15d60*/  ISETP.GE.AND P3, PT, R74, UR4, PT ;  /* 0x000000044a007c0c */ /* 0x000fe2000bf66270 */
[----:B------:R-:W0:Y:S01]  /*15d70*/  LDCU UR4, c[0x0][0x39c] ;  /* 0x00007380ff0477ac */ /* 0x000e220008000800 */
[----:B--2---:R-:W-:Y:S01]  /*15d80*/  F2FP.BF16.F32.PACK_AB R71, R76, R75 ;  /* 0x0000004b4c47723e */ /* 0x004fe200000010ff */
[----:B------:R-:W-:-:S04]  /*15d90*/  IMAD.WIDE R74, R0, 0x2, R68 ;  /* 0x00000002004a7825 */ /* 0x000fc800078e0244 */
[----:B------:R-:W-:Y:S01]  /*15da0*/  VIADD R70, R0, UR20 ;  /* 0x0000001400467c36 */ /* 0x000fe20008000000 */
[----:B------:R2:W-:Y:S01]  /*15db0*/  @P4 STG.E.U16 desc[UR22][R74.64], R77 ;  /* 0x0000004d4a004986 */ /* 0x0005e2000c101516 */
[----:B------:R-:W-:Y:S01]  /*15dc0*/  ISETP.LT.AND P2, PT, R92, UR24, !P2 ;  /* 0x000000185c007c0c */ /* 0x000fe2000d741270 */
[----:B------:R-:W-:Y:S01]  /*15dd0*/  VIADD R76, R93, 0x16 ;  /* 0x000000165d4c7836 */ /* 0x000fe20000000000 */
[----:B------:R-:W0:Y:S01]  /*15de0*/  LDCU UR24, c[0x0][0x398] ;  /* 0x00007300ff1877ac */ /* 0x000e220008000800 */
[----:B------:R-:W3:Y:S01]  /*15df0*/  LDL.LU R0, [R1+0x24c] ;  /* 0x00024c0001007983 */ /* 0x000ee20000300800 */
[----:B------:R-:W-:Y:S02]  /*15e00*/  IMAD.WIDE R72, R70, 0x2, R2 ;  /* 0x0000000246487825 */ /* 0x000fe400078e0202 */
[----:B-----5:R-:W-:Y:S01]  /*15e10*/  ISETP.GE.AND P6, PT, R76, UR6, PT ;  /* 0x000000064c007c0c */ /* 0x020fe2000bfc6270 */
[----:B------:R-:W5:Y:S01]  /*15e20*/  LDCU UR6, c[0x0][0x39c] ;  /* 0x00007380ff0677ac */ /* 0x000f620008000800 */
[----:B--2---:R-:W3:Y:S01]  /*15e30*/  LDL.LU R75, [R1+0x4c] ;  /* 0x00004c00014b7983 */ /* 0x004ee20000300800 */
[----:B------:R-:W-:-:S03]  /*15e40*/  PRMT R76, R71, 0x7632, R76 ;  /* 0x00007632474c7816 */ /* 0x000fc6000000004c */
[----:B------:R2:W-:Y:S01]  /*15e50*/  @P0 STG.E.U16 desc[UR22][R72.64], R71 ;  /* 0x0000004748000986 */ /* 0x0005e2000c101516 */
[----:B------:R-:W-:Y:S01]  /*15e60*/  ISETP.LT.AND P0, PT, R81, UR26, !P1 ;  /* 0x0000001a51007c0c */ /* 0x000fe2000cf01270 */
[----:B------:R-:W0:Y:S01]  /*15e70*/  LDCU UR26, c[0x0][0x398] ;  /* 0x00007300ff1a77ac */ /* 0x000e220008000800 */
[----:B--2---:R-:W-:-:S05]  /*15e80*/  IMAD.WIDE R72, R70, 0x2, R68 ;  /* 0x0000000246487825 */ /* 0x004fca00078e0244 */
[----:B------:R2:W-:Y:S01]  /*15e90*/  @P2 STG.E.U16 desc[UR22][R72.64], R76 ;  /* 0x0000004c48002986 */ /* 0x0005e2000c101516 */
[----:B---3--:R-:W-:Y:S01]  /*15ea0*/  F2FP.BF16.F32.PACK_AB R74, R75, R0 ;  /* 0x000000004b4a723e */ /* 0x008fe200000010ff */
[----:B------:R-:W-:Y:S02]  /*15eb0*/  VIADD R75, R93, 0x17 ;  /* 0x000000175d4b7836 */ /* 0x000fe40000000000 */
[----:B------:R-:W-:-:S03]  /*15ec0*/  VIADD R0, R70, UR20 ;  /* 0x0000001446007c36 */ /* 0x000fc60008000000 */
[----:B0-----:R-:W-:Y:S01]  /*15ed0*/  ISETP.GE.AND P4, PT, R75, UR4, PT ;  /* 0x000000044b007c0c */ /* 0x001fe2000bf86270 */
[----:B------:R-:W-:Y:S01]  /*15ee0*/  IMAD.WIDE R70, R0, 0x2, R2 ;  /* 0x0000000200467825 */ /* 0x000fe200078e0202 */
[----:B------:R-:W3:Y:S01]  /*15ef0*/  LDL.LU R75, [R1+0x250] ;  /* 0x00025000014b7983 */ /* 0x000ee20000300800 */
[----:B------:R-:W-:Y:S01]  /*15f00*/  ISETP.LT.AND P1, PT, R92, UR15, !P1 ;  /* 0x0000000f5c007c0c */ /* 0x000fe2000cf21270 */
[----:B------:R-:W0:Y:S02]  /*15f10*/  LDCU UR4, c[0x0][0x39c] ;  /* 0x00007380ff0477ac */ /* 0x000e240008000800 */
[----:B--2---:R-:W3:Y:S01]  /*15f20*/  LDL.LU R73, [R1+0x50] ;  /* 0x0000500001497983 */ /* 0x004ee20000300800 */
[----:B------:R-:W-:Y:S01]  /*15f30*/  PRMT R77, R74, 0x7632, R77 ;  /* 0x000076324a4d7816 */ /* 0x000fe2000000004d */
[----:B------:R-:W-:Y:S01]  /*15f40*/  VIADD R76, R93, 0x18 ;  /* 0x000000185d4c7836 */ /* 0x000fe20000000000 */
[----:B------:R-:W2:Y:S01]  /*15f50*/  LDCU UR15, c[0x0][0x398] ;  /* 0x00007300ff0f77ac */ /* 0x000ea20008000800 */
[----:B------:R0:W-:Y:S01]  /*15f60*/  @P0 STG.E.U16 desc[UR22][R70.64], R74 ;  /* 0x0000004a46000986 */ /* 0x0001e2000c101516 */
[----:B------:R-:W-:Y:S01]  /*15f70*/  ISETP.LT.AND P0, PT, R81, UR28, !P5 ;  /* 0x0000001c51007c0c */ /* 0x000fe2000ef01270 */
[C---:B0-----:R-:W-:Y:S01]  /*15f80*/  VIADD R70, R0.reuse, UR20 ;  /* 0x0000001400467c36 */ /* 0x041fe20008000000 */
[----:B---3--:R-:W-:Y:S01]  /*15f90*/  F2FP.BF16.F32.PACK_AB R71, R73, R75 ;  /* 0x0000004b4947723e */ /* 0x008fe200000010ff */
[----:B------:R-:W-:-:S02]  /*15fa0*/  IMAD.WIDE R74, R0, 0x2, R68 ;  /* 0x00000002004a7825 */ /* 0x000fc400078e0244 */
[----:B------:R-:W3:Y:S01]  /*15fb0*/  LDL.LU R0, [R1+0x254] ;  /* 0x0002540001007983 */ /* 0x000ee20000300800 */
[----:B------:R-:W-:Y:S01]  /*15fc0*/  ISETP.LT.AND P5, PT, R92, UR12, !P5 ;  /* 0x0000000c5c007c0c */ /* 0x000fe2000efa1270 */
[----:B------:R-:W-:Y:S01]  /*15fd0*/  IMAD.WIDE R72, R70, 0x2, R2 ;  /* 0x0000000246487825 */ /* 0x000fe200078e0202 */
[----:B-----5:R-:W-:Y:S01]  /*15fe0*/  ISETP.GE.AND P2, PT, R76, UR6, PT ;  /* 0x000000064c007c0c */ /* 0x020fe2000bf46270 */
[----:B------:R0:W-:Y:S01]  /*15ff0*/  @P1 STG.E.U16 desc[UR22][R74.64], R77 ;  /* 0x0000004d4a001986 */ /* 0x0001e2000c101516 */
[----:B------:R-:W-:Y:S01]  /*16000*/  PRMT R76, R71, 0x7632, R76 ;  /* 0x00007632474c7816 */ /* 0x000fe2000000004c */
[----:B------:R-:W5:Y:S01]  /*16010*/  LDCU UR6, c[0x0][0x39c] ;  /* 0x00007380ff0677ac */ /* 0x000f620008000800 */
[----:B------:R-:W1:Y:S01]  /*16020*/  LDCU UR12, c[0x0][0x398] ;  /* 0x00007300ff0c77ac */ /* 0x000e620008000800 */
[----:B0-----:R-:W3:Y:S04]  /*16030*/  LDL.LU R75, [R1+0x54] ;  /* 0x00005400014b7983 */ /* 0x001ee80000300800 */
[----:B------:R0:W-:Y:S01]  /*16040*/  @P0 STG.E.U16 desc[UR22][R72.64], R71 ;  /* 0x0000004748000986 */ /* 0x0001e2000c101516 */
[----:B----4-:R-:W-:Y:S01]  /*16050*/  ISETP.LT.AND P0, PT, R81, UR8, !P3 ;  /* 0x0000000851007c0c */ /* 0x010fe2000df01270 */
[----:B------:R-:W4:Y:S01]  /*16060*/  LDCU UR8, c[0x0][0x398] ;  /* 0x00007300ff0877ac */ /* 0x000f220008000800 */
[----:B0-----:R-:W-:-:S05]  /*16070*/  IMAD.WIDE R72, R70, 0x2, R68 ;  /* 0x0000000246487825 */ /* 0x001fca00078e0244 */
[----:B------:R0:W-:Y:S01]  /*16080*/  @P5 STG.E.U16 desc[UR22][R72.64], R76 ;  /* 0x0000004c48005986 */ /* 0x0001e2000c101516 */
[----:B---3--:R-:W-:Y:S01]  /*16090*/  F2FP.BF16.F32.PACK_AB R74, R75, R0 ;  /* 0x000000004b4a723e */ /* 0x008fe200000010ff */
[----:B------:R-:W-:Y:S02]  /*160a0*/  VIADD R75, R93, 0x19 ;  /* 0x000000195d4b7836 */ /* 0x000fe40000000000 */
[----:B------:R-:W-:-:S03]  /*160b0*/  VIADD R0, R70, UR20 ;  /* 0x0000001446007c36 */ /* 0x000fc60008000000 */
[----:B------:R-:W-:Y:S01]  /*160c0*/  ISETP.GE.AND P1, PT, R75, UR4, PT ;  /* 0x000000044b007c0c */ /* 0x000fe2000bf26270 */
[----:B------:R-:W-:Y:S01]  /*160d0*/  IMAD.WIDE R70, R0, 0x2, R2 ;  /* 0x0000000200467825 */ /* 0x000fe200078e0202 */
[----:B------:R-:W3:Y:S01]  /*160e0*/  LDL.LU R75, [R1+0x258] ;  /* 0x00025800014b7983 */ /* 0x000ee20000300800 */
[----:B-1----:R-:W-:Y:S01]  /*160f0*/  ISETP.LT.AND P3, PT, R92, UR10, !P3 ;  /* 0x0000000a5c007c0c */ /* 0x002fe2000df61270 */
[----:B------:R-:W1:Y:S02]  /*16100*/  LDCU UR4, c[0x0][0x39c] ;  /* 0x00007380ff0477ac */ /* 0x000e640008000800 */
[----:B0-----:R-:W3:Y:S01]  /*16110*/  LDL.LU R73, [R1+0x58] ;  /* 0x0000580001497983 */ /* 0x001ee20000300800 */
[----:B------:R-:W-:Y:S01]  /*16120*/  PRMT R77, R74, 0x7632, R77 ;  /* 0x000076324a4d7816 */ /* 0x000fe2000000004d */
[----:B------:R-:W-:Y:S01]  /*16130*/  VIADD R76, R93, 0x1a ;  /* 0x0000001a5d4c7836 */ /* 0x000fe20000000000 */
[----:B------:R-:W0:Y:S01]  /*16140*/  LDCU UR10, c[0x0][0x398] ;  /* 0x00007300ff0a77ac */ /* 0x000e220008000800 */
[----:B------:R1:W-:Y:S01]  /*16150*/  @P0 STG.E.U16 desc[UR22][R70.64], R74 ;  /* 0x0000004a46000986 */ /* 0x0003e2000c101516 */
[----:B------:R-:W-:Y:S01]  /*16160*/  ISETP.LT.AND P0, PT, R81, UR14, !P6 ;  /* 0x0000000e51007c0c */ /* 0x000fe2000f701270 */
[C---:B-1----:R-:W-:Y:S01]  /*16170*/  VIADD R70, R0.reuse, UR20 ;  /* 0x0000001400467c36 */ /* 0x042fe20008000000 */
[----:B---3--:R-:W-:Y:S01]  /*16180*/  F2FP.BF16.F32.PACK_AB R71, R73, R75 ;  /* 0x0000004b4947723e */ /* 0x008fe200000010ff */
[----:B------:R-:W-:Y:S01]  /*16190*/  IMAD.WIDE R74, R0, 0x2, R68 ;  /* 0x00000002004a7825 */ /* 0x000fe200078e0244 */
[----:B-----5:R-:W-:Y:S01]  /*161a0*/  ISETP.GE.AND P5, PT, R76, UR6, PT ;  /* 0x000000064c007c0c */ /* 0x020fe2000bfa6270 */
[----:B------:R-:W3:Y:S01]  /*161b0*/  LDL.LU R0, [R1+0x25c] ;  /* 0x00025c0001007983 */ /* 0x000ee20000300800 */
[----:B------:R-:W-:Y:S01]  /*161c0*/  ISETP.LT.AND P6, PT, R92, UR16, !P6 ;  /* 0x000000105c007c0c */ /* 0x000fe2000f7c1270 */
[C---:B------:R-:W-:Y:S01]  /*161d0*/  IMAD.WIDE R72, R70.reuse, 0x2, R2 ;  /* 0x0000000246487825 */ /* 0x040fe200078e0202 */
[----:B------:R-:W1:Y:S01]  /*161e0*/  LDCU UR14, c[0x0][0x398] ;  /* 0x00007300ff0e77ac */ /* 0x000e620008000800 */
[----:B------:R5:W-:Y:S01]  /*161f0*/  @P3 STG.E.U16 desc[UR22][R74.64], R77 ;  /* 0x0000004d4a003986 */ /* 0x000be2000c101516 */
[----:B------:R-:W-:Y:S01]  /*16200*/  PRMT R76, R71, 0x7632, R76 ;  /* 0x00007632474c7816 */ /* 0x000fe2000000004c */
[----:B------:R-:W0:Y:S01]  /*16210*/  LDCU UR6, c[0x0][0x39c] ;  /* 0x00007380ff0677ac */ /* 0x000e220008000800 */
[----:B------:R-:W0:Y:S01]  /*16220*/  LDCU UR16, c[0x0][0x398] ;  /* 0x00007300ff1077ac */ /* 0x000e220008000800 */
[----:B-----5:R-:W3:Y:S04]  /*16230*/  LDL.LU R75, [R1+0x5c] ;  /* 0x00005c00014b7983 */ /* 0x020ee80000300800 */
[----:B------:R5:W-:Y:S01]  /*16240*/  @P0 STG.E.U16 desc[UR22][R72.64], R71 ;  /* 0x0000004748000986 */ /* 0x000be2000c101516 */
[----:B------:R-:W-:Y:S01]  /*16250*/  ISETP.LT.AND P0, PT, R81, UR18, !P4 ;  /* 0x0000001251007c0c */ /* 0x000fe2000e701270 */
[----:B------:R-:W0:Y:S01]  /*16260*/  LDCU UR18, c[0x0][0x398] ;  /* 0x00007300ff1277ac */ /* 0x000e220008000800 */
[----:B-----5:R-:W-:-:S05]  /*16270*/  IMAD.WIDE R72, R70, 0x2, R68 ;  /* 0x0000000246487825 */ /* 0x020fca00078e0244 */
[----:B------:R5:W-:Y:S01]  /*16280*/  @P6 STG.E.U16 desc[UR22][R72.64], R76 ;  /* 0x0000004c48006986 */ /* 0x000be2000c101516 */
[----:B---3--:R-:W-:Y:S01]  /*16290*/  F2FP.BF16.F32.PACK_AB R74, R75, R0 ;  /* 0x000000004b4a723e */ /* 0x008fe200000010ff */
[----:B------:R-:W-:Y:S02]  /*162a0*/  VIADD R75, R93, 0x1b ;  /* 0x0000001b5d4b7836 */ /* 0x000fe40000000000 */
[----:B------:R-:W-:-:S03]  /*162b0*/  VIADD R0, R70, UR20 ;  /* 0x0000001446007c36 */ /* 0x000fc60008000000 */
[----:B------:R-:W-:Y:S01]  /*162c0*/  ISETP.GE.AND P3, PT, R75, UR4, PT ;  /* 0x000000044b007c0c */ /* 0x000fe2000bf66270 */
[----:B------:R-:W-:Y:S01]  /*162d0*/  IMAD.WIDE R70, R0, 0x2, R2 ;  /* 0x0000000200467825 */ /* 0x000fe200078e0202 */
[----:B------:R-:W3:Y:S01]  /*162e0*/  LDL.LU R75, [R1+0x260] ;  /* 0x00026000014b7983 */ /* 0x000ee20000300800 */
[----:B------:R-:W-:Y:S01]  /*162f0*/  ISETP.LT.AND P4, PT, R92, UR24, !P4 ;  /* 0x000000185c007c0c */ /* 0x000fe2000e781270 */
[----:B------:R-:W0:Y:S02]  /*16300*/  LDCU UR4, c[0x0][0x39c] ;  /* 0x00007380ff0477ac */ /* 0x000e240008000800 */
[----:B-----5:R-:W3:Y:S01]  /*16310*/  LDL.LU R73, [R1+0x60] ;  /* 0x0000600001497983 */ /* 0x020ee20000300800 */
[----:B------:R-:W-:Y:S01]  /*16320*/  PRMT R77, R74, 0x7632, R77 ;  /* 0x000076324a4d7816 */ /* 0x000fe2000000004d */
[----:B------:R-:W-:Y:S01]  /*16330*/  VIADD R76, R93, 0x1c ;  /* 0x0000001c5d4c7836 */ /* 0x000fe20000000000 */
[----:B------:R-:W5:Y:S01]  /*16340*/  LDCU UR24, c[0x0][0x398] ;  /* 0x00007300ff1877ac */ /* 0x000f620008000800 */
[----:B------:R0:W-:Y:S01]  /*16350*/  @P0 STG.E.U16 desc[UR22][R70.64], R74 ;  /* 0x0000004a46000986 */ /* 0x0001e2000c101516 */
[----:B--2---:R-:W-:Y:S01]  /*16360*/  ISETP.LT.AND P0, PT, R81, UR15, !P2 ;  /* 0x0000000f51007c0c */ /* 0x004fe2000d701270 */
[C---:B0-----:R-:W-:Y:S01]  /*16370*/  VIADD R70, R0.reuse, UR20 ;  /* 0x0000001400467c36 */ /* 0x041fe20008000000 */
[----:B---3--:R-:W-:Y:S01]  /*16380*/  F2FP.BF16.F32.PACK_AB R71, R73, R75 ;  /* 0x0000004b4947723e */ /* 0x008fe200000010ff */
[----:B------:R-:W-:Y:S01]  /*16390*/  IMAD.WIDE R74, R0, 0x2, R68 ;  /* 0x00000002004a7825 */ /* 0x000fe200078e0244 */
[----:B------:R-:W-:Y:S01]  /*163a0*/  ISETP.GE.AND P6, PT, R76, UR6, PT ;  /* 0x000000064c007c0c */ /* 0x000fe2000bfc6270 */
[----:B------:R-:W2:Y:S01]  /*163b0*/  LDL.LU R0, [R1+0x264] ;  /* 0x0002640001007983 */ /* 0x000ea20000300800 */
[----:B------:R-:W0:Y:S03]  /*163c0*/  LDCU UR15, c[0x0][0x398] ;  /* 0x00007300ff0f77ac */ /* 0x000e260008000800 */
[----:B------:R3:W-:Y:S01]  /*163d0*/  @P4 STG.E.U16 desc[UR22][R74.64], R77 ;  /* 0x0000004d4a004986 */ /* 0x0007e2000c101516 */
[----:B------:R-:W-:Y:S01]  /*163e0*/  ISETP.LT.AND P2, PT, R92, UR26, !P2 ;  /* 0x0000001a5c007c0c */ /* 0x000fe2000d741270 */
[C---:B------:R-:W-:Y:S01]  /*163f0*/  IMAD.WIDE R72, R70.reuse, 0x2, R2 ;  /* 0x0000000246487825 */ /* 0x040fe200078e0202 */
[----:B------:R-:W-:Y:S01]  /*16400*/  PRMT R76, R71, 0x7632, R76 ;  /* 0x00007632474c7816 */ /* 0x000fe2000000004c */
[----:B------:R-:W0:Y:S01]  /*16410*/  LDCU UR6, c[0x0][0x39c] ;  /* 0x00007380ff0677ac */ /* 0x000e220008000800 */
[----:B---3--:R-:W2:Y:S01]  /*16420*/  LDL.LU R75, [R1+0x64] ;  /* 0x00006400014b7983 */ /* 0x008ea20000300800 */
[----:B------:R-:W3:Y:S03]  /*16430*/  LDCU UR26, c[0x0][0x398] ;  /* 0x00007300ff1a77ac */ /* 0x000ee60008000800 */
[----:B------:R0:W-:Y:S02]  /*16440*/  @P0 STG.E.U16 desc[UR22][R72.64], R71 ;  /* 0x0000004748000986 */ /* 0x0001e4000c101516 */
[----:B0-----:R-:W-:-:S05]  /*16450*/  IMAD.WIDE R72, R70, 0x2, R68 ;  /* 0x0000000246487825 */ /* 0x001fca00078e0244 */
[----:B------:R0:W-:Y:S01]  /*16460*/  @P2 STG.E.U16 desc[UR22][R72.64], R76 ;  /* 0x0000004c48002986 */ /* 0x0001e2000c101516 */
[----:B--2---:R-:W-:Y:S01]  /*16470*/  F2FP.BF16.F32.PACK_AB R74, R75, R0 ;  /* 0x000000004b4a723e */ /* 0x004fe200000010ff */
[----:B------:R-:W-:-:S05]  /*16480*/  VIADD R75, R93, 0x1d ;  /* 0x0000001d5d4b7836 */ /* 0x000fca0000000000 */
[----:B------:R-:W-:Y:S02]  /*16490*/  ISETP.GE.AND P4, PT, R75, UR4, PT ;  /* 0x000000044b007c0c */ /* 0x000fe4000bf86270 */
[----:B----4-:R-:W-:Y:S01]  /*164a0*/  ISETP.LT.AND P0, PT, R81, UR8, !P1 ;  /* 0x0000000851007c0c */ /* 0x010fe2000cf01270 */
[----:B------:R-:W2:Y:S01]  /*164b0*/  LDL.LU R75, [R1+0x268] ;  /* 0x00026800014b7983 */ /* 0x000ea20000300800 */
[----:B------:R-:W-:Y:S01]  /*164c0*/  VIADD R0, R70, UR20 ;  /* 0x0000001446007c36 */ /* 0x000fe20008000000 */
[----:B------:R-:W-:Y:S01]  /*164d0*/  PRMT R77, R74, 0x7632, R77 ;  /* 0x000076324a4d7816 */ /* 0x000fe2000000004d */
[----:B------:R-:W4:Y:S01]  /*164e0*/  LDCU UR4, c[0x0][0x39c] ;  /* 0x00007380ff0477ac */ /* 0x000f220008000800 */
[----:B0-----:R-:W2:Y:S01]  /*164f0*/  LDL.LU R73, [R1+0x68] ;  /* 0x0000680001497983 */ /* 0x001ea20000300800 */
[----:B------:R-:W-:Y:S01]  /*16500*/  ISETP.LT.AND P1, PT, R92, UR12, !P1 ;  /* 0x0000000c5c007c0c */ /* 0x000fe2000cf21270 */
[C---:B------:R-:W-:Y:S01]  /*16510*/  IMAD.WIDE R70, R0.reuse, 0x2, R2 ;  /* 0x0000000200467825 */ /* 0x040fe200078e0202 */
[----:B------:R-:W0:Y:S03]  /*16520*/  LDCU UR8, c[0x0][0x398] ;  /* 0x00007300ff0877ac */ /* 0x000e260008000800 */
[----:B------:R-:W-:Y:S01]  /*16530*/  VIADD R76, R93, 0x1e ;  /* 0x0000001e5d4c7836 */ /* 0x000fe20000000000 */
[----:B------:R-:W0:Y:S01]  /*16540*/  LDCU UR12, c[0x0][0x398] ;  /* 0x00007300ff0c77ac */ /* 0x000e220008000800 */
[----:B------:R1:W-:Y:S02]  /*16550*/  @P0 STG.E.U16 desc[UR22][R70.64], R74 ;  /* 0x0000004a46000986 */ /* 0x0003e4000c101516 */
[C---:B-1----:R-:W-:Y:S01]  /*16560*/  VIADD R70, R0.reuse, UR20 ;  /* 0x0000001400467c36 */ /* 0x042fe20008000000 */
[----:B--2---:R-:W-:Y:S01]  /*16570*/  F2FP.BF16.F32.PACK_AB R71, R73, R75 ;  /* 0x0000004b4947723e */ /* 0x004fe200000010ff */
[----:B------:R-:W-:-:S02]  /*16580*/  IMAD.WIDE R74, R0, 0x2, R68 ;  /* 0x00000002004a7825 */ /* 0x000fc400078e0244 */
[----:B------:R-:W2:Y:S04]  /*16590*/  LDL.LU R0, [R1+0x26c] ;  /* 0x00026c0001007983 */ /* 0x000ea80000300800 */
[----:B------:R1:W-:Y:S04]  /*165a0*/  @P1 STG.E.U16 desc[UR22][R74.64], R77 ;  /* 0x0000004d4a001986 */ /* 0x0003e8000c101516 */
[----:B-1----:R-:W2:Y:S01]  /*165b0*/  LDL.LU R75, [R1+0x6c] ;  /* 0x00006c00014b7983 */ /* 0x002ea20000300800 */
[----:B------:R-:W-:Y:S01]  /*165c0*/  ISETP.LT.AND P0, PT, R81, UR10, !P5 ;  /* 0x0000000a51007c0c */ /* 0x000fe2000ef01270 */
[----:B------:R-:W-:Y:S01]  /*165d0*/  IMAD.WIDE R72, R70, 0x2, R2 ;  /* 0x0000000246487825 */ /* 0x000fe200078e0202 */
[----:B------:R-:W-:Y:S01]  /*165e0*/  ISETP.LT.AND P5, PT, R92, UR14, !P5 ;  /* 0x0000000e5c007c0c */ /* 0x000fe2000efa1270 */
[----:B------:R-:W1:Y:S01]  /*165f0*/  LDCU UR10, c[0x0][0x398] ;  /* 0x00007300ff0a77ac */ /* 0x000e620008000800 */
[----:B------:R-:W-:-:S02]  /*16600*/  ISETP.GE.AND P2, PT, R76, UR6, PT ;  /* 0x000000064c007c0c */ /* 0x000fc4000bf46270 */
[----:B------:R-:W-:Y:S01]  /*16610*/  PRMT R76, R71, 0x7632, R76 ;  /* 0x00007632474c7816 */ /* 0x000fe2000000004c */
[----:B------:R-:W0:Y:S01]  /*16620*/  LDCU UR6, c[0x0][0x39c] ;  /* 0x00007380ff0677ac */ /* 0x000e220008000800 */
[----:B------:R-:W0:Y:S05]  /*16630*/  LDCU UR14, c[0x0][0x398] ;  /* 0x00007300ff0e77ac */ /* 0x000e2a0008000800 */
[----:B------:R1:W-:Y:S02]  /*16640*/  @P0 STG.E.U16 desc[UR22][R72.64], R71 ;  /* 0x0000004748000986 */ /* 0x0003e4000c101516 */
[----:B-1----:R-:W-:-:S05]  /*16650*/  IMAD.WIDE R72, R70, 0x2, R68 ;  /* 0x0000000246487825 */ /* 0x002fca00078e0244 */
[----:B------:R1:W-:Y:S01]  /*16660*/  @P5 STG.E.U16 desc[UR22][R72.64], R76 ;  /* 0x0000004c48005986 */ /* 0x0003e2000c101516 */
[----:B--2---:R-:W-:Y:S01]  /*16670*/  F2FP.BF16.F32.PACK_AB R74, R75, R0 ;  /* 0x000000004b4a723e */ /* 0x004fe200000010ff */
[----:B------:R-:W-:-:S05]  /*16680*/  VIADD R75, R93, 0x1f ;  /* 0x0000001f5d4b7836 */ /* 0x000fca0000000000 */
[----:B----4-:R-:W-:Y:S02]  /*16690*/  ISETP.GE.AND P1, PT, R75, UR4, PT ;  /* 0x000000044b007c0c */ /* 0x010fe4000bf26270 */
[----:B------:R-:W-:Y:S01]  /*166a0*/  ISETP.LT.AND P0, PT, R81, UR16, !P3 ;  /* 0x0000001051007c0c */ /* 0x000fe2000df01270 */
[----:B------:R-:W2:Y:S01]  /*166b0*/  LDL.LU R75, [R1+0x270] ;  /* 0x00027000014b7983 */ /* 0x000ea20000300800 */
[----:B------:R-:W-:Y:S01]  /*166c0*/  VIADD R0, R70, UR20 ;  /* 0x0000001446007c36 */ /* 0x000fe20008000000 */
[----:B------:R-:W-:Y:S01]  /*166d0*/  PRMT R77, R74, 0x7632, R77 ;  /* 0x000076324a4d7816 */ /* 0x000fe2000000004d */
[----:B------:R-:W4:Y:S01]  /*166e0*/  LDCU UR4, c[0x0][0x39c] ;  /* 0x00007380ff0477ac */ /* 0x000f220008000800 */
[----:B-1----:R-:W2:Y:S01]  /*166f0*/  LDL.LU R73, [R1+0x70] ;  /* 0x0000700001497983 */ /* 0x002ea20000300800 */
[----:B------:R-:W-:Y:S01]  /*16700*/  ISETP.LT.AND P3, PT, R92, UR18, !P3 ;  /* 0x000000125c007c0c */ /* 0x000fe2000df61270 */
[C---:B------:R-:W-:Y:S01]  /*16710*/  IMAD.WIDE R70, R0.reuse, 0x2, R2 ;  /* 0x0000000200467825 */ /* 0x040fe200078e0202 */
[----:B------:R-:W1:Y:S03]  /*16720*/  LDCU UR16, c[0x0][0x398] ;  /* 0x00007300ff1077ac */ /* 0x000e660008000800 */
[----:B------:R-:W-:Y:S01]  /*16730*/  VIADD R76, R93, 0x20 ;  /* 0x000000205d4c7836 */ /* 0x000fe20000000000 */
[----:B------:R-:W0:Y:S01]  /*16740*/  LDCU UR18, c[0x0][0x398] ;  /* 0x00007300ff1277ac */ /* 0x000e220008000800 */
[----:B------:R3:W-:Y:S02]  /*16750*/  @P0 STG.E.U16 desc[UR22][R70.64], R74 ;  /* 0x0000004a46000986 */ /* 0x0007e4000c101516 */
[C---:B---3--:R-:W-:Y:S01]  /*16760*/  VIADD R70, R0.reuse, UR20 ;  /* 0x0000001400467c36 */ /* 0x048fe20008000000 */
[----:B--2---:R-:W-:Y:S01]  /*16770*/  F2FP.BF16.F32.PACK_AB R71, R73, R75 ;  /* 0x0000004b4947723e */ /* 0x004fe200000010ff */
[----:B------:R-:W-:-:S02]  /*16780*/  IMAD.WIDE R74, R0, 0x2, R68 ;  /* 0x00000002004a7825 */ /* 0x000fc400078e0244 */
[----:B------:R-:W2:Y:S04]  /*16790*/  LDL.LU R0, [R1+0x274] ;  /* 0x0002740001007983 */ /* 0x000ea80000300800 */
[----:B------:R3:W-:Y:S04]  /*167a0*/  @P3 STG.E.U16 desc[UR22][R74.64], R77 ;  /* 0x0000004d4a003986 */ /* 0x0007e8000c101516 */
[----:B---3--:R-:W2:Y:S01]  /*167b0*/  LDL.LU R75, [R1+0x74] ;  /* 0x00007400014b7983 */ /* 0x008ea20000300800 */
[----:B------:R-:W-:Y:S01]  /*167c0*/  ISETP.LT.AND P0, PT, R81, UR15, !P6 ;  /* 0x0000000f51007c0c */ /* 0x000fe2000f701270 */
[----:B------:R-:W-:Y:S01]  /*167d0*/  IMAD.WIDE R72, R70, 0x2, R2 ;  /* 0x0000000246487825 */ /* 0x000fe200078e0202 */
[----:B-----5:R-:W-:Y:S01]  /*167e0*/  ISETP.LT.AND P6, PT, R92, UR24, !P6 ;  /* 0x000000185c007c0c */ /* 0x020fe2000f7c1270 */
[----:B------:R-:W3:Y:S01]  /*167f0*/  LDCU UR15, c[0x0][0x398] ;  /* 0x00007300ff0f77ac */ /* 0x000ee20008000800 */
[----:B0-----:R-:W-:-:S02]  /*16800*/  ISETP.GE.AND P5, PT, R76, UR6, PT ;  /* 0x000000064c007c0c */ /* 0x001fc4000bfa6270 */
[----:B------:R-:W-:Y:S01]  /*16810*/  PRMT R76, R71, 0x7632, R76 ;  /* 0x00007632474c7816 */ /* 0x000fe2000000004c */
[----:B------:R-:W0:Y:S01]  /*16820*/  LDCU UR6, c[0x0][0x39c] ;  /* 0x00007380ff0677ac */ /* 0x000e220008000800 */
[----:B------:R-:W5:Y:S05]  /*16830*/  LDCU UR24, c[0x0][0x398] ;  /* 0x00007300ff1877ac */ /* 0x000f6a0008000800 */
[----:B------:R0:W-:Y:S02]  /*16840*/  @P0 STG.E.U16 desc[UR22][R72.64], R71 ;  /* 0x0000004748000986 */ /* 0x0001e4000c101516 */
[----:B0-----:R-:W-:-:S05]  /*16850*/  IMAD.WIDE R72, R70, 0x2, R68 ;  /* 0x0000000246487825 */ /* 0x001fca00078e0244 */
        /* <DEDUP_REMOVED lines=56> */
[----:B------:R-:W-:Y:S01]  /*16be0*/  ISETP.LT.AND P5, PT, R92, UR18, !P5 ;  /* 0x000000125c007c0c */ /* 0x000fe2000efa1270 */
[----:B------:R-:W3:Y:S01]  /*16bf0*/  LDCU UR15, c[0x0][0x398] ;  /* 0x00007300ff0f77ac */ /* 0x000ee20008000800 */
[----:B0-----:R-:W-:-:S02]  /*16c00*/  ISETP.GE.AND P2, PT, R76, UR6, PT ;  /* 0x000000064c007c0c */ /* 0x001fc4000bf46270 */
        /* <DEDUP_REMOVED lines=15> */
[----:B-----5:R-:W-:Y:S01]  /*16d00*/  ISETP.LT.AND P3, PT, R92, UR24, !P3 ;  /* 0x000000185c007c0c */ /* 0x020fe2000df61270 */
[C---:B------:R-:W-:Y:S01]  /*16d10*/  IMAD.WIDE R70, R0.reuse, 0x2, R2 ;  /* 0x0000000200467825 */ /* 0x040fe200078e0202 */
[----:B------:R-:W1:Y:S03]  /*16d20*/  LDCU UR8, c[0x0][0x398] ;  /* 0x00007300ff0877ac */ /* 0x000e660008000800 */
[----:B------:R-:W-:Y:S01]  /*16d30*/  VIADD R76, R93, 0x26 ;  /* 0x000000265d4c7836 */ /* 0x000fe20000000000 */
[----:B------:R-:W5:Y:S01]  /*16d40*/  LDCU UR24, c[0x0][0x398] ;  /* 0x00007300ff1877ac */ /* 0x000f620008000800 */
[----:B------:R0:W-:Y:S02]  /*16d50*/  @P0 STG.E.U16 desc[UR22][R70.64], R74 ;  /* 0x0000004a46000986 */ /* 0x0001e4000c101516 */
[C---:B0-----:R-:W-:Y:S01]  /*16d60*/  VIADD R70, R0.reuse, UR20 ;  /* 0x0000001400467c36 */ /* 0x041fe20008000000 */
[----:B--2---:R-:W-:Y:S01]  /*16d70*/  F2FP.BF16.F32.PACK_AB R71, R73, R75 ;  /* 0x0000004b4947723e */ /* 0x004fe200000010ff */
[----:B------:R-:W-:-:S02]  /*16d80*/  IMAD.WIDE R74, R0, 0x2, R68 ;  /* 0x00000002004a7825 */ /* 0x000fc400078e0244 */
[----:B------:R-:W2:Y:S04]  /*16d90*/  LDL.LU R0, [R1+0x28c] ;  /* 0x00028c0001007983 */ /* 0x000ea80000300800 */
[----:B------:R0:W-:Y:S04]  /*16da0*/  @P3 STG.E.U16 desc[UR22][R74.64], R77 ;  /* 0x0000004d4a003986 */ /* 0x0001e8000c101516 */
[----:B0-----:R-:W2:Y:S01]  /*16db0*/  LDL.LU R75, [R1+0x8c] ;  /* 0x00008c00014b7983 */ /* 0x001ea20000300800 */
[----:B------:R-:W-:Y:S01]  /*16dc0*/  ISETP.LT.AND P0, PT, R81, UR10, !P6 ;  /* 0x0000000a51007c0c */ /* 0x000fe2000f701270 */
[----:B------:R-:W-:Y:S01]  /*16dd0*/  IMAD.WIDE R72, R70, 0x2, R2 ;  /* 0x0000000246487825 */ /* 0x000fe200078e0202 */
[----:B------:R-:W-:Y:S01]  /*16de0*/  ISETP.LT.AND P6, PT, R92, UR26, !P6 ;  /* 0x0000001a5c007c0c */ /* 0x000fe2000f7c1270 */
[----:B------:R-:W0:Y:S01]  /*16df0*/  LDCU UR10, c[0x0][0x398] ;  /* 0x00007300ff0a77ac */ /* 0x000e220008000800 */
        /* <DEDUP_REMOVED lines=355> */
[----:B------:R-:W-:-:S05]  /*18430*/  ISETP.LT.AND P1, PT, R81, UR8, !P3 ;  /* 0x0000000851007c0c */ /* 0x000fca000df21270 */
[----:B------:R0:W-:Y:S01]  /*18440*/  @P0 STG.E.U16 desc[UR22][R72.64], R71 ;  /* 0x0000004748000986 */ /* 0x0001e2000c101516 */
[----:B------:R-:W1:Y:S01]  /*18450*/  LDCU UR8, c[0x0][0x39c] ;  /* 0x00007380ff0877ac */ /* 0x000e620008000800 */
[----:B------:R-:W1:Y:S01]  /*18460*/  LDCU UR16, c[0x0][0x398] ;  /* 0x00007300ff1077ac */ /* 0x000e620008000800 */
[----:B0-----:R-:W-:-:S05]  /*18470*/  IMAD.WIDE R72, R70, 0x2, R68 ;  /* 0x0000000246487825 */ /* 0x001fca00078e0244 */
[----:B------:R0:W-:Y:S01]  /*18480*/  @P5 STG.E.U16 desc[UR22][R72.64], R76 ;  /* 0x0000004c48005986 */ /* 0x0001e2000c101516 */
[----:B--2---:R-:W-:Y:S01]  /*18490*/  F2FP.BF16.F32.PACK_AB R74, R75, R0 ;  /* 0x000000004b4a723e */ /* 0x004fe200000010ff */
[----:B------:R-:W-:-:S05]  /*184a0*/  VIADD R75, R93, 0x3d ;  /* 0x0000003d5d4b7836 */ /* 0x000fca0000000000 */
[----:B----4-:R-:W-:Y:S01]  /*184b0*/  ISETP.GE.AND P0, PT, R75, UR4, PT ;  /* 0x000000044b007c0c */ /* 0x010fe2000bf06270 */
[----:B------:R-:W-:Y:S01]  /*184c0*/  VIADD R0, R70, UR20 ;  /* 0x0000001446007c36 */ /* 0x000fe20008000000 */
[----:B------:R-:W2:Y:S01]  /*184d0*/  LDL.LU R75, [R1+0x2e8] ;  /* 0x0002e800014b7983 */ /* 0x000ea20000300800 */
[----:B------:R-:W-:Y:S01]  /*184e0*/  ISETP.LT.AND P3, PT, R92, UR18, !P3 ;  /* 0x000000125c007c0c */ /* 0x000fe2000df61270 */
[----:B------:R-:W4:Y:S02]  /*184f0*/  LDCU UR4, c[0x0][0x39c] ;  /* 0x00007380ff0477ac */ /* 0x000f240008000800 */
[----:B0-----:R-:W2:Y:S01]  /*18500*/  LDL.LU R73, [R1+0xe8] ;  /* 0x0000e80001497983 */ /* 0x001ea20000300800 */
[----:B------:R-:W-:Y:S01]  /*18510*/  IMAD.WIDE R70, R0, 0x2, R2 ;  /* 0x0000000200467825 */ /* 0x000fe200078e0202 */
[----:B------:R-:W-:-:S04]  /*18520*/  PRMT R77, R74, 0x7632, R77 ;  /* 0x000076324a4d7816 */ /* 0x000fc8000000004d */
[----:B------:R0:W-:Y:S01]  /*18530*/  @P1 STG.E.U16 desc[UR22][R70.64], R74 ;  /* 0x0000004a46001986 */ /* 0x0001e2000c101516 */
[----:B--2---:R-:W-:Y:S01]  /*18540*/  F2FP.BF16.F32.PACK_AB R76, R73, R75 ;  /* 0x0000004b494c723e */ /* 0x004fe200000010ff */
[----:B0-----:R-:W-:-:S05]  /*18550*/  IMAD.WIDE R74, R0, 0x2, R68 ;  /* 0x00000002004a7825 */ /* 0x001fca00078e0244 */
[----:B------:R0:W-:Y:S04]  /*18560*/  @P3 STG.E.U16 desc[UR22][R74.64], R77 ;  /* 0x0000004d4a003986 */ /* 0x0001e8000c101516 */
[----:B0-----:R-:W2:Y:S04]  /*18570*/  LDL.LU R74, [R1+0xec] ;  /* 0x0000ec00014a7983 */ /* 0x001ea80000300800 */
[----:B------:R-:W2:Y:S01]  /*18580*/  LDL.LU R75, [R1+0x2ec] ;  /* 0x0002ec00014b7983 */ /* 0x000ea20000300800 */
[----:B------:R-:W-:Y:S01]  /*18590*/  ISETP.LT.AND P5, PT, R81, UR10, !P6 ;  /* 0x0000000a51007c0c */ /* 0x000fe2000f7a1270 */
[C---:B------:R-:W-:Y:S01]  /*185a0*/  VIADD R71, R93.reuse, 0x3e ;  /* 0x0000003e5d477836 */ /* 0x040fe20000000000 */
[----:B-----5:R-:W-:Y:S01]  /*185b0*/  ISETP.LT.AND P6, PT, R92, UR24, !P6 ;  /* 0x000000185c007c0c */ /* 0x020fe2000f7c1270 */
[----:B------:R-:W-:Y:S01]  /*185c0*/  VIADD R70, R0, UR20 ;  /* 0x0000001400467c36 */ /* 0x000fe20008000000 */
[----:B------:R-:W-:Y:S01]  /*185d0*/  PRMT R79, R76, 0x7632, R79 ;  /* 0x000076324c4f7816 */ /* 0x000fe2000000004f */
[----:B------:R-:W-:Y:S01]  /*185e0*/  VIADD R77, R93, 0x40 ;  /* 0x000000405d4d7836 */ /* 0x000fe20000000000 */
[----:B------:R-:W-:Y:S01]  /*185f0*/  ISETP.GE.AND P1, PT, R71, UR6, PT ;  /* 0x0000000647007c0c */ /* 0x000fe2000bf26270 */
[----:B------:R-:W-:Y:S01]  /*18600*/  IMAD.WIDE R72, R70, 0x2, R2 ;  /* 0x0000000246487825 */ /* 0x000fe200078e0202 */
[----:B------:R-:W0:Y:S03]  /*18610*/  LDCU UR10, c[0x0][0x398] ;  /* 0x00007300ff0a77ac */ /* 0x000e260008000800 */
[----:B------:R-:W-:Y:S01]  /*18620*/  VIADD R0, R93, 0x3f ;  /* 0x0000003f5d007836 */ /* 0x000fe20000000000 */
[----:B------:R-:W5:Y:S01]  /*18630*/  LDCU UR6, c[0x0][0x39c] ;  /* 0x00007380ff0677ac */ /* 0x000f620008000800 */
[----:B------:R-:W-:Y:S01]  /*18640*/  @P5 STG.E.U16 desc[UR22][R72.64], R76 ;  /* 0x0000004c48005986 */ /* 0x000fe2000c101516 */
[----:B-1----:R-:W-:-:S02]  /*18650*/  ISETP.LT.AND P5, PT, R81, UR12, !P4 ;  /* 0x0000000c51007c0c */ /* 0x002fc4000e7a1270 */
[----:B--2---:R-:W-:Y:S01]  /*18660*/  F2FP.BF16.F32.PACK_AB R71, R74, R75 ;  /* 0x0000004b4a47723e */ /* 0x004fe200000010ff */
[----:B------:R-:W-:Y:S01]  /*18670*/  IMAD.WIDE R74, R70, 0x2, R68 ;  /* 0x00000002464a7825 */ /* 0x000fe200078e0244 */
[----:B------:R-:W-:Y:S01]  /*18680*/  ISETP.GE.AND P3, PT, R0, UR8, PT ;  /* 0x0000000800007c0c */ /* 0x000fe2000bf66270 */
[----:B------:R-:W1:Y:S03]  /*18690*/  LDCU UR8, c[0x0][0x398] ;  /* 0x00007300ff0877ac */ /* 0x000e660008000800 */
[----:B------:R2:W-:Y:S01]  /*186a0*/  @P6 STG.E.U16 desc[UR22][R74.64], R79 ;  /* 0x0000004f4a006986 */ /* 0x0005e2000c101516 */
[----:B------:R-:W0:Y:S03]  /*186b0*/  LDCU UR12, c[0x0][0x398] ;  /* 0x00007300ff0c77ac */ /* 0x000e260008000800 */
[----:B--2---:R-:W2:Y:S01]  /*186c0*/  LDL.LU R75, [R1+0xf4] ;  /* 0x0000f400014b7983 */ /* 0x004ea20000300800 */
[----:B------:R-:W-:Y:S01]  /*186d0*/  ISETP.LT.AND P4, PT, R92, UR26, !P4 ;  /* 0x0000001a5c007c0c */ /* 0x000fe2000e781270 */
[----:B------:R-:W-:Y:S01]  /*186e0*/  VIADD R0, R70, UR20 ;  /* 0x0000001446007c36 */ /* 0x000fe20008000000 */
[----:B------:R-:W-:-:S03]  /*186f0*/  PRMT R78, R71, 0x7610, R78 ;  /* 0x00007610474e7816 */ /* 0x000fc6000000004e */
[C---:B------:R-:W-:Y:S01]  /*18700*/  IMAD.WIDE R72, R0.reuse, 0x2, R2 ;  /* 0x0000000200487825 */ /* 0x040fe200078e0202 */
[----:B------:R-:W-:Y:S02]  /*18710*/  PRMT R76, R71, 0x7632, R76 ;  /* 0x00007632474c7816 */ /* 0x000fe4000000004c */
[----:B----4-:R-:W-:Y:S01]  /*18720*/  ISETP.GE.AND P6, PT, R77, UR4, PT ;  /* 0x000000044d007c0c */ /* 0x010fe2000bfc6270 */
[----:B------:R-:W-:Y:S01]  /*18730*/  IMAD.WIDE R70, R0, 0x2, R68 ;  /* 0x0000000200467825 */ /* 0x000fe200078e0244 */
[----:B------:R-:W-:Y:S01]  /*18740*/  @P5 STG.E.U16 desc[UR22][R72.64], R78 ;  /* 0x0000004e48005986 */ /* 0x000fe2000c101516 */
[C---:B---3--:R-:W-:Y:S01]  /*18750*/  ISETP.LT.AND P5, PT, R81.reuse, UR14, !P2 ;  /* 0x0000000e51007c0c */ /* 0x048fe2000d7a1270 */
[----:B------:R-:W3:Y:S01]  /*18760*/  LDCU UR4, c[0x0][0x39c] ;  /* 0x00007380ff0477ac */ /* 0x000ee20008000800 */
[----:B------:R-:W-:Y:S01]  /*18770*/  ISETP.LT.AND P2, PT, R92, UR15, !P2 ;  /* 0x0000000f5c007c0c */ /* 0x000fe2000d741270 */
[----:B------:R4:W-:Y:S01]  /*18780*/  @P4 STG.E.U16 desc[UR22][R70.64], R76 ;  /* 0x0000004c46004986 */ /* 0x0009e2000c101516 */
[----:B------:R-:W-:Y:S01]  /*18790*/  VIADD R0, R0, UR20 ;  /* 0x0000001400007c36 */ /* 0x000fe20008000000 */
[----:B------:R-:W-:Y:S01]  /*187a0*/  ISETP.LT.AND P4, PT, R81, UR16, !P0 ;  /* 0x0000001051007c0c */ /* 0x000fe2000c781270 */
[----:B------:R-:W-:Y:S01]  /*187b0*/  VIADD R79, R93, 0x41 ;  /* 0x000000415d4f7836 */ /* 0x000fe20000000000 */
[----:B------:R-:W0:Y:S01]  /*187c0*/  LDCU UR14, c[0x0][0x398] ;  /* 0x00007300ff0e77ac */ /* 0x000e220008000800 */
[----:B------:R-:W0:Y:S01]  /*187d0*/  LDCU UR15, c[0x0][0x398] ;  /* 0x00007300ff0f77ac */ /* 0x000e220008000800 */
[----:B----4-:R-:W-:Y:S01]  /*187e0*/  F2FP.BF16.F32.PACK_AB R71, R87, R86 ;  /* 0x000000565747723e */ /* 0x010fe200000010ff */
[----:B------:R-:W-:-:S02]  /*187f0*/  VIADD R70, R0, UR20 ;  /* 0x0000001400467c36 */ /* 0x000fc40008000000 */
[----:B------:R-:W-:Y:S01]  /*18800*/  IMAD.WIDE R76, R0, 0x2, R2 ;  /* 0x00000002004c7825 */ /* 0x000fe200078e0202 */
[C---:B------:R-:W-:Y:S02]  /*18810*/  PRMT R80, R71.reuse, 0x7610, R80 ;  /* 0x0000761047507816 */ /* 0x040fe40000000050 */
[----:B------:R-:W-:Y:S01]  /*18820*/  PRMT R71, R71, 0x7632, R71 ;  /* 0x0000763247477816 */ /* 0x000fe20000000047 */
[----:B------:R-:W-:Y:S01]  /*18830*/  IMAD.WIDE R72, R70, 0x2, R2 ;  /* 0x0000000246487825 */ /* 0x000fe200078e0202 */
[----:B-1----:R-:W-:Y:S01]  /*18840*/  ISETP.LT.AND P0, PT, R92, UR8, !P0 ;  /* 0x000000085c007c0c */ /* 0x002fe2000c701270 */
[----:B------:R1:W-:Y:S01]  /*18850*/  @P5 STG.E.U16 desc[UR22][R76.64], R80 ;  /* 0x000000504c005986 */ /* 0x0003e2000c101516 */
[----:B-----5:R-:W-:Y:S01]  /*18860*/  ISETP.GE.AND P5, PT, R79, UR6, PT ;  /* 0x000000064f007c0c */ /* 0x020fe2000bfa6270 */
[----:B------:R-:W4:Y:S01]  /*18870*/  LDCU UR6, c[0x0][0x398] ;  /* 0x00007300ff0677ac */ /* 0x000f220008000800 */
[----:B------:R-:W5:Y:S01]  /*18880*/  LDCU UR8, c[0x0][0x398] ;  /* 0x00007300ff0877ac */ /* 0x000f620008000800 */
[----:B-1----:R-:W-:-:S02]  /*18890*/  F2FP.BF16.F32.PACK_AB R76, R83, R82 ;  /* 0x00000052534c723e */ /* 0x002fc400000010ff */
[----:B--2---:R-:W-:Y:S01]  /*188a0*/  F2FP.BF16.F32.PACK_AB R78, R75, R88 ;  /* 0x000000584b4e723e */ /* 0x004fe200000010ff */
[----:B------:R-:W-:-:S04]  /*188b0*/  IMAD.WIDE R74, R0, 0x2, R68 ;  /* 0x00000002004a7825 */ /* 0x000fc800078e0244 */
[----:B------:R-:W-:Y:S01]  /*188c0*/  VIADD R0, R93, 0x42 ;  /* 0x000000425d007836 */ /* 0x000fe20000000000 */
[----:B------:R1:W-:Y:S01]  /*188d0*/  @P2 STG.E.U16 desc[UR22][R74.64], R71 ;  /* 0x000000474a002986 */ /* 0x0003e2000c101516 */
[----:B0-----:R-:W-:Y:S01]  /*188e0*/  ISETP.LT.AND P2, PT, R81, UR10, !P1 ;  /* 0x0000000a51007c0c */ /* 0x001fe2000cf41270 */
[----:B------:R-:W0:Y:S02]  /*188f0*/  LDCU UR10, c[0x0][0x398] ;  /* 0x00007300ff0a77ac */ /* 0x000e240008000800 */
[----:B------:R2:W-:Y:S01]  /*18900*/  @P4 STG.E.U16 desc[UR22][R72.64], R78 ;  /* 0x0000004e48004986 */ /* 0x0005e2000c101516 */
[----:B---3--:R-:W-:Y:S01]  /*18910*/  ISETP.GE.AND P4, PT, R0, UR4, PT ;  /* 0x0000000400007c0c */ /* 0x008fe2000bf86270 */
[----:B------:R-:W-:Y:S01]  /*18920*/  VIADD R0, R70, UR20 ;  /* 0x0000001446007c36 */ /* 0x000fe20008000000 */
[----:B-1----:R-:W-:Y:S01]  /*18930*/  PRMT R75, R78, 0x7632, R75 ;  /* 0x000076324e4b7816 */ /* 0x002fe2000000004b */
[----:B------:R-:W1:Y:S01]  /*18940*/  LDCU UR4, c[0x0][0x39c] ;  /* 0x00007380ff0477ac */ /* 0x000e620008000800 */
[----:B--2---:R-:W2:Y:S01]  /*18950*/  LDL.LU R78, [R1+0x1cc] ;  /* 0x0001cc00014e7983 */ /* 0x004ea20000300800 */
[----:B------:R-:W-:Y:S01]  /*18960*/  IMAD.WIDE R72, R70, 0x2, R68 ;  /* 0x0000000246487825 */ /* 0x000fe200078e0244 */
[----:B------:R-:W-:-:S02]  /*18970*/  F2FP.BF16.F32.PACK_AB R74, R85, R84 ;  /* 0x00000054554a723e */ /* 0x000fc400000010ff */
[----:B------:R-:W3:Y:S01]  /*18980*/  LDL.LU R79, [R1+0x1d0] ;  /* 0x0001d000014f7983 */ /* 0x000ee20000300800 */
[----:B------:R-:W-:-:S03]  /*18990*/  IMAD.WIDE R70, R0, 0x2, R2 ;  /* 0x0000000200467825 */ /* 0x000fc600078e0202 */
[----:B------:R-:W2:Y:S04]  /*189a0*/  LDL.LU R80, [R1+0x1d4] ;  /* 0x0001d40001507983 */ /* 0x000ea80000300800 */
[----:B------:R-:W2:Y:S04]  /*189b0*/  LDL.LU R88, [R1+0x1d8] ;  /* 0x0001d80001587983 */ /* 0x000ea80000300800 */
[----:B------:R-:W2:Y:S01]  /*189c0*/  LDL.LU R87, [R1+0x1dc] ;  /* 0x0001dc0001577983 */ /* 0x000ea20000300800 */
[----:B------:R-:W-:-:S03]  /*189d0*/  PRMT R77, R74, 0x7632, R77 ;  /* 0x000076324a4d7816 */ /* 0x000fc6000000004d */
[----:B------:R-:W2:Y:S04]  /*189e0*/  LDL.LU R86, [R1+0x1e0] ;  /* 0x0001e00001567983 */ /* 0x000ea80000300800 */
[----:B------:R-:W2:Y:S04]  /*189f0*/  LDL.LU R85, [R1+0x1e8] ;  /* 0x0001e80001557983 */ /* 0x000ea80000300800 */
[----:B------:R-:W2:Y:S04]  /*18a00*/  LDL.LU R84, [R1+0x1e4] ;  /* 0x0001e40001547983 */ /* 0x000ea80000300800 */
[----:B------:R-:W-:Y:S04]  /*18a10*/  @P0 STG.E.U16 desc[UR22][R72.64], R75 ;  /* 0x0000004b48000986 */ /* 0x000fe8000c101516 */
[----:B------:R-:W2:Y:S04]  /*18a20*/  LDL.LU R83, [R1+0x1f0] ;  /* 0x0001f00001537983 */ /* 0x000ea80000300800 */
[----:B------:R0:W-:Y:S04]  /*18a30*/  @P2 STG.E.U16 desc[UR22][R70.64], R74 ;  /* 0x0000004a46002986 */ /* 0x0001e8000c101516 */
[----:B------:R-:W2:Y:S01]  /*18a40*/  LDL.LU R82, [R1+0x1ec] ;  /* 0x0001ec0001527983 */ /* 0x000ea20000300800 */
[----:B0-----:R-:W-:-:S02]  /*18a50*/  VIADD R70, R0, UR20 ;  /* 0x0000001400467c36 */ /* 0x001fc40008000000 */
[----:B------:R-:W-:Y:S02]  /*18a60*/  IMAD.WIDE R74, R0, 0x2, R68 ;  /* 0x00000002004a7825 */ /* 0x000fe400078e0244 */
[----:B------:R-:W2:Y:S01]  /*18a70*/  LDL.LU R0, [R1+0x100] ;  /* 0x0001000001007983 */ /* 0x000ea20000300800 */
[----:B------:R-:W-:Y:S02]  /*18a80*/  ISETP.LT.AND P1, PT, R92, UR12, !P1 ;  /* 0x0000000c5c007c0c */ /* 0x000fe4000cf21270 */
[----:B----4-:R-:W-:Y:S01]  /*18a90*/  ISETP.LT.AND P0, PT, R81, UR6, !P3 ;  /* 0x0000000651007c0c */ /* 0x010fe2000df01270 */
[----:B------:R-:W0:Y:S01]  /*18aa0*/  LDCU UR6, c[0x0][0x39c] ;  /* 0x00007380ff0677ac */ /* 0x000e220008000800 */
[----:B------:R-:W-:Y:S01]  /*18ab0*/  IMAD.WIDE R72, R70, 0x2, R2 ;  /* 0x0000000246487825 */ /* 0x000fe200078e0202 */
[----:B------:R-:W4:Y:S08]  /*18ac0*/  LDCU UR12, c[0x0][0x398] ;  /* 0x00007300ff0c77ac */ /* 0x000f300008000800 */
[----:B------:R0:W-:Y:S04]  /*18ad0*/  @P1 STG.E.U16 desc[UR22][R74.64], R77 ;  /* 0x0000004d4a001986 */ /* 0x0001e8000c101516 */
[----:B------:R1:W-:Y:S04]  /*18ae0*/  @P0 STG.E.U16 desc[UR22][R72.64], R76 ;  /* 0x0000004c48000986 */ /* 0x0003e8000c101516 */
[----:B0-----:R-:W3:Y:S01]  /*18af0*/  LDL.LU R77, [R1+0x1c8] ;  /* 0x0001c800014d7983 */ /* 0x001ee20000300800 */
[----:B------:R-:W-:-:S03]  /*18b00*/  PRMT R75, R76, 0x7632, R75 ;  /* 0x000076324c4b7816 */ /* 0x000fc6000000004b */
[----:B-1----:R-:W3:Y:S01]  /*18b10*/  LDL.LU R76, [R1+0x1c4] ;  /* 0x0001c400014c7983 */ /* 0x002ee20000300800 */
[----:B--2---:R-:W-:Y:S01]  /*18b20*/  F2FP.BF16.F32.PACK_AB R74, R4, R0 ;  /* 0x00000000044a723e */ /* 0x004fe200000010ff */
[----:B------:R-:W-:-:S05]  /*18b30*/  VIADD R4, R93, 0x44 ;  /* 0x000000445d047836 */ /* 0x000fca0000000000 */
[----:B------:R-:W-:Y:S02]  /*18b40*/  ISETP.GE.AND P1, PT, R4, UR6, PT ;  /* 0x0000000604007c0c */ /* 0x000fe4000bf26270 */
[----:B------:R-:W-:Y:S01]  /*18b50*/  ISETP.LT.AND P3, PT, R92, UR14, !P3 ;  /* 0x0000000e5c007c0c */ /* 0x000fe2000df61270 */
[----:B------:R-:W2:Y:S01]  /*18b60*/  LDL.LU R4, [R1+0x104] ;  /* 0x0001040001047983 */ /* 0x000ea20000300800 */
[----:B------:R-:W-:Y:S01]  /*18b70*/  VIADD R71, R93, 0x43 ;  /* 0x000000435d477836 */ /* 0x000fe20000000000 */
[----:B-----5:R-:W-:Y:S01]  /*18b80*/  ISETP.LT.AND P0, PT, R81, UR8, !P6 ;  /* 0x0000000851007c0c */ /* 0x020fe2000f701270 */
[----:B------:R-:W-:Y:S01]  /*18b90*/  VIADD R0, R70, UR20 ;  /* 0x0000001446007c36 */ /* 0x000fe20008000000 */
[----:B------:R-:W-:Y:S01]  /*18ba0*/  ISETP.LT.AND P6, PT, R92, UR10, !P6 ;  /* 0x0000000a5c007c0c */ /* 0x000fe2000f7c1270 */
[----:B------:R-:W-:Y:S01]  /*18bb0*/  IMAD.WIDE R72, R70, 0x2, R68 ;  /* 0x0000000246487825 */ /* 0x000fe200078e0244 */
[----:B------:R-:W-:Y:S01]  /*18bc0*/  ISETP.GE.AND P2, PT, R71, UR4, PT ;  /* 0x0000000447007c0c */ /* 0x000fe2000bf46270 */
[----:B------:R-:W0:Y:S02]  /*18bd0*/  LDCU UR4, c[0x0][0x39c] ;  /* 0x00007380ff0477ac */ /* 0x000e240008000800 */
[C---:B------:R-:W-:Y:S01]  /*18be0*/  IMAD.WIDE R70, R0.reuse, 0x2, R2 ;  /* 0x0000000200467825 */ /* 0x040fe200078e0202 */
[----:B------:R-:W1:Y:S02]  /*18bf0*/  LDCU UR6, c[0x0][0x39c] ;  /* 0x00007380ff0677ac */ /* 0x000e640008000800 */
[----:B------:R5:W-:Y:S01]  /*18c00*/  @P3 STG.E.U16 desc[UR22][R72.64], R75 ;  /* 0x0000004b48003986 */ /* 0x000be2000c101516 */
[----:B------:R-:W0:Y:S03]  /*18c10*/  LDCU UR8, c[0x0][0x398] ;  /* 0x00007300ff0877ac */ /* 0x000e260008000800 */
[----:B------:R1:W-:Y:S01]  /*18c20*/  @P0 STG.E.U16 desc[UR22][R70.64], R74 ;  /* 0x0000004a46000986 */ /* 0x0003e2000c101516 */
[----:B------:R-:W0:Y:S01]  /*18c30*/  LDCU UR14, c[0x0][0x398] ;  /* 0x00007300ff0e77ac */ /* 0x000e220008000800 */
[----:B------:R-:W0:Y:S01]  /*18c40*/  LDCU UR10, c[0x0][0x398] ;  /* 0x00007300ff0a77ac */ /* 0x000e220008000800 */
[----:B-----5:R-:W-:Y:S01]  /*18c50*/  IMAD.WIDE R72, R0, 0x2, R68 ;  /* 0x0000000200487825 */ /* 0x020fe200078e0244 */
[----:B-1----:R-:W-:-:S03]  /*18c60*/  PRMT R74, R74, 0x7632, R74 ;  /* 0x000076324a4a7816 */ /* 0x002fc6000000004a */
[----:B------:R-:W-:Y:S02]  /*18c70*/  VIADD R75, R93, 0x45 ;  /* 0x000000455d4b7836 */ /* 0x000fe40000000000 */
[----:B------:R1:W-:Y:S03]  /*18c80*/  @P6 STG.E.U16 desc[UR22][R72.64], R74 ;  /* 0x0000004a48006986 */ /* 0x0003e6000c101516 */
[----:B0-----:R-:W-:Y:S01]  /*18c90*/  ISETP.GE.AND P3, PT, R75, UR4, PT ;  /* 0x000000044b007c0c */ /* 0x001fe2000bf66270 */
[----:B------:R-:W0:Y:S01]  /*18ca0*/  LDCU UR4, c[0x0][0x39c] ;  /* 0x00007380ff0477ac */ /* 0x000e220008000800 */
[----:B-1----:R-:W-:-:S05]  /*18cb0*/  VIADD R72, R93, 0x46 ;  /* 0x000000465d487836 */ /* 0x002fca0000000000 */
[----:B------:R-:W-:Y:S01]  /*18cc0*/  ISETP.GE.AND P6, PT, R72, UR6, PT ;  /* 0x0000000648007c0c */ /* 0x000fe2000bfc6270 */
[----:B------:R-:W1:Y:S01]  /*18cd0*/  LDCU UR6, c[0x0][0x39c] ;  /* 0x00007380ff0677ac */ /* 0x000e620008000800 */
[----:B--2---:R-:W-:Y:S01]  /*18ce0*/  F2FP.BF16.F32.PACK_AB R5, R5, R4 ;  /* 0x000000040505723e */ /* 0x004fe200000010ff */
[----:B------:R-:W-:Y:S02]  /*18cf0*/  VIADD R4, R0, UR20 ;  /* 0x0000001400047c36 */ /* 0x000fe40008000000 */
[----:B------:R-:W2:Y:S04]  /*18d00*/  LDL.LU R0, [R1+0x108] ;  /* 0x0001080001007983 */ /* 0x000ea80000300800 */
[----:B------:R-:W5:Y:S04]  /*18d10*/  LDL.LU R75, [R1+0x1c0] ;  /* 0x0001c000014b7983 */ /* 0x000f680000300800 */
[----:B------:R-:W3:Y:S04]  /*18d20*/  LDL.LU R74, [R1+0x1bc] ;  /* 0x0001bc00014a7983 */ /* 0x000ee80000300800 */
[----:B------:R-:W3:Y:S01]  /*18d30*/  LDL.LU R72, [R1+0x10c] ;  /* 0x00010c0001487983 */ /* 0x000ee20000300800 */
[----:B----4-:R-:W-:Y:S01]  /*18d40*/  ISETP.LT.AND P0, PT, R81, UR12, !P5 ;  /* 0x0000000c51007c0c */ /* 0x010fe2000ef01270 */
[----:B------:R-:W-:Y:S01]  /*18d50*/  IMAD.WIDE R70, R4, 0x2, R2 ;  /* 0x0000000204467825 */ /* 0x000fe200078e0202 */
[C---:B------:R-:W-:Y:S01]  /*18d60*/  ISETP.LT.AND P5, PT, R92.reuse, UR8, !P5 ;  /* 0x000000085c007c0c */ /* 0x040fe2000efa1270 */
[----:B------:R-:W4:Y:S01]  /*18d70*/  LDCU UR12, c[0x0][0x398] ;  /* 0x00007300ff0c77ac */ /* 0x000f220008000800 */
[----:B------:R-:W-:Y:S01]  /*18d80*/  PRMT R73, R5, 0x7632, R73 ;  /* 0x0000763205497816 */ /* 0x000fe20000000049 */
[----:B------:R-:W0:Y:S08]  /*18d90*/  LDCU UR8, c[0x0][0x398] ;  /* 0x00007300ff0877ac */ /* 0x000e300008000800 */
[----:B------:R0:W-:Y:S01]  /*18da0*/  @P0 STG.E.U16 desc[UR22][R70.64], R5 ;  /* 0x0000000546000986 */ /* 0x0001e2000c101516 */
[----:B------:R-:W-:Y:S01]  /*18db0*/  ISETP.LT.AND P0, PT, R81, UR14, !P4 ;  /* 0x0000000e51007c0c */ /* 0x000fe2000e701270 */
[----:B------:R-:W1:Y:S01]  /*18dc0*/  LDCU UR14, c[0x0][0x398] ;  /* 0x00007300ff0e77ac */ /* 0x000e620008000800 */
[----:B------:R-:W-:Y:S01]  /*18dd0*/  ISETP.LT.AND P4, PT, R92, UR10, !P4 ;  /* 0x0000000a5c007c0c */ /* 0x000fe2000e781270 */
[----:B------:R-:W1:Y:S01]  /*18de0*/  LDCU UR10, c[0x0][0x398] ;  /* 0x00007300ff0a77ac */ /* 0x000e620008000800 */
[----:B0-----:R-:W-:-:S05]  /*18df0*/  IMAD.WIDE R70, R4, 0x2, R68 ;  /* 0x0000000204467825 */ /* 0x001fca00078e0244 */
[----:B------:R0:W-:Y:S01]  /*18e00*/  @P5 STG.E.U16 desc[UR22][R70.64], R73 ;  /* 0x0000004946005986 */ /* 0x0001e2000c101516 */
[----:B--2---:R-:W-:Y:S01]  /*18e10*/  F2FP.BF16.F32.PACK_AB R6, R6, R0 ;  /* 0x000000000606723e */ /* 0x004fe200000010ff */
[----:B------:R-:W-:-:S04]  /*18e20*/  VIADD R0, R4, UR20 ;  /* 0x0000001404007c36 */ /* 0x000fc80008000000 */
[----:B------:R-:W-:Y:S01]  /*18e30*/  IMAD.WIDE R4, R0, 0x2, R2 ;  /* 0x0000000200047825 */ /* 0x000fe200078e0202 */
[----:B0-----:R-:W-:-:S03]  /*18e40*/  PRMT R73, R6, 0x7632, R73 ;  /* 0x0000763206497816 */ /* 0x001fc60000000049 */
[C---:B------:R-:W-:Y:S01]  /*18e50*/  IMAD.WIDE R70, R0.reuse, 0x2, R68 ;  /* 0x0000000200467825 */ /* 0x040fe200078e0244 */
[----:B------:R0:W-:Y:S04]  /*18e60*/  @P0 STG.E.U16 desc[UR22][R4.64], R6 ;  /* 0x0000000604000986 */ /* 0x0001e8000c101516 */
[----:B------:R2:W-:Y:S01]  /*18e70*/  @P4 STG.E.U16 desc[UR22][R70.64], R73 ;  /* 0x0000004946004986 */ /* 0x0005e2000c101516 */
[----:B0-----:R-:W-:-:S03]  /*18e80*/  VIADD R4, R0, UR20 ;  /* 0x0000001400047c36 */ /* 0x001fc60008000000 */
[----:B------:R-:W5:Y:S01]  /*18e90*/  LDL.LU R0, [R1+0x110] ;  /* 0x0001100001007983 */ /* 0x000f620000300800 */
[----:B---3--:R-:W-:Y:S01]  /*18ea0*/  F2FP.BF16.F32.PACK_AB R5, R7, R72 ;  /* 0x000000480705723e */ /* 0x008fe200000010ff */
[C---:B------:R-:W-:Y:S02]  /*18eb0*/  VIADD R72, R93.reuse, 0x47 ;  /* 0x000000475d487836 */ /* 0x040fe40000000000 */
[----:B--2---:R-:W-:-:S03]  /*18ec0*/  VIADD R70, R93, 0x48 ;  /* 0x000000485d467836 */ /* 0x004fc60000000000 */
[----:B------:R-:W-:Y:S02]  /*18ed0*/  ISETP.GE.AND P5, PT, R72, UR4, PT ;  /* 0x0000000448007c0c */ /* 0x000fe4000bfa6270 */
[----:B----4-:R-:W-:Y:S01]  /*18ee0*/  ISETP.LT.AND P0, PT, R81, UR12, !P2 ;  /* 0x0000000c51007c0c */ /* 0x010fe2000d701270 */
[----:B------:R-:W2:Y:S01]  /*18ef0*/  LDL.LU R72, [R1+0x1b8] ;  /* 0x0001b80001487983 */ /* 0x000ea20000300800 */
[----:B-1----:R-:W-:Y:S01]  /*18f00*/  ISETP.GE.AND P4, PT, R70, UR6, PT ;  /* 0x0000000646007c0c */ /* 0x002fe2000bf86270 */
[----:B------:R-:W-:Y:S01]  /*18f10*/  IMAD.WIDE R6, R4, 0x2, R2 ;  /* 0x0000000204067825 */ /* 0x000fe200078e0202 */
[C---:B------:R-:W-:Y:S01]  /*18f20*/  ISETP.LT.AND P2, PT, R92.reuse, UR8, !P2 ;  /* 0x000000085c007c0c */ /* 0x040fe2000d741270 */
[----:B------:R-:W3:Y:S01]  /*18f30*/  LDL.LU R73, [R1+0x1b4] ;  /* 0x0001b40001497983 */ /* 0x000ee20000300800 */
[----:B------:R-:W0:Y:S03]  /*18f40*/  LDCU UR4, c[0x0][0x39c] ;  /* 0x00007380ff0477ac */ /* 0x000e260008000800 */
[----:B------:R-:W4:Y:S01]  /*18f50*/  LDL.LU R70, [R1+0x114] ;  /* 0x0001140001467983 */ /* 0x000f220000300800 */
[----:B------:R-:W-:Y:S01]  /*18f60*/  PRMT R71, R5, 0x7632, R71 ;  /* 0x0000763205477816 */ /* 0x000fe20000000047 */
[----:B------:R-:W1:Y:S02]  /*18f70*/  LDCU UR6, c[0x0][0x39c] ;  /* 0x00007380ff0677ac */ /* 0x000e640008000800 */
[----:B------:R0:W-:Y:S01]  /*18f80*/  @P0 STG.E.U16 desc[UR22][R6.64], R5 ;  /* 0x0000000506000986 */ /* 0x0001e2000c101516 */
[----:B------:R-:W-:Y:S01]  /*18f90*/  ISETP.LT.AND P0, PT, R81, UR14, !P1 ;  /* 0x0000000e51007c0c */ /* 0x000fe2000cf01270 */
[----:B------:R-:W1:Y:S01]  /*18fa0*/  LDCU UR12, c[0x0][0x398] ;  /* 0x00007300ff0c77ac */ /* 0x000e620008000800 */
[----:B------:R-:W-:Y:S01]  /*18fb0*/  ISETP.LT.AND P1, PT, R92, UR10, !P1 ;  /* 0x0000000a5c007c0c */ /* 0x000fe2000cf21270 */
[----:B------:R-:W1:Y:S01]  /*18fc0*/  LDCU UR8, c[0x0][0x398] ;  /* 0x00007300ff0877ac */ /* 0x000e620008000800 */
[----:B------:R-:W1:Y:S01]  /*18fd0*/  LDCU UR14, c[0x0][0x398] ;  /* 0x00007300ff0e77ac */ /* 0x000e620008000800 */
[----:B0-----:R-:W-:Y:S01]  /*18fe0*/  IMAD.WIDE R6, R4, 0x2, R68 ;  /* 0x0000000204067825 */ /* 0x001fe200078e0244 */
[----:B------:R-:W0:Y:S04]  /*18ff0*/  LDCU UR10, c[0x0][0x398] ;  /* 0x00007300ff0a77ac */ /* 0x000e280008000800 */
[----:B------:R0:W-:Y:S01]  /*19000*/  @P2 STG.E.U16 desc[UR22][R6.64], R71 ;  /* 0x0000004706002986 */ /* 0x0001e2000c101516 */
[----:B-----5:R-:W-:Y:S01]  /*19010*/  F2FP.BF16.F32.PACK_AB R8, R8, R0 ;  /* 0x000000000808723e */ /* 0x020fe200000010ff */
[----:B------:R-:W-:-:S04]  /*19020*/  VIADD R0, R4, UR20 ;  /* 0x0000001404007c36 */ /* 0x000fc80008000000 */
[----:B------:R-:W-:Y:S01]  /*19030*/  IMAD.WIDE R4, R0, 0x2, R2 ;  /* 0x0000000200047825 */ /* 0x000fe200078e0202 */
[----:B0-----:R-:W-:-:S04]  /*19040*/  PRMT R71, R8, 0x7632, R71 ;  /* 0x0000763208477816 */ /* 0x001fc80000000047 */
[----:B------:R4:W-:Y:S02]  /*19050*/  @P0 STG.E.U16 desc[UR22][R4.64], R8 ;  /* 0x0000000804000986 */ /* 0x0009e4000c101516 */
[----:B----4-:R-:W-:Y:S01]  /*19060*/  F2FP.BF16.F32.PACK_AB R5, R9, R70 ;  /* 0x000000460905723e */ /* 0x010fe200000010ff */
[----:B------:R-:W-:-:S04]  /*19070*/  IMAD.WIDE R8, R0, 0x2, R68 ;  /* 0x0000000200087825 */ /* 0x000fc800078e0244 */
[----:B------:R-:W-:Y:S02]  /*19080*/  VIADD R4, R0, UR20 ;  /* 0x0000001400047c36 */ /* 0x000fe40008000000 */
[----:B------:R-:W4:Y:S01]  /*19090*/  LDL.LU R0, [R1+0x118] ;  /* 0x0001180001007983 */ /* 0x000f220000300800 */
[----:B------:R-:W-:-:S03]  /*190a0*/  VIADD R70, R93, 0x49 ;  /* 0x000000495d467836 */ /* 0x000fc60000000000 */
[----:B------:R0:W-:Y:S02]  /*190b0*/  @P1 STG.E.U16 desc[UR22][R8.64], R71 ;  /* 0x0000004708001986 */ /* 0x0001e4000c101516 */
[----:B------:R-:W-:Y:S02]  /*190c0*/  ISETP.GE.AND P2, PT, R70, UR4, PT ;  /* 0x0000000446007c0c */ /* 0x000fe4000bf46270 */
[----:B-1----:R-:W-:Y:S01]  /*190d0*/  ISETP.LT.AND P0, PT, R81, UR12, !P3 ;  /* 0x0000000c51007c0c */ /* 0x002fe2000df01270 */
[----:B------:R-:W5:Y:S01]  /*190e0*/  LDL.LU R70, [R1+0x1b0] ;  /* 0x0001b00001467983 */ /* 0x000f620000300800 */
[----:B------:R-:W1:Y:S01]  /*190f0*/  LDCU UR12, c[0x0][0x398] ;  /* 0x00007300ff0c77ac */ /* 0x000e620008000800 */
[----:B------:R-:W-:Y:S01]  /*19100*/  IMAD.WIDE R6, R4, 0x2, R2 ;  /* 0x0000000204067825 */ /* 0x000fe200078e0202 */
[----:B------:R-:W1:Y:S03]  /*19110*/  LDCU UR4, c[0x0][0x39c] ;  /* 0x00007380ff0477ac */ /* 0x000e660008000800 */
[----:B0-----:R-:W-:Y:S01]  /*19120*/  VIADD R8, R93, 0x4a ;  /* 0x0000004a5d087836 */ /* 0x001fe20000000000 */
[----:B------:R-:W2:Y:S04]  /*19130*/  LDL.LU R71, [R1+0x1ac] ;  /* 0x0001ac0001477983 */ /* 0x000ea80000300800 */
[----:B------:R-:W-:-:S02]  /*19140*/  ISETP.GE.AND P1, PT, R8, UR6, PT ;  /* 0x0000000608007c0c */ /* 0x000fc4000bf26270 */
[C---:B------:R-:W-:Y:S01]  /*19150*/  ISETP.LT.AND P3, PT, R92.reuse, UR8, !P3 ;  /* 0x000000085c007c0c */ /* 0x040fe2000df61270 */
[----:B------:R-:W2:Y:S01]  /*19160*/  LDL.LU R8, [R1+0x11c] ;  /* 0x00011c0001087983 */ /* 0x000ea20000300800 */
[----:B------:R-:W-:Y:S01]  /*19170*/  PRMT R9, R5, 0x7632, R9 ;  /* 0x0000763205097816 */ /* 0x000fe20000000009 */
[----:B------:R-:W0:Y:S02]  /*19180*/  LDCU UR6, c[0x0][0x39c] ;  /* 0x00007380ff0677ac */ /* 0x000e240008000800 */
[----:B------:R1:W-:Y:S01]  /*19190*/  @P0 STG.E.U16 desc[UR22][R6.64], R5 ;  /* 0x0000000506000986 */ /* 0x0003e2000c101516 */
[----:B------:R-:W-:Y:S01]  /*191a0*/  ISETP.LT.AND P0, PT, R81, UR14, !P6 ;  /* 0x0000000e51007c0c */ /* 0x000fe2000f701270 */
[----:B------:R-:W0:Y:S01]  /*191b0*/  LDCU UR8, c[0x0][0x398] ;  /* 0x00007300ff0877ac */ /* 0x000e220008000800 */
[----:B------:R-:W-:Y:S01]  /*191c0*/  ISETP.LT.AND P6, PT, R92, UR10, !P6 ;  /* 0x0000000a5c007c0c */ /* 0x000fe2000f7c1270 */
[----:B------:R-:W0:Y:S01]  /*191d0*/  LDCU UR14, c[0x0][0x398] ;  /* 0x00007300ff0e77ac */ /* 0x000e220008000800 */
[----:B------:R-:W0:Y:S01]  /*191e0*/  LDCU UR10, c[0x0][0x398] ;  /* 0x00007300ff0a77ac */ /* 0x000e220008000800 */
[----:B-1----:R-:W-:-:S05]  /*191f0*/  IMAD.WIDE R6, R4, 0x2, R68 ;  /* 0x0000000204067825 */ /* 0x002fca00078e0244 */
[----:B------:R-:W-:Y:S01]  /*19200*/  @P3 STG.E.U16 desc[UR22][R6.64], R9 ;  /* 0x0000000906003986 */ /* 0x000fe2000c101516 */
[----:B------:R-:W-:Y:S01]  /*19210*/  ISETP.LT.AND P3, PT, R81, UR12, !P5 ;  /* 0x0000000c51007c0c */ /* 0x000fe2000ef61270 */
[----:B------:R-:W1:Y:S01]  /*19220*/  LDCU UR12, c[0x0][0x398] ;  /* 0x00007300ff0c77ac */ /* 0x000e620008000800 */
[----:B----4-:R-:W-:Y:S01]  /*19230*/  F2FP.BF16.F32.PACK_AB R10, R10, R0 ;  /* 0x000000000a0a723e */ /* 0x010fe200000010ff */
[----:B------:R-:W-:-:S04]  /*19240*/  VIADD R0, R4, UR20 ;  /* 0x0000001404007c36 */ /* 0x000fc80008000000 */
[----:B------:R-:W-:-:S05]  /*19250*/  IMAD.WIDE R4, R0, 0x2, R2 ;  /* 0x0000000200047825 */ /* 0x000fca00078e0202 */
[----:B------:R4:W-:Y:S02]  /*19260*/  @P0 STG.E.U16 desc[UR22][R4.64], R10 ;  /* 0x0000000a04000986 */ /* 0x0009e4000c101516 */
[----:B----4-:R-:W-:Y:S01]  /*19270*/  VIADD R4, R0, UR20 ;  /* 0x0000001400047c36 */ /* 0x010fe20008000000 */
[----:B------:R-:W-:Y:S02]  /*19280*/  PRMT R10, R10, 0x7632, R10 ;  /* 0x000076320a0a7816 */ /* 0x000fe4000000000a */
[----:B--2---:R-:W-:Y:S01]  /*19290*/  F2FP.BF16.F32.PACK_AB R11, R11, R8 ;  /* 0x000000080b0b723e */ /* 0x004fe200000010ff */
[----:B------:R-:W-:Y:S02]  /*192a0*/  IMAD.WIDE R8, R0, 0x2, R68 ;  /* 0x0000000200087825 */ /* 0x000fe400078e0244 */
[----:B------:R-:W2:Y:S02]  /*192b0*/  LDL.LU R0, [R1+0x120] ;  /* 0x0001200001007983 */ /* 0x000ea40000300800 */
[----:B------:R-:W-:-:S02]  /*192c0*/  IMAD.WIDE R6, R4, 0x2, R2 ;  /* 0x0000000204067825 */ /* 0x000fc400078e0202 */
[----:B------:R4:W-:Y:S04]  /*192d0*/  @P6 STG.E.U16 desc[UR22][R8.64], R10 ;  /* 0x0000000a08006986 */ /* 0x0009e8000c101516 */
[----:B------:R0:W-:Y:S01]  /*192e0*/  @P3 STG.E.U16 desc[UR22][R6.64], R11 ;  /* 0x0000000b06003986 */ /* 0x0001e2000c101516 */
[----:B----4-:R-:W-:Y:S01]  /*192f0*/  VIADD R8, R93, 0x4c ;  /* 0x0000004c5d087836 */ /* 0x010fe20000000000 */
[----:B------:R-:W-:Y:S02]  /*19300*/  PRMT R9, R11, 0x7632, R9 ;  /* 0x000076320b097816 */ /* 0x000fe40000000009 */
[----:B0-----:R-:W4:Y:S02]  /*19310*/  LDL.LU R11, [R1+0x164] ;  /* 0x00016400010b7983 */ /* 0x001f240000300800 */
[----:B------:R-:W-:-:S02]  /*19320*/  ISETP.GE.AND P3, PT, R8, UR6, PT ;  /* 0x0000000608007c0c */ /* 0x000fc4000bf66270 */
[----:B------:R-:W-:Y:S01]  /*19330*/  ISETP.LT.AND P5, PT, R92, UR8, !P5 ;  /* 0x000000085c007c0c */ /* 0x000fe2000efa1270 */
[----:B------:R-:W3:Y:S01]  /*19340*/  LDL.LU R8, [R1+0x124] ;  /* 0x0001240001087983 */ /* 0x000ee20000300800 */
[----:B------:R-:W-:Y:S01]  /*19350*/  ISETP.LT.AND P6, PT, R81, UR14, !P4 ;  /* 0x0000000e51007c0c */ /* 0x000fe2000e7c1270 */
[----:B------:R-:W-:Y:S02]  /*19360*/  VIADD R5, R93, 0x4b ;  /* 0x0000004b5d057836 */ /* 0x000fe40000000000 */
[----:B------:R-:W-:Y:S01]  /*19370*/  IMAD.WIDE R6, R4, 0x2, R68 ;  /* 0x0000000204067825 */ /* 0x000fe200078e0244 */
[----:B------:R-:W-:Y:S01]  /*19380*/  ISETP.LT.AND P4, PT, R92, UR10, !P4 ;  /* 0x0000000a5c007c0c */ /* 0x000fe2000e781270 */
[----:B------:R-:W0:Y:S01]  /*19390*/  LDCU UR6, c[0x0][0x39c] ;  /* 0x00007380ff0677ac */ /* 0x000e220008000800 */
[----:B------:R-:W-:Y:S01]  /*193a0*/  ISETP.GE.AND P0, PT, R5, UR4, PT ;  /* 0x0000000405007c0c */ /* 0x000fe2000bf06270 */
[----:B------:R-:W0:Y:S04]  /*193b0*/  LDCU UR8, c[0x0][0x398] ;  /* 0x00007300ff0877ac */ /* 0x000e280008000800 */
[----:B------:R-:W-:Y:S01]  /*193c0*/  @P5 STG.E.U16 desc[UR22][R6.64], R9 ;  /* 0x0000000906005986 */ /* 0x000fe2000c101516 */
[----:B------:R-:W0:Y:S01]  /*193d0*/  LDCU UR14, c[0x0][0x398] ;  /* 0x00007300ff0e77ac */ /* 0x000e220008000800 */
[----:B------:R-:W0:Y:S01]  /*193e0*/  LDCU UR4, c[0x0][0x39c] ;  /* 0x00007380ff0477ac */ /* 0x000e220008000800 */
[----:B------:R-:W0:Y:S01]  /*193f0*/  LDCU UR10, c[0x0][0x398] ;  /* 0x00007300ff0a77ac */ /* 0x000e220008000800 */
[----:B--2---:R-:W-:Y:S01]  /*19400*/  F2FP.BF16.F32.PACK_AB R12, R12, R0 ;  /* 0x000000000c0c723e */ /* 0x004fe200000010ff */
[----:B------:R-:W-:-:S04]  /*19410*/  VIADD R0, R4, UR20 ;  /* 0x0000001404007c36 */ /* 0x000fc80008000000 */
[----:B------:R-:W-:Y:S01]  /*19420*/  IMAD.WIDE R4, R0, 0x2, R2 ;  /* 0x0000000200047825 */ /* 0x000fe200078e0202 */
[----:B------:R-:W-:-:S04]  /*19430*/  PRMT R10, R12, 0x7632, R10 ;  /* 0x000076320c0a7816 */ /* 0x000fc8000000000a */
[----:B------:R2:W-:Y:S01]  /*19440*/  @P6 STG.E.U16 desc[UR22][R4.64], R12 ;  /* 0x0000000c04006986 */ /* 0x0005e2000c101516 */
[----:B-1----:R-:W-:Y:S01]  /*19450*/  ISETP.LT.AND P6, PT, R81, UR12, !P2 ;  /* 0x0000000c51007c0c */ /* 0x002fe2000d7c1270 */
[----:B------:R-:W1:Y:S01]  /*19460*/  LDCU UR12, c[0x0][0x398] ;  /* 0x00007300ff0c77ac */ /* 0x000e620008000800 */
[C---:B--2---:R-:W-:Y:S01]  /*19470*/  VIADD R4, R0.reuse, UR20 ;  /* 0x0000001400047c36 */ /* 0x044fe20008000000 */
[----:B---3--:R-:W-:Y:S01]  /*19480*/  F2FP.BF16.F32.PACK_AB R13, R13, R8 ;  /* 0x000000080d0d723e */ /* 0x008fe200000010ff */
[----:B------:R-:W-:Y:S02]  /*19490*/  IMAD.WIDE R8, R0, 0x2, R68 ;  /* 0x0000000200087825 */ /* 0x000fe400078e0244 */
[----:B------:R-:W2:Y:S02]  /*194a0*/  LDL.LU R0, [R1+0x128] ;  /* 0x0001280001007983 */ /* 0x000ea40000300800 */
[----:B------:R-:W-:Y:S02]  /*194b0*/  IMAD.WIDE R6, R4, 0x2, R2 ;  /* 0x0000000204067825 */ /* 0x000fe400078e0202 */
[----:B------:R3:W-:Y:S04]  /*194c0*/  @P4 STG.E.U16 desc[UR22][R8.64], R10 ;  /* 0x0000000a08004986 */ /* 0x0007e8000c101516 */
[----:B------:R0:W-:Y:S01]  /*194d0*/  @P6 STG.E.U16 desc[UR22][R6.64], R13 ;  /* 0x0000000d06006986 */ /* 0x0001e2000c101516 */
[----:B---3--:R-:W-:Y:S01]  /*194e0*/  VIADD R8, R93, 0x4e ;  /* 0x0000004e5d087836 */ /* 0x008fe20000000000 */
[----:B------:R-:W-:-:S02]  /*194f0*/  PRMT R9, R13, 0x7632, R9 ;  /* 0x000076320d097816 */ /* 0x000fc40000000009 */
[----:B0-----:R-:W3:Y:S02]  /*19500*/  LDL.LU R13, [R1+0x168] ;  /* 0x00016800010d7983 */ /* 0x001ee40000300800 */
[----:B------:R-:W-:Y:S02]  /*19510*/  ISETP.GE.AND P4, PT, R8, UR6, PT ;  /* 0x0000000608007c0c */ /* 0x000fe4000bf86270 */
        /* <DEDUP_REMOVED lines=21> */
[----:B------:R-:W2:Y:S01]  /*19670*/  LDL.LU R14, [R1+0x1a8] ;  /* 0x0001a800010e7983 */ /* 0x000ea20000300800 */
[----:B---3--:R-:W-:Y:S01]  /*19680*/  F2FP.BF16.F32.PACK_AB R15, R15, R8 ;  /* 0x000000080f0f723e */ /* 0x008fe200000010ff */
[----:B------:R-:W-:Y:S02]  /*19690*/  IMAD.WIDE R8, R0, 0x2, R68 ;  /* 0x0000000200087825 */ /* 0x000fe400078e0244 */
[----:B------:R-:W3:Y:S02]  /*196a0*/  LDL.LU R0, [R1+0x130] ;  /* 0x0001300001007983 */ /* 0x000ee40000300800 */
[----:B------:R-:W-:-:S02]  /*196b0*/  IMAD.WIDE R6, R4, 0x2, R2 ;  /* 0x0000000204067825 */ /* 0x000fc400078e0202 */
[----:B------:R0:W-:Y:S04]  /*196c0*/  @P1 STG.E.U16 desc[UR22][R8.64], R10 ;  /* 0x0000000a08001986 */ /* 0x0001e8000c101516 */
[----:B------:R1:W-:Y:S01]  /*196d0*/  @P6 STG.E.U16 desc[UR22][R6.64], R15 ;  /* 0x0000000f06006986 */ /* 0x0003e2000c101516 */
[----:B0-----:R-:W-:Y:S01]  /*196e0*/  VIADD R8, R93, 0x50 ;  /* 0x000000505d087836 */ /* 0x001fe20000000000 */
[----:B------:R-:W-:Y:S02]  /*196f0*/  PRMT R9, R15, 0x7632, R9 ;  /* 0x000076320f097816 */ /* 0x000fe40000000009 */
[----:B-1----:R-:W2:Y:S02]  /*19700*/  LDL.LU R15, [R1+0x16c] ;  /* 0x00016c00010f7983 */ /* 0x002ea40000300800 */
[----:B------:R-:W-:-:S02]  /*19710*/  ISETP.GE.AND P1, PT, R8, UR6, PT ;  /* 0x0000000608007c0c */ /* 0x000fc4000bf26270 */
[----:B------:R-:W-:Y:S01]  /*19720*/  ISETP.LT.AND P0, PT, R92, UR8, !P0 ;  /* 0x000000085c007c0c */ /* 0x000fe2000c701270 */
[----:B------:R-:W2:Y:S01]  /*19730*/  LDL.LU R8, [R1+0x134] ;  /* 0x0001340001087983 */ /* 0x000ea20000300800 */
[----:B------:R-:W-:Y:S01]  /*19740*/  ISETP.LT.AND P6, PT, R81, UR14, !P3 ;  /* 0x0000000e51007c0c */ /* 0x000fe2000dfc1270 */
[----:B------:R-:W-:Y:S02]  /*19750*/  VIADD R5, R93, 0x4f ;  /* 0x0000004f5d057836 */ /* 0x000fe40000000000 */
[----:B------:R-:W-:Y:S01]  /*19760*/  IMAD.WIDE R6, R4, 0x2, R68 ;  /* 0x0000000204067825 */ /* 0x000fe200078e0244 */
[----:B------:R-:W-:Y:S01]  /*19770*/  ISETP.LT.AND P3, PT, R92, UR10, !P3 ;  /* 0x0000000a5c007c0c */ /* 0x000fe2000df61270 */
[----:B------:R-:W0:Y:S01]  /*19780*/  LDCU UR6, c[0x0][0x39c] ;  /* 0x00007380ff0677ac */ /* 0x000e220008000800 */
[----:B------:R-:W-:Y:S01]  /*19790*/  ISETP.GE.AND P2, PT, R5, UR4, PT ;  /* 0x0000000405007c0c */ /* 0x000fe2000bf46270 */
[----:B------:R-:W1:Y:S04]  /*197a0*/  LDCU UR8, c[0x0][0x398] ;  /* 0x00007300ff0877ac */ /* 0x000e680008000800 */
[----:B------:R-:W-:Y:S01]  /*197b0*/  @P0 STG.E.U16 desc[UR22][R6.64], R9 ;  /* 0x0000000906000986 */ /* 0x000fe2000c101516 */
[----:B------:R-:W0:Y:S01]  /*197c0*/  LDCU UR14, c[0x0][0x398] ;  /* 0x00007300ff0e77ac */ /* 0x000e220008000800 */
[----:B------:R-:W0:Y:S01]  /*197d0*/  LDCU UR4, c[0x0][0x39c] ;  /* 0x00007380ff0477ac */ /* 0x000e220008000800 */
[----:B------:R-:W0:Y:S01]  /*197e0*/  LDCU UR10, c[0x0][0x398] ;  /* 0x00007300ff0a77ac */ /* 0x000e220008000800 */
[----:B---3--:R-:W-:Y:S01]  /*197f0*/  F2FP.BF16.F32.PACK_AB R16, R16, R0 ;  /* 0x000000001010723e */ /* 0x008fe200000010ff */
[----:B------:R-:W-:-:S04]  /*19800*/  VIADD R0, R4, UR20 ;  /* 0x0000001404007c36 */ /* 0x000fc80008000000 */
[----:B------:R-:W-:Y:S01]  /*19810*/  IMAD.WIDE R4, R0, 0x2, R2 ;  /* 0x0000000200047825 */ /* 0x000fe200078e0202 */
[----:B------:R-:W-:-:S04]  /*19820*/  PRMT R10, R16, 0x7632, R10 ;  /* 0x00007632100a7816 */ /* 0x000fc8000000000a */
[----:B------:R3:W-:Y:S01]  /*19830*/  @P6 STG.E.U16 desc[UR22][R4.64], R16 ;  /* 0x0000001004006986 */ /* 0x0007e2000c101516 */
[----:B------:R-:W-:Y:S01]  /*19840*/  ISETP.LT.AND P6, PT, R81, UR12, !P5 ;  /* 0x0000000c51007c0c */ /* 0x000fe2000efc1270 */
[----:B------:R-:W0:Y:S01]  /*19850*/  LDCU UR12, c[0x0][0x398] ;  /* 0x00007300ff0c77ac */ /* 0x000e220008000800 */
[C---:B---3--:R-:W-:Y:S01]  /*19860*/  VIADD R4, R0.reuse, UR20 ;  /* 0x0000001400047c36 */ /* 0x048fe20008000000 */
[----:B------:R-:W3:Y:S01]  /*19870*/  LDL.LU R16, [R1+0x1a4] ;  /* 0x0001a40001107983 */ /* 0x000ee20000300800 */
[----:B--2---:R-:W-:Y:S01]  /*19880*/  F2FP.BF16.F32.PACK_AB R17, R17, R8 ;  /* 0x000000081111723e */ /* 0x004fe200000010ff */
[----:B------:R-:W-:Y:S02]  /*19890*/  IMAD.WIDE R8, R0, 0x2, R68 ;  /* 0x0000000200087825 */ /* 0x000fe400078e0244 */
[----:B------:R-:W2:Y:S02]  /*198a0*/  LDL.LU R0, [R1+0x138] ;  /* 0x0001380001007983 */ /* 0x000ea40000300800 */
[----:B------:R-:W-:-:S02]  /*198b0*/  IMAD.WIDE R6, R4, 0x2, R2 ;  /* 0x0000000204067825 */ /* 0x000fc400078e0202 */
[----:B------:R0:W-:Y:S04]  /*198c0*/  @P3 STG.E.U16 desc[UR22][R8.64], R10 ;  /* 0x0000000a08003986 */ /* 0x0001e8000c101516 */
[----:B------:R1:W-:Y:S01]  /*198d0*/  @P6 STG.E.U16 desc[UR22][R6.64], R17 ;  /* 0x0000001106006986 */ /* 0x0003e2000c101516 */
[----:B0-----:R-:W-:Y:S01]  /*198e0*/  VIADD R8, R93, 0x52 ;  /* 0x000000525d087836 */ /* 0x001fe20000000000 */
[----:B------:R-:W-:Y:S02]  /*198f0*/  PRMT R9, R17, 0x7632, R9 ;  /* 0x0000763211097816 */ /* 0x000fe40000000009 */
[----:B-1----:R-:W3:Y:S02]  /*19900*/  LDL.LU R17, [R1+0x1a0] ;  /* 0x0001a00001117983 */ /* 0x002ee40000300800 */
        /* <DEDUP_REMOVED lines=19> */
[----:B------:R-:W-:Y:S01]  /*19a40*/  ISETP.LT.AND P6, PT, R81, UR12, !P2 ;  /* 0x0000000c51007c0c */ /* 0x000fe2000d7c1270 */
[----:B------:R-:W0:Y:S01]  /*19a50*/  LDCU UR12, c[0x0][0x398] ;  /* 0x00007300ff0c77ac */ /* 0x000e220008000800 */
        /* <DEDUP_REMOVED lines=79> */
[----:B------:R-:W-:Y:S01]  /*19f50*/  VIADD R5, R93, 0x57 ;  /* 0x000000575d057836 */ /* 0x000fe20000000000 */
[----:B------:R-:W0:Y:S01]  /*19f60*/  LDCU UR8, c[0x0][0x398] ;  /* 0x00007300ff0877ac */ /* 0x000e220008000800 */
[----:B------:R-:W-:-:S03]  /*19f70*/  IMAD.WIDE R6, R4, 0x2, R68 ;  /* 0x0000000204067825 */ /* 0x000fc600078e0244 */
[----:B------:R-:W-:Y:S01]  /*19f80*/  ISETP.GE.AND P0, PT, R5, UR4, PT ;  /* 0x0000000405007c0c */ /* 0x000fe2000bf06270 */
[----:B------:R-:W1:Y:S04]  /*19f90*/  LDCU UR4, c[0x0][0x39c] ;  /* 0x00007380ff0477ac */ /* 0x000e680008000800 */
[----:B------:R-:W-:Y:S01]  /*19fa0*/  @P5 STG.E.U16 desc[UR22][R6.64], R9 ;  /* 0x0000000906005986 */ /* 0x000fe2000c101516 */
[----:B------:R-:W0:Y:S01]  /*19fb0*/  LDCU UR14, c[0x0][0x398] ;  /* 0x00007300ff0e77ac */ /* 0x000e220008000800 */
[----:B------:R-:W0:Y:S01]  /*19fc0*/  LDCU UR6, c[0x0][0x39c] ;  /* 0x00007380ff0677ac */ /* 0x000e220008000800 */
[----:B---3--:R-:W-:Y:S01]  /*19fd0*/  F2FP.BF16.F32.PACK_AB R24, R24, R0 ;  /* 0x000000001818723e */ /* 0x008fe200000010ff */
[----:B------:R-:W-:-:S04]  /*19fe0*/  VIADD R0, R4, UR20 ;  /* 0x0000001404007c36 */ /* 0x000fc80008000000 */
[----:B------:R-:W-:Y:S01]  /*19ff0*/  IMAD.WIDE R4, R0, 0x2, R2 ;  /* 0x0000000200047825 */ /* 0x000fe200078e0202 */
[----:B------:R-:W-:-:S04]  /*1a000*/  PRMT R10, R24, 0x7632, R10 ;  /* 0x00007632180a7816 */ /* 0x000fc8000000000a */
[----:B------:R3:W-:Y:S02]  /*1a010*/  @P6 STG.E.U16 desc[UR22][R4.64], R24 ;  /* 0x0000001804006986 */ /* 0x0007e4000c101516 */
[C---:B---3--:R-:W-:Y:S02]  /*1a020*/  VIADD R4, R0.reuse, UR20 ;  /* 0x0000001400047c36 */ /* 0x048fe40008000000 */
[----:B------:R-:W3:Y:S01]  /*1a030*/  LDL.LU R24, [R1+0x184] ;  /* 0x0001840001187983 */ /* 0x000ee20000300800 */
[----:B--2---:R-:W-:Y:S01]  /*1a040*/  F2FP.BF16.F32.PACK_AB R25, R25, R8 ;  /* 0x000000081919723e */ /* 0x004fe200000010ff */
[----:B------:R-:W-:Y:S02]  /*1a050*/  IMAD.WIDE R8, R0, 0x2, R68 ;  /* 0x0000000200087825 */ /* 0x000fe400078e0244 */
[----:B------:R-:W2:Y:S01]  /*1a060*/  LDL.LU R0, [R1+0x158] ;  /* 0x0001580001007983 */ /* 0x000ea20000300800 */
[----:B------:R-:W-:Y:S02]  /*1a070*/  ISETP.LT.AND P4, PT, R92, UR10, !P4 ;  /* 0x0000000a5c007c0c */ /* 0x000fe4000e781270 */
[----:B------:R-:W-:Y:S01]  /*1a080*/  ISETP.LT.AND P6, PT, R81, UR12, !P2 ;  /* 0x0000000c51007c0c */ /* 0x000fe2000d7c1270 */
[----:B------:R-:W-:-:S02]  /*1a090*/  VIADD R5, R93, 0x59 ;  /* 0x000000595d057836 */ /* 0x000fc40000000000 */
[----:B------:R-:W-:Y:S01]  /*1a0a0*/  IMAD.WIDE R6, R4, 0x2, R2 ;  /* 0x0000000204067825 */ /* 0x000fe200078e0202 */
[----:B0-----:R-:W-:Y:S01]  /*1a0b0*/  ISETP.LT.AND P2, PT, R92, UR8, !P2 ;  /* 0x000000085c007c0c */ /* 0x001fe2000d741270 */
[----:B------:R-:W0:Y:S01]  /*1a0c0*/  LDCU UR10, c[0x0][0x398] ;  /* 0x00007300ff0a77ac */ /* 0x000e220008000800 */
[----:B-1----:R-:W-:Y:S01]  /*1a0d0*/  ISETP.GE.AND P5, PT, R5, UR4, PT ;  /* 0x0000000405007c0c */ /* 0x002fe2000bfa6270 */
[----:B------:R-:W1:Y:S04]  /*1a0e0*/  LDCU UR4, c[0x0][0x39c] ;  /* 0x00007380ff0477ac */ /* 0x000e680008000800 */
[----:B------:R0:W-:Y:S01]  /*1a0f0*/  @P4 STG.E.U16 desc[UR22][R8.64], R10 ;  /* 0x0000000a08004986 */ /* 0x0001e2000c101516 */
[----:B------:R-:W1:Y:S03]  /*1a100*/  LDCU UR12, c[0x0][0x398] ;  /* 0x00007300ff0c77ac */ /* 0x000e660008000800 */
[----:B------:R4:W-:Y:S01]  /*1a110*/  @P6 STG.E.U16 desc[UR22][R6.64], R25 ;  /* 0x0000001906006986 */ /* 0x0009e2000c101516 */
[----:B------:R-:W-:Y:S01]  /*1a120*/  ISETP.LT.AND P6, PT, R81, UR14, !P1 ;  /* 0x0000000e51007c0c */ /* 0x000fe2000cfc1270 */
[----:B------:R-:W1:Y:S01]  /*1a130*/  LDCU UR8, c[0x0][0x398] ;  /* 0x00007300ff0877ac */ /* 0x000e620008000800 */
[----:B------:R-:W1:Y:S01]  /*1a140*/  LDCU UR14, c[0x0][0x398] ;  /* 0x00007300ff0e77ac */ /* 0x000e620008000800 */
[----:B0-----:R-:W-:Y:S01]  /*1a150*/  IMAD.WIDE R8, R4, 0x2, R68 ;  /* 0x0000000204087825 */ /* 0x001fe200078e0244 */
[----:B----4-:R-:W-:-:S02]  /*1a160*/  PRMT R7, R25, 0x7632, R7 ;  /* 0x0000763219077816 */ /* 0x010fc40000000007 */
[----:B------:R-:W4:Y:S01]  /*1a170*/  LDL.LU R25, [R1+0x180] ;  /* 0x0001800001197983 */ /* 0x000f220000300800 */
[----:B------:R-:W-:-:S03]  /*1a180*/  VIADD R6, R4, UR20 ;  /* 0x0000001404067c36 */ /* 0x000fc60008000000 */
[----:B------:R0:W-:Y:S01]  /*1a190*/  @P2 STG.E.U16 desc[UR22][R8.64], R7 ;  /* 0x0000000708002986 */ /* 0x0001e2000c101516 */
[----:B------:R-:W-:-:S04]  /*1a1a0*/  IMAD.WIDE R4, R6, 0x2, R2 ;  /* 0x0000000206047825 */ /* 0x000fc800078e0202 */
[----:B0-----:R-:W-:-:S05]  /*1a1b0*/  VIADD R8, R93, 0x5b ;  /* 0x0000005b5d087836 */ /* 0x001fca0000000000 */
[----:B-1----:R-:W-:Y:S01]  /*1a1c0*/  ISETP.GE.AND P2, PT, R8, UR4, PT ;  /* 0x0000000408007c0c */ /* 0x002fe2000bf46270 */
[----:B------:R-:W0:Y:S01]  /*1a1d0*/  LDCU UR4, c[0x0][0x39c] ;  /* 0x00007380ff0477ac */ /* 0x000e220008000800 */
[----:B--2---:R-:W-:Y:S01]  /*1a1e0*/  F2FP.BF16.F32.PACK_AB R26, R26, R0 ;  /* 0x000000001a1a723e */ /* 0x004fe200000010ff */
[----:B------:R-:W-:-:S05]  /*1a1f0*/  VIADD R0, R93, 0x5a ;  /* 0x0000005a5d007836 */ /* 0x000fca0000000000 */
[----:B------:R-:W-:Y:S01]  /*1a200*/  ISETP.GE.AND P4, PT, R0, UR6, PT ;  /* 0x0000000600007c0c */ /* 0x000fe2000bf86270 */
[----:B------:R1:W-:Y:S04]  /*1a210*/  @P6 STG.E.U16 desc[UR22][R4.64], R26 ;  /* 0x0000001a04006986 */ /* 0x0003e8000c101516 */
[----:B------:R-:W2:Y:S01]  /*1a220*/  LDL.LU R0, [R1+0x15c] ;  /* 0x00015c0001007983 */ /* 0x000ea20000300800 */
[----:B------:R-:W-:Y:S01]  /*1a230*/  PRMT R9, R26, 0x7632, R9 ;  /* 0x000076321a097816 */ /* 0x000fe20000000009 */
[----:B------:R-:W0:Y:S02]  /*1a240*/  LDCU UR6, c[0x0][0x39c] ;  /* 0x00007380ff0677ac */ /* 0x000e240008000800 */
[----:B-1----:R-:W3:Y:S04]  /*1a250*/  LDL.LU R26, [R1+0x17c] ;  /* 0x00017c00011a7983 */ /* 0x002ee80000300800 */
[----:B------:R-:W3:Y:S01]  /*1a260*/  LDL.LU R8, [R1+0x160] ;  /* 0x0001600001087983 */ /* 0x000ee20000300800 */
[C---:B------:R-:W-:Y:S01]  /*1a270*/  ISETP.LT.AND P1, PT, R92.reuse, UR10, !P1 ;  /* 0x0000000a5c007c0c */ /* 0x040fe2000cf21270 */
[----:B------:R-:W1:Y:S01]  /*1a280*/  LDCU UR10, c[0x0][0x398] ;  /* 0x00007300ff0a77ac */ /* 0x000e620008000800 */
[----:B------:R-:W-:Y:S01]  /*1a290*/  ISETP.LT.AND P6, PT, R81, UR12, !P0 ;  /* 0x0000000c51007c0c */ /* 0x000fe2000c7c1270 */
[----:B------:R-:W0:Y:S01]  /*1a2a0*/  LDCU UR12, c[0x0][0x398] ;  /* 0x00007300ff0c77ac */ /* 0x000e220008000800 */
[----:B------:R-:W-:-:S02]  /*1a2b0*/  ISETP.LT.AND P0, PT, R92, UR8, !P0 ;  /* 0x000000085c007c0c */ /* 0x000fc4000c701270 */
[----:B------:R-:W-:Y:S01]  /*1a2c0*/  F2FP.BF16.F32.PACK_AB R29, R29, R11 ;  /* 0x0000000b1d1d723e */ /* 0x000fe200000010ff */
[----:B------:R-:W0:Y:S01]  /*1a2d0*/  LDCU UR8, c[0x0][0x398] ;  /* 0x00007300ff0877ac */ /* 0x000e220008000800 */
[----:B--2---:R-:W-:Y:S01]  /*1a2e0*/  F2FP.BF16.F32.PACK_AB R27, R27, R0 ;  /* 0x000000001b1b723e */ /* 0x004fe200000010ff */
[C---:B------:R-:W-:Y:S02]  /*1a2f0*/  VIADD R0, R6.reuse, UR20 ;  /* 0x0000001406007c36 */ /* 0x040fe40008000000 */
[----:B------:R-:W-:-:S04]  /*1a300*/  IMAD.WIDE R6, R6, 0x2, R68 ;  /* 0x0000000206067825 */ /* 0x000fc800078e0244 */
[----:B------:R-:W-:Y:S01]  /*1a310*/  IMAD.WIDE R4, R0, 0x2, R2 ;  /* 0x0000000200047825 */ /* 0x000fe200078e0202 */
[----:B------:R2:W-:Y:S04]  /*1a320*/  @P1 STG.E.U16 desc[UR22][R6.64], R9 ;  /* 0x0000000906001986 */ /* 0x0005e8000c101516 */
[----:B------:R0:W-:Y:S01]  /*1a330*/  @P6 STG.E.U16 desc[UR22][R4.64], R27 ;  /* 0x0000001b04006986 */ /* 0x0001e2000c101516 */
[----:B------:R-:W-:Y:S01]  /*1a340*/  ISETP.LT.AND P6, PT, R81, UR14, !P3 ;  /* 0x0000000e51007c0c */ /* 0x000fe2000dfc1270 */
[----:B------:R-:W4:Y:S01]  /*1a350*/  LDCU UR14, c[0x0][0x398] ;  /* 0x00007300ff0e77ac */ /* 0x000f220008000800 */
[----:B---3--:R-:W-:Y:S01]  /*1a360*/  F2FP.BF16.F32.PACK_AB R28, R28, R8 ;  /* 0x000000081c1c723e */ /* 0x008fe200000010ff */
[C---:B------:R-:W-:Y:S01]  /*1a370*/  VIADD R8, R0.reuse, UR20 ;  /* 0x0000001400087c36 */ /* 0x040fe20008000000 */
[----:B------:R-:W-:Y:S01]  /*1a380*/  PRMT R10, R27, 0x7632, R10 ;  /* 0x000076321b0a7816 */ /* 0x000fe2000000000a */
[----:B--2---:R-:W-:-:S04]  /*1a390*/  IMAD.WIDE R6, R0, 0x2, R68 ;  /* 0x0000000200067825 */ /* 0x004fc800078e0244 */
[----:B0-----:R-:W-:Y:S01]  /*1a3a0*/  IMAD.WIDE R4, R8, 0x2, R2 ;  /* 0x0000000208047825 */ /* 0x001fe200078e0202 */
[----:B------:R-:W-:Y:S01]  /*1a3b0*/  @P0 STG.E.U16 desc[UR22][R6.64], R10 ;  /* 0x0000000a06000986 */ /* 0x000fe2000c101516 */
[----:B-1----:R-:W-:Y:S01]  /*1a3c0*/  ISETP.LT.AND P3, PT, R92, UR10, !P3 ;  /* 0x0000000a5c007c0c */ /* 0x002fe2000df61270 */
[----:B------:R-:W0:Y:S02]  /*1a3d0*/  LDCU UR10, c[0x0][0x398] ;  /* 0x00007300ff0a77ac */ /* 0x000e240008000800 */
[----:B------:R1:W-:Y:S01]  /*1a3e0*/  @P6 STG.E.U16 desc[UR22][R4.64], R28 ;  /* 0x0000001c04006986 */ /* 0x0003e2000c101516 */
[----:B------:R-:W-:Y:S01]  /*1a3f0*/  ISETP.LT.AND P6, PT, R81, UR12, !P5 ;  /* 0x0000000c51007c0c */ /* 0x000fe2000efc1270 */
[----:B------:R-:W-:Y:S01]  /*1a400*/  VIADD R9, R93, 0x5c ;  /* 0x0000005c5d097836 */ /* 0x000fe20000000000 */
[----:B------:R-:W2:Y:S01]  /*1a410*/  LDCU UR12, c[0x0][0x398] ;  /* 0x00007300ff0c77ac */ /* 0x000ea20008000800 */
[C---:B------:R-:W-:Y:S01]  /*1a420*/  VIADD R11, R8.reuse, UR20 ;  /* 0x00000014080b7c36 */ /* 0x040fe20008000000 */
[----:B------:R-:W3:Y:S02]  /*1a430*/  LDL.LU R27, [R1+0x178] ;  /* 0x00017800011b7983 */ /* 0x000ee40000300800 */
[----:B------:R-:W-:Y:S01]  /*1a440*/  ISETP.GE.AND P1, PT, R9, UR6, PT ;  /* 0x0000000609007c0c */ /* 0x000fe2000bf26270 */
[----:B------:R-:W-:Y:S01]  /*1a450*/  IMAD.WIDE R8, R8, 0x2, R68 ;  /* 0x0000000208087825 */ /* 0x000fe200078e0244 */
[----:B-1----:R-:W-:-:S03]  /*1a460*/  PRMT R5, R28, 0x7632, R5 ;  /* 0x000076321c057816 */ /* 0x002fc60000000005 */
[----:B------:R-:W-:Y:S01]  /*1a470*/  IMAD.WIDE R6, R11, 0x2, R2 ;  /* 0x000000020b067825 */ /* 0x000fe200078e0202 */
[----:B------:R-:W3:Y:S01]  /*1a480*/  LDL.LU R28, [R1+0x174] ;  /* 0x00017400011c7983 */ /* 0x000ee20000300800 */
[----:B------:R-:W-:Y:S01]  /*1a490*/  ISETP.LT.AND P5, PT, R92, UR8, !P5 ;  /* 0x000000085c007c0c */ /* 0x000fe2000efa1270 */
[----:B------:R-:W1:Y:S02]  /*1a4a0*/  LDCU UR8, c[0x0][0x398] ;  /* 0x00007300ff0877ac */ /* 0x000e640008000800 */
[----:B------:R-:W-:Y:S01]  /*1a4b0*/  @P3 STG.E.U16 desc[UR22][R8.64], R5 ;  /* 0x0000000508003986 */ /* 0x000fe2000c101516 */
[----:B------:R-:W-:Y:S02]  /*1a4c0*/  F2FP.BF16.F32.PACK_AB R30, R30, R13 ;  /* 0x0000000d1e1e723e */ /* 0x000fe400000010ff */
[----:B------:R-:W-:Y:S01]  /*1a4d0*/  F2FP.BF16.F32.PACK_AB R31, R31, R15 ;  /* 0x0000000f1f1f723e */ /* 0x000fe200000010ff */
[----:B------:R0:W-:Y:S01]  /*1a4e0*/  @P6 STG.E.U16 desc[UR22][R6.64], R29 ;  /* 0x0000001d06006986 */ /* 0x0001e2000c101516 */
[----:B------:R-:W-:Y:S01]  /*1a4f0*/  VIADD R0, R93, 0x5d ;  /* 0x0000005d5d007836 */ /* 0x000fe20000000000 */
[----:B------:R-:W1:Y:S01]  /*1a500*/  LDCU UR6, c[0x0][0x39c] ;  /* 0x00007380ff0677ac */ /* 0x000e620008000800 */
[----:B0-----:R-:W-:-:S02]  /*1a510*/  PRMT R7, R29, 0x7632, R7 ;  /* 0x000076321d077816 */ /* 0x001fc40000000007 */
[----:B------:R-:W5:Y:S01]  /*1a520*/  LDL.LU R29, [R1+0x170] ;  /* 0x00017000011d7983 */ /* 0x000f620000300800 */
[----:B----4-:R-:W-:Y:S01]  /*1a530*/  ISETP.LT.AND P6, PT, R81, UR14, !P4 ;  /* 0x0000000e51007c0c */ /* 0x010fe2000e7c1270 */
[C---:B------:R-:W-:Y:S01]  /*1a540*/  VIADD R13, R11.reuse, UR20 ;  /* 0x000000140b0d7c36 */ /* 0x040fe20008000000 */
[----:B------:R-:W0:Y:S01]  /*1a550*/  LDCU UR14, c[0x0][0x398] ;  /* 0x00007300ff0e77ac */ /* 0x000e220008000800 */
[----:B------:R-:W-:-:S04]  /*1a560*/  IMAD.WIDE R10, R11, 0x2, R68 ;  /* 0x000000020b0a7825 */ /* 0x000fc800078e0244 */
[--C-:B------:R-:W-:Y:S01]  /*1a570*/  IMAD.WIDE R4, R13, 0x2, R2.reuse ;  /* 0x000000020d047825 */ /* 0x100fe200078e0202 */
[----:B------:R4:W-:Y:S01]  /*1a580*/  @P5 STG.E.U16 desc[UR22][R10.64], R7 ;  /* 0x000000070a005986 */ /* 0x0009e2000c101516 */
[----:B------:R-:W-:Y:S01]  /*1a590*/  ISETP.LT.AND P4, PT, R92, UR10, !P4 ;  /* 0x0000000a5c007c0c */ /* 0x000fe2000e781270 */
[----:B------:R-:W0:Y:S03]  /*1a5a0*/  LDCU UR10, c[0x0][0x398] ;  /* 0x00007300ff0a77ac */ /* 0x000e260008000800 */
[----:B------:R1:W-:Y:S01]  /*1a5b0*/  @P6 STG.E.U16 desc[UR22][R4.64], R30 ;  /* 0x0000001e04006986 */ /* 0x0003e2000c101516 */
[----:B--2---:R-:W-:Y:S01]  /*1a5c0*/  ISETP.LT.AND P6, PT, R81, UR12, !P2 ;  /* 0x0000000c51007c0c */ /* 0x004fe2000d7c1270 */
[----:B------:R-:W-:Y:S01]  /*1a5d0*/  VIADD R15, R13, UR20 ;  /* 0x000000140d0f7c36 */ /* 0x000fe20008000000 */
[----:B------:R-:W2:Y:S03]  /*1a5e0*/  LDCU UR12, c[0x0][0x398] ;  /* 0x00007300ff0c77ac */ /* 0x000ea60008000800 */
[----:B------:R-:W-:-:S04]  /*1a5f0*/  IMAD.WIDE R8, R15, 0x2, R2 ;  /* 0x000000020f087825 */ /* 0x000fc800078e0202 */
[----:B----4-:R-:W-:Y:S01]  /*1a600*/  IMAD.WIDE R6, R13, 0x2, R68 ;  /* 0x000000020d067825 */ /* 0x010fe200078e0244 */
[----:B-1----:R-:W-:Y:S02]  /*1a610*/  PRMT R5, R30, 0x7632, R5 ;  /* 0x000076321e057816 */ /* 0x002fe40000000005 */
[----:B------:R-:W-:Y:S01]  /*1a620*/  ISETP.LT.AND P2, PT, R92, UR8, !P2 ;  /* 0x000000085c007c0c */ /* 0x000fe2000d741270 */
[----:B------:R-:W-:Y:S01]  /*1a630*/  VIADD R11, R15, UR20 ;  /* 0x000000140f0b7c36 */ /* 0x000fe20008000000 */
[----:B------:R-:W1:Y:S01]  /*1a640*/  LDCU UR8, c[0x0][0x398] ;  /* 0x00007300ff0877ac */ /* 0x000e620008000800 */
[----:B------:R4:W-:Y:S04]  /*1a650*/  @P4 STG.E.U16 desc[UR22][R6.64], R5 ;  /* 0x0000000506004986 */ /* 0x0009e8000c101516 */
[----:B------:R2:W-:Y:S01]  /*1a660*/  @P6 STG.E.U16 desc[UR22][R8.64], R31 ;  /* 0x0000001f08006986 */ /* 0x0005e2000c101516 */
[----:B0-----:R-:W-:Y:S01]  /*1a670*/  ISETP.LT.AND P6, PT, R81, UR14, !P1 ;  /* 0x0000000e51007c0c */ /* 0x001fe2000cfc1270 */
[----:B------:R-:W0:Y:S01]  /*1a680*/  LDCU UR14, c[0x0][0x398] ;  /* 0x00007300ff0e77ac */ /* 0x000e220008000800 */
[----:B------:R-:W-:Y:S01]  /*1a690*/  ISETP.GE.AND P0, PT, R0, UR4, PT ;  /* 0x0000000400007c0c */ /* 0x000fe2000bf06270 */
[----:B----4-:R-:W-:Y:S01]  /*1a6a0*/  IMAD.WIDE R4, R15, 0x2, R68 ;  /* 0x000000020f047825 */ /* 0x010fe200078e0244 */
[----:B--2---:R-:W-:-:S03]  /*1a6b0*/  PRMT R9, R31, 0x7632, R9 ;  /* 0x000076321f097816 */ /* 0x004fc60000000009 */
[C---:B------:R-:W-:Y:S01]  /*1a6c0*/  IMAD.WIDE R6, R11.reuse, 0x2, R2 ;  /* 0x000000020b067825 */ /* 0x040fe200078e0202 */
[----:B------:R-:W-:Y:S01]  /*1a6d0*/  ISETP.LT.AND P1, PT, R92, UR10, !P1 ;  /* 0x0000000a5c007c0c */ /* 0x000fe2000cf21270 */
[----:B------:R-:W2:Y:S01]  /*1a6e0*/  LDCU UR4, c[0x0][0x39c] ;  /* 0x00007380ff0477ac */ /* 0x000ea20008000800 */
[----:B------:R4:W-:Y:S01]  /*1a6f0*/  @P2 STG.E.U16 desc[UR22][R4.64], R9 ;  /* 0x0000000904002986 */ /* 0x0009e2000c101516 */
[----:B------:R-:W-:Y:S01]  /*1a700*/  VIADD R13, R11, UR20 ;  /* 0x000000140b0d7c36 */ /* 0x000fe20008000000 */
[----:B------:R-:W0:Y:S01]  /*1a710*/  LDCU UR10, c[0x0][0x398] ;  /* 0x00007300ff0a77ac */ /* 0x000e220008000800 */
[----:B------:R-:W-:-:S05]  /*1a720*/  VIADD R0, R93, 0x5e ;  /* 0x0000005e5d007836 */ /* 0x000fca0000000000 */
[----:B------:R-:W-:Y:S01]  /*1a730*/  ISETP.GE.AND P3, PT, R0, UR6, PT ;  /* 0x0000000600007c0c */ /* 0x000fe2000bf66270 */
[----:B----4-:R-:W-:Y:S01]  /*1a740*/  IMAD.WIDE R8, R11, 0x2, R68 ;  /* 0x000000020b087825 */ /* 0x010fe200078e0244 */
[----:B------:R-:W4:Y:S03]  /*1a750*/  LDCU UR6, c[0x0][0x39c] ;  /* 0x00007380ff0677ac */ /* 0x000f260008000800 */
[----:B------:R-:W-:-:S04]  /*1a760*/  IMAD.WIDE R4, R13, 0x2, R2 ;  /* 0x000000020d047825 */ /* 0x000fc800078e0202 */
[----:B------:R-:W-:Y:S02]  /*1a770*/  VIADD R11, R13, UR20 ;  /* 0x000000140d0b7c36 */ /* 0x000fe40008000000 */
[----:B------:R-:W-:-:S05]  /*1a780*/  VIADD R0, R93, 0x5f ;  /* 0x0000005f5d007836 */ /* 0x000fca0000000000 */
[----:B--2---:R-:W-:Y:S01]  /*1a790*/  ISETP.GE.AND P5, PT, R0, UR4, PT ;  /* 0x0000000400007c0c */ /* 0x004fe2000bfa6270 */
[----:B------:R-:W-:Y:S01]  /*1a7a0*/  VIADD R0, R93, 0x60 ;  /* 0x000000605d007836 */ /* 0x000fe20000000000 */
[----:B------:R-:W2:Y:S01]  /*1a7b0*/  LDCU UR4, c[0x0][0x39c] ;  /* 0x00007380ff0477ac */ /* 0x000ea20008000800 */
[----:B------:R-:W-:-:S03]  /*1a7c0*/  F2FP.BF16.F32.PACK_AB R35, R35, R26 ;  /* 0x0000001a2323723e */ /* 0x000fc600000010ff */
[----:B----4-:R-:W-:Y:S01]  /*1a7d0*/  ISETP.GE.AND P4, PT, R0, UR6, PT ;  /* 0x0000000600007c0c */ /* 0x010fe2000bf86270 */
[----:B------:R-:W-:Y:S01]  /*1a7e0*/  VIADD R0, R93, 0x61 ;  /* 0x000000615d007836 */ /* 0x000fe20000000000 */
[----:B------:R-:W4:Y:S01]  /*1a7f0*/  LDCU UR6, c[0x0][0x39c] ;  /* 0x00007380ff0677ac */ /* 0x000f220008000800 */
[----:B------:R-:W-:-:S03]  /*1a800*/  F2FP.BF16.F32.PACK_AB R36, R36, R25 ;  /* 0x000000192424723e */ /* 0x000fc600000010ff */
[----:B--2---:R-:W-:Y:S01]  /*1a810*/  ISETP.GE.AND P2, PT, R0, UR4, PT ;  /* 0x0000000400007c0c */ /* 0x004fe2000bf46270 */
[----:B------:R-:W-:Y:S01]  /*1a820*/  VIADD R0, R93, 0x62 ;  /* 0x000000625d007836 */ /* 0x000fe20000000000 */
[----:B------:R-:W2:Y:S01]  /*1a830*/  LDCU UR4, c[0x0][0x39c] ;  /* 0x00007380ff0477ac */ /* 0x000ea20008000800 */
[----:B------:R-:W-:Y:S02]  /*1a840*/  F2FP.BF16.F32.PACK_AB R37, R37, R24 ;  /* 0x000000182525723e */ /* 0x000fe400000010ff */
[----:B------:R-:W-:Y:S02]  /*1a850*/  F2FP.BF16.F32.PACK_AB R38, R38, R23 ;  /* 0x000000172626723e */ /* 0x000fe400000010ff */
[----:B------:R-:W-:Y:S02]  /*1a860*/  F2FP.BF16.F32.PACK_AB R39, R39, R22 ;  /* 0x000000162727723e */ /* 0x000fe400000010ff */
[----:B------:R-:W-:Y:S02]  /*1a870*/  F2FP.BF16.F32.PACK_AB R40, R40, R21 ;  /* 0x000000152828723e */ /* 0x000fe400000010ff */
[----:B------:R-:W-:-:S02]  /*1a880*/  F2FP.BF16.F32.PACK_AB R41, R41, R20 ;  /* 0x000000142929723e */ /* 0x000fc400000010ff */
[----:B------:R-:W-:Y:S02]  /*1a890*/  F2FP.BF16.F32.PACK_AB R42, R42, R19 ;  /* 0x000000132a2a723e */ /* 0x000fe400000010ff */
[----:B------:R-:W-:Y:S02]  /*1a8a0*/  F2FP.BF16.F32.PACK_AB R43, R43, R18 ;  /* 0x000000122b2b723e */ /* 0x000fe400000010ff */
[----:B------:R-:W-:Y:S02]  /*1a8b0*/  F2FP.BF16.F32.PACK_AB R44, R44, R17 ;  /* 0x000000112c2c723e */ /* 0x000fe400000010ff */
[----:B---3--:R-:W-:Y:S02]  /*1a8c0*/  F2FP.BF16.F32.PACK_AB R33, R33, R28 ;  /* 0x0000001c2121723e */ /* 0x008fe400000010ff */
[----:B-----5:R-:W-:-:S05]  /*1a8d0*/  F2FP.BF16.F32.PACK_AB R32, R32, R29 ;  /* 0x0000001d2020723e */ /* 0x020fca00000010ff */
[----:B------:R3:W-:Y:S01]  /*1a8e0*/  @P6 STG.E.U16 desc[UR22][R6.64], R32 ;  /* 0x0000002006006986 */ /* 0x0007e2000c101516 */
[----:B------:R-:W-:Y:S01]  /*1a8f0*/  ISETP.LT.AND P6, PT, R81, UR12, !P0 ;  /* 0x0000000c51007c0c */ /* 0x000fe2000c7c1270 */
[----:B------:R-:W5:Y:S01]  /*1a900*/  LDCU UR12, c[0x0][0x398] ;  /* 0x00007300ff0c77ac */ /* 0x000f620008000800 */
[----:B-1----:R-:W-:Y:S02]  /*1a910*/  ISETP.LT.AND P0, PT, R92, UR8, !P0 ;  /* 0x000000085c007c0c */ /* 0x002fe4000c701270 */
[----:B------:R-:W-:Y:S01]  /*1a920*/  F2FP.BF16.F32.PACK_AB R34, R34, R27 ;  /* 0x0000001b2222723e */ /* 0x000fe200000010ff */
[----:B------:R-:W1:Y:S01]  /*1a930*/  LDCU UR8, c[0x0][0x398] ;  /* 0x00007300ff0877ac */ /* 0x000e620008000800 */
[----:B---3--:R-:W-:-:S05]  /*1a940*/  PRMT R7, R32, 0x7632, R7 ;  /* 0x0000763220077816 */ /* 0x008fca0000000007 */
[----:B------:R3:W-:Y:S04]  /*1a950*/  @P1 STG.E.U16 desc[UR22][R8.64], R7 ;  /* 0x0000000708001986 */ /* 0x0007e8000c101516 */
[----:B------:R1:W-:Y:S01]  /*1a960*/  @P6 STG.E.U16 desc[UR22][R4.64], R33 ;  /* 0x0000002104006986 */ /* 0x0003e2000c101516 */
[----:B0-----:R-:W-:Y:S01]  /*1a970*/  ISETP.LT.AND P6, PT, R81, UR14, !P3 ;  /* 0x0000000e51007c0c */ /* 0x001fe2000dfc1270 */
[----:B------:R-:W0:Y:S01]  /*1a980*/  LDCU UR14, c[0x0][0x398] ;  /* 0x00007300ff0e77ac */ /* 0x000e220008000800 */
[----:B---3--:R-:W-:Y:S01]  /*1a990*/  IMAD.WIDE R6, R13, 0x2, R68 ;  /* 0x000000020d067825 */ /* 0x008fe200078e0244 */
[----:B-1----:R-:W-:-:S03]  /*1a9a0*/  PRMT R5, R33, 0x7632, R5 ;  /* 0x0000763221057816 */ /* 0x002fc60000000005 */
[----:B------:R-:W-:Y:S01]  /*1a9b0*/  IMAD.WIDE R8, R11, 0x2, R2 ;  /* 0x000000020b087825 */ /* 0x000fe200078e0202 */
[----:B------:R-:W-:Y:S01]  /*1a9c0*/  ISETP.LT.AND P3, PT, R92, UR10, !P3 ;  /* 0x0000000a5c007c0c */ /* 0x000fe2000df61270 */
[----:B------:R-:W1:Y:S01]  /*1a9d0*/  LDCU UR10, c[0x0][0x398] ;  /* 0x00007300ff0a77ac */ /* 0x000e620008000800 */
[----:B------:R3:W-:Y:S04]  /*1a9e0*/  @P0 STG.E.U16 desc[UR22][R6.64], R5 ;  /* 0x0000000506000986 */ /* 0x0007e8000c101516 */
[----:B------:R0:W-:Y:S01]  /*1a9f0*/  @P6 STG.E.U16 desc[UR22][R8.64], R34 ;  /* 0x0000002208006986 */ /* 0x0001e2000c101516 */
[----:B-----5:R-:W-:Y:S01]  /*1aa00*/  ISETP.LT.AND P6, PT, R81, UR12, !P5 ;  /* 0x0000000c51007c0c */ /* 0x020fe2000efc1270 */
[C---:B------:R-:W-:Y:S01]  /*1aa10*/  VIADD R13, R11.reuse, UR20 ;  /* 0x000000140b0d7c36 */ /* 0x040fe20008000000 */
[----:B------:R-:W5:Y:S01]  /*1aa20*/  LDCU UR12, c[0x0][0x398] ;  /* 0x00007300ff0c77ac */ /* 0x000f620008000800 */
[----:B---3--:R-:W-:Y:S01]  /*1aa30*/  IMAD.WIDE R4, R11, 0x2, R68 ;  /* 0x000000020b047825 */ /* 0x008fe200078e0244 */
[----:B0-----:R-:W-:-:S03]  /*1aa40*/  PRMT R9, R34, 0x7632, R9 ;  /* 0x0000763222097816 */ /* 0x001fc60000000009 */
[----:B------:R-:W-:Y:S01]  /*1aa50*/  IMAD.WIDE R6, R13, 0x2, R2 ;  /* 0x000000020d067825 */ /* 0x000fe200078e0202 */
[----:B------:R-:W-:Y:S01]  /*1aa60*/  ISETP.LT.AND P5, PT, R92, UR8, !P5 ;  /* 0x000000085c007c0c */ /* 0x000fe2000efa1270 */
[----:B------:R-:W0:Y:S01]  /*1aa70*/  LDCU UR8, c[0x0][0x398] ;  /* 0x00007300ff0877ac */ /* 0x000e220008000800 */
[----:B------:R3:W-:Y:S04]  /*1aa80*/  @P3 STG.E.U16 desc[UR22][R4.64], R9 ;  /* 0x0000000904003986 */ /* 0x0007e8000c101516 */
[----:B------:R1:W-:Y:S01]  /*1aa90*/  @P6 STG.E.U16 desc[UR22][R6.64], R35 ;  /* 0x0000002306006986 */ /* 0x0003e2000c101516 */
[----:B------:R-:W-:Y:S01]  /*1aaa0*/  ISETP.LT.AND P6, PT, R81, UR14, !P4 ;  /* 0x0000000e51007c0c */ /* 0x000fe2000e7c1270 */
[C---:B------:R-:W-:Y:S01]  /*1aab0*/  VIADD R11, R13.reuse, UR20 ;  /* 0x000000140d0b7c36 */ /* 0x040fe20008000000 */
        /* <DEDUP_REMOVED lines=10> */
[----:B----4-:R-:W-:Y:S01]  /*1ab60*/  ISETP.GE.AND P1, PT, R0, UR6, PT ;  /* 0x0000000600007c0c */ /* 0x010fe2000bf26270 */
[----:B------:R-:W4:Y:S01]  /*1ab70*/  LDCU UR12, c[0x0][0x398] ;  /* 0x00007300ff0c77ac */ /* 0x000f220008000800 */
[----:B---3--:R-:W-:Y:S01]  /*1ab80*/  IMAD.WIDE R6, R11, 0x2, R68 ;  /* 0x000000020b067825 */ /* 0x008fe200078e0244 */
[----:B0-----:R-:W-:-:S03]  /*1ab90*/  PRMT R5, R36, 0x7632, R5 ;  /* 0x0000763224057816 */ /* 0x001fc60000000005 */
[C---:B------:R-:W-:Y:S01]  /*1aba0*/  IMAD.WIDE R8, R13.reuse, 0x2, R2 ;  /* 0x000000020d087825 */ /* 0x040fe200078e0202 */
[----:B------:R-:W-:Y:S01]  /*1abb0*/  ISETP.LT.AND P2, PT, R92, UR8, !P2 ;  /* 0x000000085c007c0c */ /* 0x000fe2000d741270 */
[----:B------:R-:W0:Y:S01]  /*1abc0*/  LDCU UR6, c[0x0][0x39c] ;  /* 0x00007380ff0677ac */ /* 0x000e220008000800 */
[----:B------:R3:W-:Y:S01]  /*1abd0*/  @P4 STG.E.U16 desc[UR22][R6.64], R5 ;  /* 0x0000000506004986 */ /* 0x0007e2000c101516 */
[----:B------:R-:W-:Y:S01]  /*1abe0*/  VIADD R11, R13, UR20 ;  /* 0x000000140d0b7c36 */ /* 0x000fe20008000000 */
[----:B------:R-:W5:Y:S02]  /*1abf0*/  LDCU UR8, c[0x0][0x398] ;  /* 0x00007300ff0877ac */ /* 0x000f640008000800 */
[----:B------:R1:W-:Y:S01]  /*1ac00*/  @P6 STG.E.U16 desc[UR22][R8.64], R37 ;  /* 0x0000002508006986 */ /* 0x0003e2000c101516 */
[----:B------:R-:W-:Y:S01]  /*1ac10*/  ISETP.LT.AND P6, PT, R81, UR14, !P1 ;  /* 0x0000000e51007c0c */ /* 0x000fe2000cfc1270 */
[----:B------:R-:W-:Y:S01]  /*1ac20*/  VIADD R0, R93, 0x63 ;  /* 0x000000635d007836 */ /* 0x000fe20000000000 */
[----:B------:R-:W0:Y:S01]  /*1ac30*/  LDCU UR14, c[0x0][0x398] ;  /* 0x00007300ff0e77ac */ /* 0x000e220008000800 */
[----:B---3--:R-:W-:-:S03]  /*1ac40*/  IMAD.WIDE R4, R13, 0x2, R68 ;  /* 0x000000020d047825 */ /* 0x008fc600078e0244 */
[----:B--2---:R-:W-:Y:S01]  /*1ac50*/  ISETP.GE.AND P0, PT, R0, UR4, PT ;  /* 0x0000000400007c0c */ /* 0x004fe2000bf06270 */
[----:B------:R-:W2:Y:S01]  /*1ac60*/  LDCU UR4, c[0x0][0x39c] ;  /* 0x00007380ff0477ac */ /* 0x000ea20008000800 */
[----:B-1----:R-:W-:Y:S01]  /*1ac70*/  PRMT R9, R37, 0x7632, R9 ;  /* 0x0000763225097816 */ /* 0x002fe20000000009 */
[----:B------:R-:W-:Y:S01]  /*1ac80*/  IMAD.WIDE R6, R11, 0x2, R2 ;  /* 0x000000020b067825 */ /* 0x000fe200078e0202 */
[----:B------:R-:W-:Y:S01]  /*1ac90*/  ISETP.LT.AND P1, PT, R92, UR10, !P1 ;  /* 0x0000000a5c007c0c */ /* 0x000fe2000cf21270 */
[----:B------:R-:W1:Y:S02]  /*1aca0*/  LDCU UR10, c[0x0][0x398] ;  /* 0x00007300ff0a77ac */ /* 0x000e640008000800 */
[----:B------:R3:W-:Y:S04]  /*1acb0*/  @P2 STG.E.U16 desc[UR22][R4.64], R9 ;  /* 0x0000000904002986 */ /* 0x0007e8000c101516 */
[----:B------:R1:W-:Y:S01]  /*1acc0*/  @P6 STG.E.U16 desc[UR22][R6.64], R38 ;  /* 0x0000002606006986 */ /* 0x0003e2000c101516 */
[----:B----4-:R-:W-:Y:S01]  /*1acd0*/  ISETP.LT.AND P6, PT, R81, UR12, !P0 ;  /* 0x0000000c51007c0c */ /* 0x010fe2000c7c1270 */
[----:B------:R-:W-:Y:S01]  /*1ace0*/  VIADD R13, R11, UR20 ;  /* 0x000000140b0d7c36 */ /* 0x000fe20008000000 */
[----:B------:R-:W4:Y:S01]  /*1acf0*/  LDCU UR12, c[0x0][0x398] ;  /* 0x00007300ff0c77ac */ /* 0x000f220008000800 */
[----:B------:R-:W-:-:S02]  /*1ad00*/  VIADD R0, R93, 0x64 ;  /* 0x000000645d007836 */ /* 0x000fc40000000000 */
[----:B---3--:R-:W-:-:S03]  /*1ad10*/  IMAD.WIDE R8, R11, 0x2, R68 ;  /* 0x000000020b087825 */ /* 0x008fc600078e0244 */
[----:B0-----:R-:W-:Y:S01]  /*1ad20*/  ISETP.GE.AND P3, PT, R0, UR6, PT ;  /* 0x0000000600007c0c */ /* 0x001fe2000bf66270 */
[----:B------:R-:W0:Y:S01]  /*1ad30*/  LDCU UR6, c[0x0][0x39c] ;  /* 0x00007380ff0677ac */ /* 0x000e220008000800 */
[----:B-1----:R-:W-:Y:S01]  /*1ad40*/  PRMT R7, R38, 0x7632, R7 ;  /* 0x0000763226077816 */ /* 0x002fe20000000007 */
[----:B------:R-:W-:Y:S01]  /*1ad50*/  IMAD.WIDE R4, R13, 0x2, R2 ;  /* 0x000000020d047825 */ /* 0x000fe200078e0202 */
[----:B-----5:R-:W-:Y:S01]  /*1ad60*/  ISETP.LT.AND P0, PT, R92, UR8, !P0 ;  /* 0x000000085c007c0c */ /* 0x020fe2000c701270 */
[----:B------:R-:W1:Y:S02]  /*1ad70*/  LDCU UR8, c[0x0][0x398] ;  /* 0x00007300ff0877ac */ /* 0x000e640008000800 */
[----:B------:R3:W-:Y:S04]  /*1ad80*/  @P1 STG.E.U16 desc[UR22][R8.64], R7 ;  /* 0x0000000708001986 */ /* 0x0007e8000c101516 */
[----:B------:R5:W-:Y:S01]  /*1ad90*/  @P6 STG.E.U16 desc[UR22][R4.64], R39 ;  /* 0x0000002704006986 */ /* 0x000be2000c101516 */
[----:B------:R-:W-:Y:S01]  /*1ada0*/  ISETP.LT.AND P6, PT, R81, UR14, !P3 ;  /* 0x0000000e51007c0c */ /* 0x000fe2000dfc1270 */
[----:B------:R-:W-:Y:S01]  /*1adb0*/  VIADD R11, R13, UR20 ;  /* 0x000000140d0b7c36 */ /* 0x000fe20008000000 */
[----:B------:R-:W0:Y:S01]  /*1adc0*/  LDCU UR14, c[0x0][0x398] ;  /* 0x00007300ff0e77ac */ /* 0x000e220008000800 */
[----:B------:R-:W-:-:S02]  /*1add0*/  VIADD R0, R93, 0x65 ;  /* 0x000000655d007836 */ /* 0x000fc40000000000 */
[----:B---3--:R-:W-:-:S03]  /*1ade0*/  IMAD.WIDE R6, R13, 0x2, R68 ;  /* 0x000000020d067825 */ /* 0x008fc600078e0244 */
[----:B--2---:R-:W-:Y:S01]  /*1adf0*/  ISETP.GE.AND P5, PT, R0, UR4, PT ;  /* 0x0000000400007c0c */ /* 0x004fe2000bfa6270 */
[----:B------:R-:W2:Y:S01]  /*1ae00*/  LDCU UR4, c[0x0][0x39c] ;  /* 0x00007380ff0477ac */ /* 0x000ea20008000800 */
[----:B-----5:R-:W-:Y:S01]  /*1ae10*/  PRMT R5, R39, 0x7632, R5 ;  /* 0x0000763227057816 */ /* 0x020fe20000000005 */
[----:B------:R-:W-:Y:S01]  /*1ae20*/  IMAD.WIDE R8, R11, 0x2, R2 ;  /* 0x000000020b087825 */ /* 0x000fe200078e0202 */
[----:B------:R-:W-:Y:S01]  /*1ae30*/  ISETP.LT.AND P3, PT, R92, UR10, !P3 ;  /* 0x0000000a5c007c0c */ /* 0x000fe2000df61270 */
[----:B------:R-:W3:Y:S02]  /*1ae40*/  LDCU UR10, c[0x0][0x398] ;  /* 0x00007300ff0a77ac */ /* 0x000ee40008000800 */
[----:B------:R5:W-:Y:S04]  /*1ae50*/  @P0 STG.E.U16 desc[UR22][R6.64], R5 ;  /* 0x0000000506000986 */ /* 0x000be8000c101516 */
[----:B------:R1:W-:Y:S01]  /*1ae60*/  @P6 STG.E.U16 desc[UR22][R8.64], R40 ;  /* 0x0000002808006986 */ /* 0x0003e2000c101516 */
[----:B----4-:R-:W-:Y:S01]  /*1ae70*/  ISETP.LT.AND P6, PT, R81, UR12, !P5 ;  /* 0x0000000c51007c0c */ /* 0x010fe2000efc1270 */
[----:B------:R-:W-:Y:S01]  /*1ae80*/  VIADD R13, R11, UR20 ;  /* 0x000000140b0d7c36 */ /* 0x000fe20008000000 */
[----:B------:R-:W4:Y:S01]  /*1ae90*/  LDCU UR12, c[0x0][0x398] ;  /* 0x00007300ff0c77ac */ /* 0x000f220008000800 */
[----:B------:R-:W-:-:S02]  /*1aea0*/  VIADD R0, R93, 0x66 ;  /* 0x000000665d007836 */ /* 0x000fc40000000000 */
[----:B-----5:R-:W-:-:S03]  /*1aeb0*/  IMAD.WIDE R4, R11, 0x2, R68 ;  /* 0x000000020b047825 */ /* 0x020fc600078e0244 */
[----:B0-----:R-:W-:Y:S01]  /*1aec0*/  ISETP.GE.AND P4, PT, R0, UR6, PT ;  /* 0x0000000600007c0c */ /* 0x001fe2000bf86270 */
[----:B------:R-:W0:Y:S01]  /*1aed0*/  LDCU UR6, c[0x0][0x39c] ;  /* 0x00007380ff0677ac */ /* 0x000e220008000800 */
[----:B-1----:R-:W-:Y:S01]  /*1aee0*/  PRMT R9, R40, 0x7632, R9 ;  /* 0x0000763228097816 */ /* 0x002fe20000000009 */
[----:B------:R-:W-:Y:S01]  /*1aef0*/  IMAD.WIDE R6, R13, 0x2, R2 ;  /* 0x000000020d067825 */ /* 0x000fe200078e0202 */
[----:B------:R-:W-:Y:S01]  /*1af00*/  ISETP.LT.AND P5, PT, R92, UR8, !P5 ;  /* 0x000000085c007c0c */ /* 0x000fe2000efa1270 */
[----:B------:R-:W1:Y:S02]  /*1af10*/  LDCU UR8, c[0x0][0x398] ;  /* 0x00007300ff0877ac */ /* 0x000e640008000800 */
[----:B------:R5:W-:Y:S04]  /*1af20*/  @P3 STG.E.U16 desc[UR22][R4.64], R9 ;  /* 0x0000000904003986 */ /* 0x000be8000c101516 */
[----:B------:R0:W-:Y:S01]  /*1af30*/  @P6 STG.E.U16 desc[UR22][R6.64], R41 ;  /* 0x0000002906006986 */ /* 0x0001e2000c101516 */
[----:B------:R-:W-:Y:S01]  /*1af40*/  ISETP.LT.AND P6, PT, R81, UR14, !P4 ;  /* 0x0000000e51007c0c */ /* 0x000fe2000e7c1270 */
[----:B------:R-:W-:Y:S01]  /*1af50*/  VIADD R11, R13, UR20 ;  /* 0x000000140d0b7c36 */ /* 0x000fe20008000000 */
[----:B------:R-:W1:Y:S01]  /*1af60*/  LDCU UR14, c[0x0][0x398] ;  /* 0x00007300ff0e77ac */ /* 0x000e620008000800 */
[----:B------:R-:W-:-:S02]  /*1af70*/  VIADD R0, R93, 0x67 ;  /* 0x000000675d007836 */ /* 0x000fc40000000000 */
[----:B-----5:R-:W-:-:S03]  /*1af80*/  IMAD.WIDE R8, R13, 0x2, R68 ;  /* 0x000000020d087825 */ /* 0x020fc600078e0244 */
[----:B--2---:R-:W-:Y:S01]  /*1af90*/  ISETP.GE.AND P2, PT, R0, UR4, PT ;  /* 0x0000000400007c0c */ /* 0x004fe2000bf46270 */
[----:B------:R-:W2:Y:S01]  /*1afa0*/  LDCU UR4, c[0x0][0x39c] ;  /* 0x00007380ff0477ac */ /* 0x000ea20008000800 */
[----:B0-----:R-:W-:Y:S01]  /*1afb0*/  PRMT R7, R41, 0x7632, R7 ;  /* 0x0000763229077816 */ /* 0x001fe20000000007 */
[----:B------:R-:W-:Y:S01]  /*1afc0*/  IMAD.WIDE R4, R11, 0x2, R2 ;  /* 0x000000020b047825 */ /* 0x000fe200078e0202 */
[----:B---3--:R-:W-:Y:S01]  /*1afd0*/  ISETP.LT.AND P4, PT, R92, UR10, !P4 ;  /* 0x0000000a5c007c0c */ /* 0x008fe2000e781270 */
[----:B------:R-:W0:Y:S02]  /*1afe0*/  LDCU UR10, c[0x0][0x398] ;  /* 0x00007300ff0a77ac */ /* 0x000e240008000800 */
[----:B------:R3:W-:Y:S04]  /*1aff0*/  @P5 STG.E.U16 desc[UR22][R8.64], R7 ;  /* 0x0000000708005986 */ /* 0x0007e8000c101516 */
[----:B------:R5:W-:Y:S01]  /*1b000*/  @P6 STG.E.U16 desc[UR22][R4.64], R42 ;  /* 0x0000002a04006986 */ /* 0x000be2000c101516 */
[----:B----4-:R-:W-:Y:S01]  /*1b010*/  ISETP.LT.AND P6, PT, R81, UR12, !P2 ;  /* 0x0000000c51007c0c */ /* 0x010fe2000d7c1270 */
[----:B------:R-:W-:Y:S01]  /*1b020*/  VIADD R13, R11, UR20 ;  /* 0x000000140b0d7c36 */ /* 0x000fe20008000000 */
[----:B------:R-:W4:Y:S01]  /*1b030*/  LDCU UR12, c[0x0][0x398] ;  /* 0x00007300ff0c77ac */ /* 0x000f220008000800 */
[----:B------:R-:W-:-:S02]  /*1b040*/  VIADD R0, R93, 0x68 ;  /* 0x000000685d007836 */ /* 0x000fc40000000000 */
[----:B---3--:R-:W-:-:S03]  /*1b050*/  IMAD.WIDE R6, R11, 0x2, R68 ;  /* 0x000000020b067825 */ /* 0x008fc600078e0244 */
[----:B------:R-:W-:Y:S01]  /*1b060*/  ISETP.GE.AND P1, PT, R0, UR6, PT ;  /* 0x0000000600007c0c */ /* 0x000fe2000bf26270 */
[----:B------:R-:W3:Y:S01]  /*1b070*/  LDCU UR6, c[0x0][0x39c] ;  /* 0x00007380ff0677ac */ /* 0x000ee20008000800 */
[----:B-----5:R-:W-:Y:S01]  /*1b080*/  PRMT R5, R42, 0x7632, R5 ;  /* 0x000076322a057816 */ /* 0x020fe20000000005 */
[----:B------:R-:W-:Y:S01]  /*1b090*/  IMAD.WIDE R8, R13, 0x2, R2 ;  /* 0x000000020d087825 */ /* 0x000fe200078e0202 */
[----:B-1----:R-:W-:Y:S01]  /*1b0a0*/  ISETP.LT.AND P2, PT, R92, UR8, !P2 ;  /* 0x000000085c007c0c */ /* 0x002fe2000d741270 */
        /* <DEDUP_REMOVED lines=12> */
[----:B------:R-:W-:Y:S01]  /*1b170*/  ISETP.LT.AND P1, PT, R92, UR10, !P1 ;  /* 0x0000000a5c007c0c */ /* 0x000fe2000cf21270 */
[----:B------:R-:W0:Y:S02]  /*1b180*/  LDCU UR10, c[0x0][0x398] ;  /* 0x00007300ff0a77ac */ /* 0x000e240008000800 */
[----:B------:R5:W-:Y:S04]  /*1b190*/  @P2 STG.E.U16 desc[UR22][R4.64], R9 ;  /* 0x0000000904002986 */ /* 0x000be8000c101516 */
[----:B------:R0:W-:Y:S01]  /*1b1a0*/  @P6 STG.E.U16 desc[UR22][R6.64], R44 ;  /* 0x0000002c06006986 */ /* 0x0001e2000c101516 */
[----:B----4-:R-:W-:Y:S01]  /*1b1b0*/  ISETP.LT.AND P6, PT, R81, UR12, !P0 ;  /* 0x0000000c51007c0c */ /* 0x010fe2000c7c1270 */
[----:B------:R-:W-:Y:S01]  /*1b1c0*/  VIADD R13, R11, UR20 ;  /* 0x000000140b0d7c36 */ /* 0x000fe20008000000 */
[----:B------:R-:W-:Y:S01]  /*1b1d0*/  F2FP.BF16.F32.PACK_AB R45, R45, R16 ;  /* 0x000000102d2d723e */ /* 0x000fe200000010ff */
[----:B------:R-:W-:Y:S01]  /*1b1e0*/  VIADD R0, R93, 0x6a ;  /* 0x0000006a5d007836 */ /* 0x000fe20000000000 */
[----:B------:R-:W4:Y:S01]  /*1b1f0*/  LDCU UR12, c[0x0][0x398] ;  /* 0x00007300ff0c77ac */ /* 0x000f220008000800 */
[----:B-----5:R-:W-:-:S03]  /*1b200*/  IMAD.WIDE R8, R11, 0x2, R68 ;  /* 0x000000020b087825 */ /* 0x020fc600078e0244 */
[----:B---3--:R-:W-:Y:S01]  /*1b210*/  ISETP.GE.AND P3, PT, R0, UR6, PT ;  /* 0x0000000600007c0c */ /* 0x008fe2000bf66270 */
[----:B------:R-:W3:Y:S01]  /*1b220*/  LDCU UR6, c[0x0][0x39c] ;  /* 0x00007380ff0677ac */ /* 0x000ee20008000800 */
[----:B0-----:R-:W-:Y:S01]  /*1b230*/  PRMT R7, R44, 0x7632, R7 ;  /* 0x000076322c077816 */ /* 0x001fe20000000007 */
[----:B------:R-:W-:Y:S01]  /*1b240*/  IMAD.WIDE R4, R13, 0x2, R2 ;  /* 0x000000020d047825 */ /* 0x000fe200078e0202 */
[----:B-1----:R-:W-:Y:S01]  /*1b250*/  ISETP.LT.AND P0, PT, R92, UR8, !P0 ;  /* 0x000000085c007c0c */ /* 0x002fe2000c701270 */
[----:B------:R-:W0:Y:S02]  /*1b260*/  LDCU UR8, c[0x0][0x398] ;  /* 0x00007300ff0877ac */ /* 0x000e240008000800 */
[----:B------:R1:W-:Y:S04]  /*1b270*/  @P1 STG.E.U16 desc[UR22][R8.64], R7 ;  /* 0x0000000708001986 */ /* 0x0003e8000c101516 */
[----:B------:R5:W-:Y:S01]  /*1b280*/  @P6 STG.E.U16 desc[UR22][R4.64], R45 ;  /* 0x0000002d04006986 */ /* 0x000be2000c101516 */
[----:B------:R-:W-:Y:S01]  /*1b290*/  ISETP.LT.AND P6, PT, R81, UR14, !P3 ;  /* 0x0000000e51007c0c */ /* 0x000fe2000dfc1270 */
[----:B------:R-:W-:Y:S01]  /*1b2a0*/  VIADD R11, R13, UR20 ;  /* 0x000000140d0b7c36 */ /* 0x000fe20008000000 */
[----:B------:R-:W-:Y:S01]  /*1b2b0*/  F2FP.BF16.F32.PACK_AB R46, R46, R14 ;  /* 0x0000000e2e2e723e */ /* 0x000fe200000010ff */
[----:B------:R-:W-:Y:S01]  /*1b2c0*/  VIADD R0, R93, 0x6b ;  /* 0x0000006b5d007836 */ /* 0x000fe20000000000 */
[----:B------:R-:W0:Y:S01]  /*1b2d0*/  LDCU UR14, c[0x0][0x398] ;  /* 0x00007300ff0e77ac */ /* 0x000e220008000800 */
[----:B-1----:R-:W-:-:S03]  /*1b2e0*/  IMAD.WIDE R6, R13, 0x2, R68 ;  /* 0x000000020d067825 */ /* 0x002fc600078e0244 */
[----:B--2---:R-:W-:Y:S01]  /*1b2f0*/  ISETP.GE.AND P5, PT, R0, UR4, PT ;  /* 0x0000000400007c0c */ /* 0x004fe2000bfa6270 */
[----:B------:R-:W1:Y:S01]  /*1b300*/  LDCU UR4, c[0x0][0x39c] ;  /* 0x00007380ff0477ac */ /* 0x000e620008000800 */
[----:B-----5:R-:W-:Y:S01]  /*1b310*/  PRMT R5, R45, 0x7632, R5 ;  /* 0x000076322d057816 */ /* 0x020fe20000000005 */
[----:B------:R-:W-:Y:S01]  /*1b320*/  IMAD.WIDE R8, R11, 0x2, R2 ;  /* 0x000000020b087825 */ /* 0x000fe200078e0202 */
[----:B------:R-:W-:Y:S01]  /*1b330*/  ISETP.LT.AND P3, PT, R92, UR10, !P3 ;  /* 0x0000000a5c007c0c */ /* 0x000fe2000df61270 */
[----:B------:R-:W2:Y:S02]  /*1b340*/  LDCU UR10, c[0x0][0x398] ;  /* 0x00007300ff0a77ac */ /* 0x000ea40008000800 */
[----:B------:R-:W-:Y:S01]  /*1b350*/  VIADD R0, R93, 0x6c ;  /* 0x0000006c5d007836 */ /* 0x000fe20000000000 */
[----:B------:R5:W-:Y:S04]  /*1b360*/  @P0 STG.E.U16 desc[UR22][R6.64], R5 ;  /* 0x0000000506000986 */ /* 0x000be8000c101516 */
[----:B------:R0:W-:Y:S01]  /*1b370*/  @P6 STG.E.U16 desc[UR22][R8.64], R46 ;  /* 0x0000002e08006986 */ /* 0x0001e2000c101516 */
[----:B----4-:R-:W-:Y:S01]  /*1b380*/  ISETP.LT.AND P6, PT, R81, UR12, !P5 ;  /* 0x0000000c51007c0c */ /* 0x010fe2000efc1270 */
[----:B------:R-:W-:Y:S01]  /*1b390*/  VIADD R13, R11, UR20 ;  /* 0x000000140b0d7c36 */ /* 0x000fe20008000000 */
[----:B---3--:R-:W-:Y:S01]  /*1b3a0*/  ISETP.GE.AND P4, PT, R0, UR6, PT ;  /* 0x0000000600007c0c */ /* 0x008fe2000bf86270 */
[----:B------:R-:W3:Y:S01]  /*1b3b0*/  LDCU UR6, c[0x0][0x39c] ;  /* 0x00007380ff0677ac */ /* 0x000ee20008000800 */
[----:B------:R-:W-:Y:S01]  /*1b3c0*/  F2FP.BF16.F32.PACK_AB R47, R47, R71 ;  /* 0x000000472f2f723e */ /* 0x000fe200000010ff */
[----:B-----5:R-:W-:Y:S01]  /*1b3d0*/  IMAD.WIDE R4, R11, 0x2, R68 ;  /* 0x000000020b047825 */ /* 0x020fe200078e0244 */
[----:B------:R-:W4:Y:S01]  /*1b3e0*/  LDCU UR12, c[0x0][0x398] ;  /* 0x00007300ff0c77ac */ /* 0x000f220008000800 */
[----:B0-----:R-:W-:-:S02]  /*1b3f0*/  PRMT R9, R46, 0x7632, R9 ;  /* 0x000076322e097816 */ /* 0x001fc40000000009 */
[----:B------:R-:W-:Y:S01]  /*1b400*/  IMAD.WIDE R6, R13, 0x2, R2 ;  /* 0x000000020d067825 */ /* 0x000fe200078e0202 */
[----:B------:R-:W-:Y:S01]  /*1b410*/  ISETP.LT.AND P5, PT, R92, UR8, !P5 ;  /* 0x000000085c007c0c */ /* 0x000fe2000efa1270 */
[----:B------:R-:W0:Y:S02]  /*1b420*/  LDCU UR8, c[0x0][0x398] ;  /* 0x00007300ff0877ac */ /* 0x000e240008000800 */
[----:B------:R-:W-:Y:S01]  /*1b430*/  VIADD R0, R93, 0x6d ;  /* 0x0000006d5d007836 */ /* 0x000fe20000000000 */
[----:B------:R5:W-:Y:S04]  /*1b440*/  @P3 STG.E.U16 desc[UR22][R4.64], R9 ;  /* 0x0000000904003986 */ /* 0x000be8000c101516 */
[----:B------:R0:W-:Y:S01]  /*1b450*/  @P6 STG.E.U16 desc[UR22][R6.64], R47 ;  /* 0x0000002f06006986 */ /* 0x0001e2000c101516 */
[----:B------:R-:W-:Y:S01]  /*1b460*/  ISETP.LT.AND P6, PT, R81, UR14, !P4 ;  /* 0x0000000e51007c0c */ /* 0x000fe2000e7c1270 */
[----:B------:R-:W-:Y:S01]  /*1b470*/  VIADD R11, R13, UR20 ;  /* 0x000000140d0b7c36 */ /* 0x000fe20008000000 */
[----:B-1----:R-:W-:Y:S01]  /*1b480*/  ISETP.GE.AND P2, PT, R0, UR4, PT ;  /* 0x0000000400007c0c */ /* 0x002fe2000bf46270 */
[----:B------:R-:W-:Y:S01]  /*1b490*/  VIADD R0, R93, 0x6e ;  /* 0x0000006e5d007836 */ /* 0x000fe20000000000 */
[----:B------:R-:W1:Y:S01]  /*1b4a0*/  LDCU UR4, c[0x0][0x39c] ;  /* 0x00007380ff0477ac */ /* 0x000e620008000800 */
[----:B------:R-:W-:Y:S01]  /*1b4b0*/  F2FP.BF16.F32.PACK_AB R48, R48, R70 ;  /* 0x000000463030723e */ /* 0x000fe200000010ff */
[----:B-----5:R-:W-:-:S02]  /*1b4c0*/  IMAD.WIDE R8, R13, 0x2, R68 ;  /* 0x000000020d087825 */ /* 0x020fc400078e0244 */
[----:B---3--:R-:W-:Y:S01]  /*1b4d0*/  ISETP.GE.AND P1, PT, R0, UR6, PT ;  /* 0x0000000600007c0c */ /* 0x008fe2000bf26270 */
[----:B------:R-:W3:Y:S01]  /*1b4e0*/  LDCU UR6, c[0x0][0x39c] ;  /* 0x00007380ff0677ac */ /* 0x000ee20008000800 */
[----:B0-----:R-:W-:Y:S01]  /*1b4f0*/  PRMT R7, R47, 0x7632, R7 ;  /* 0x000076322f077816 */ /* 0x001fe20000000007 */
[----:B------:R-:W-:Y:S01]  /*1b500*/  IMAD.WIDE R4, R11, 0x2, R2 ;  /* 0x000000020b047825 */ /* 0x000fe200078e0202 */
[----:B------:R-:W0:Y:S01]  /*1b510*/  LDCU UR14, c[0x0][0x398] ;  /* 0x00007300ff0e77ac */ /* 0x000e220008000800 */
[----:B--2---:R-:W-:Y:S02]  /*1b520*/  ISETP.LT.AND P4, PT, R92, UR10, !P4 ;  /* 0x0000000a5c007c0c */ /* 0x004fe4000e781270 */
[----:B------:R2:W-:Y:S01]  /*1b530*/  @P5 STG.E.U16 desc[UR22][R8.64], R7 ;  /* 0x0000000708005986 */ /* 0x0005e2000c101516 */
[----:B------:R-:W-:Y:S01]  /*1b540*/  VIADD R0, R93, 0x6f ;  /* 0x0000006f5d007836 */ /* 0x000fe20000000000 */
[----:B------:R-:W-:Y:S01]  /*1b550*/  F2FP.BF16.F32.PACK_AB R49, R49, R73 ;  /* 0x000000493131723e */ /* 0x000fe200000010ff */
[----:B------:R-:W-:Y:S01]  /*1b560*/  VIADD R13, R11, UR20 ;  /* 0x000000140b0d7c36 */ /* 0x000fe20008000000 */
[----:B------:R5:W-:Y:S01]  /*1b570*/  @P6 STG.E.U16 desc[UR22][R4.64], R48 ;  /* 0x0000003004006986 */ /* 0x000be2000c101516 */
[----:B----4-:R-:W-:Y:S01]  /*1b580*/  ISETP.LT.AND P6, PT, R81, UR12, !P2 ;  /* 0x0000000c51007c0c */ /* 0x010fe2000d7c1270 */
[----:B------:R-:W4:Y:S01]  /*1b590*/  LDCU UR10, c[0x0][0x398] ;  /* 0x00007300ff0a77ac */ /* 0x000f220008000800 */
[----:B-1----:R-:W-:Y:S01]  /*1b5a0*/  ISETP.GE.AND P0, PT, R0, UR4, PT ;  /* 0x0000000400007c0c */ /* 0x002fe2000bf06270 */
[----:B------:R-:W-:Y:S01]  /*1b5b0*/  VIADD R0, R93, 0x70 ;  /* 0x000000705d007836 */ /* 0x000fe20000000000 */
[----:B------:R-:W1:Y:S01]  /*1b5c0*/  LDCU UR4, c[0x0][0x39c] ;  /* 0x00007380ff0477ac */ /* 0x000e620008000800 */
[----:B--2---:R-:W-:Y:S01]  /*1b5d0*/  IMAD.WIDE R6, R11, 0x2, R68 ;  /* 0x000000020b067825 */ /* 0x004fe200078e0244 */
[----:B------:R-:W2:Y:S01]  /*1b5e0*/  LDCU UR12, c[0x0][0x398] ;  /* 0x00007300ff0c77ac */ /* 0x000ea20008000800 */
[----:B-----5:R-:W-:-:S02]  /*1b5f0*/  PRMT R5, R48, 0x7632, R5 ;  /* 0x0000763230057816 */ /* 0x020fc40000000005 */
[C---:B------:R-:W-:Y:S01]  /*1b600*/  IMAD.WIDE R8, R13.reuse, 0x2, R2 ;  /* 0x000000020d087825 */ /* 0x040fe200078e0202 */
[----:B---3--:R-:W-:Y:S01]  /*1b610*/  ISETP.GE.AND P3, PT, R0, UR6, PT ;  /* 0x0000000600007c0c */ /* 0x008fe2000bf66270 */
[----:B------:R-:W3:Y:S01]  /*1b620*/  LDCU UR6, c[0x0][0x39c] ;  /* 0x00007380ff0677ac */ /* 0x000ee20008000800 */
[----:B------:R-:W-:Y:S01]  /*1b630*/  ISETP.LT.AND P2, PT, R92, UR8, !P2 ;  /* 0x000000085c007c0c */ /* 0x000fe2000d741270 */
[----:B------:R5:W-:Y:S01]  /*1b640*/  @P4 STG.E.U16 desc[UR22][R6.64], R5 ;  /* 0x0000000506004986 */ /* 0x000be2000c101516 */
[----:B------:R-:W-:Y:S01]  /*1b650*/  VIADD R11, R13, UR20 ;  /* 0x000000140d0b7c36 */ /* 0x000fe20008000000 */
[----:B------:R-:W-:Y:S01]  /*1b660*/  F2FP.BF16.F32.PACK_AB R50, R50, R72 ;  /* 0x000000483232723e */ /* 0x000fe200000010ff */
[----:B------:R-:W-:Y:S01]  /*1b670*/  VIADD R0, R93, 0x71 ;  /* 0x000000715d007836 */ /* 0x000fe20000000000 */
[----:B------:R1:W-:Y:S01]  /*1b680*/  @P6 STG.E.U16 desc[UR22][R8.64], R49 ;  /* 0x0000003108006986 */ /* 0x0003e2000c101516 */
[----:B0-----:R-:W-:Y:S01]  /*1b690*/  ISETP.LT.AND P6, PT, R81, UR14, !P1 ;  /* 0x0000000e51007c0c */ /* 0x001fe2000cfc1270 */
[----:B------:R-:W0:Y:S01]  /*1b6a0*/  LDCU UR8, c[0x0][0x398] ;  /* 0x00007300ff0877ac */ /* 0x000e220008000800 */
[----:B-----5:R-:W-:Y:S01]  /*1b6b0*/  IMAD.WIDE R4, R13, 0x2, R68 ;  /* 0x000000020d047825 */ /* 0x020fe200078e0244 */
[----:B------:R-:W5:Y:S01]  /*1b6c0*/  LDCU UR14, c[0x0][0x398] ;  /* 0x00007300ff0e77ac */ /* 0x000f620008000800 */
[----:B-1----:R-:W-:-:S02]  /*1b6d0*/  PRMT R9, R49, 0x7632, R9 ;  /* 0x0000763231097816 */ /* 0x002fc40000000009 */
[----:B------:R-:W-:Y:S01]  /*1b6e0*/  IMAD.WIDE R6, R11, 0x2, R2 ;  /* 0x000000020b067825 */ /* 0x000fe200078e0202 */
[----:B------:R-:W-:Y:S01]  /*1b6f0*/  ISETP.GE.AND P5, PT, R0, UR4, PT ;  /* 0x0000000400007c0c */ /* 0x000fe2000bfa6270 */
[----:B------:R-:W1:Y:S01]  /*1b700*/  LDCU UR4, c[0x0][0x39c] ;  /* 0x00007380ff0477ac */ /* 0x000e620008000800 */
[----:B----4-:R-:W-:Y:S01]  /*1b710*/  ISETP.LT.AND P1, PT, R92, UR10, !P1 ;  /* 0x0000000a5c007c0c */ /* 0x010fe2000cf21270 */
[----:B------:R4:W-:Y:S01]  /*1b720*/  @P2 STG.E.U16 desc[UR22][R4.64], R9 ;  /* 0x0000000904002986 */ /* 0x0009e2000c101516 */
[----:B------:R-:W-:Y:S01]  /*1b730*/  VIADD R0, R93, 0x72 ;  /* 0x000000725d007836 */ /* 0x000fe20000000000 */
[----:B------:R-:W-:Y:S01]  /*1b740*/  F2FP.BF16.F32.PACK_AB R51, R51, R74 ;  /* 0x0000004a3333723e */ /* 0x000fe200000010ff */
[----:B------:R-:W-:Y:S01]  /*1b750*/  VIADD R13, R11, UR20 ;  /* 0x000000140b0d7c36 */ /* 0x000fe20008000000 */
[----:B------:R0:W-:Y:S01]  /*1b760*/  @P6 STG.E.U16 desc[UR22][R6.64], R50 ;  /* 0x0000003206006986 */ /* 0x0001e2000c101516 */
[----:B--2---:R-:W-:Y:S01]  /*1b770*/  ISETP.LT.AND P6, PT, R81, UR12, !P0 ;  /* 0x0000000c51007c0c */ /* 0x004fe2000c7c1270 */
[----:B------:R-:W2:Y:S01]  /*1b780*/  LDCU UR10, c[0x0][0x398] ;  /* 0x00007300ff0a77ac */ /* 0x000ea20008000800 */
[----:B---3--:R-:W-:Y:S01]  /*1b790*/  ISETP.GE.AND P4, PT, R0, UR6, PT ;  /* 0x0000000600007c0c */ /* 0x008fe2000bf86270 */
[----:B------:R-:W3:Y:S01]  /*1b7a0*/  LDCU UR6, c[0x0][0x39c] ;  /* 0x00007380ff0677ac */ /* 0x000ee20008000800 */
[----:B----4-:R-:W-:Y:S01]  /*1b7b0*/  IMAD.WIDE R8, R11, 0x2, R68 ;  /* 0x000000020b087825 */ /* 0x010fe200078e0244 */
        /* <DEDUP_REMOVED lines=8> */
[----:B-----5:R-:W-:Y:S01]  /*1b840*/  ISETP.LT.AND P6, PT, R81, UR14, !P3 ;  /* 0x0000000e51007c0c */ /* 0x020fe2000dfc1270 */
[----:B------:R-:W-:Y:S01]  /*1b850*/  VIADD R11, R13, UR20 ;  /* 0x000000140d0b7c36 */ /* 0x000fe20008000000 */
[----:B-1----:R-:W-:Y:S01]  /*1b860*/  ISETP.GE.AND P2, PT, R0, UR4, PT ;  /* 0x0000000400007c0c */ /* 0x002fe2000bf46270 */
[----:B------:R-:W-:Y:S01]  /*1b870*/  VIADD R0, R93, 0x74 ;  /* 0x000000745d007836 */ /* 0x000fe20000000000 */
[----:B------:R-:W-:Y:S01]  /*1b880*/  F2FP.BF16.F32.PACK_AB R52, R52, R75 ;  /* 0x0000004b3434723e */ /* 0x000fe200000010ff */
[----:B------:R-:W1:Y:S01]  /*1b890*/  LDCU UR4, c[0x0][0x39c] ;  /* 0x00007380ff0477ac */ /* 0x000e620008000800 */
[----:B--2---:R-:W-:-:S02]  /*1b8a0*/  IMAD.WIDE R6, R13, 0x2, R68 ;  /* 0x000000020d067825 */ /* 0x004fc400078e0244 */
[----:B---3--:R-:W-:Y:S01]  /*1b8b0*/  ISETP.GE.AND P1, PT, R0, UR6, PT ;  /* 0x0000000600007c0c */ /* 0x008fe2000bf26270 */
[----:B------:R-:W2:Y:S01]  /*1b8c0*/  LDCU UR6, c[0x0][0x398] ;  /* 0x00007300ff0677ac */ /* 0x000ea20008000800 */
[----:B0-----:R-:W-:Y:S01]  /*1b8d0*/  PRMT R5, R51, 0x7632, R5 ;  /* 0x0000763233057816 */ /* 0x001fe20000000005 */
[----:B------:R-:W-:Y:S01]  /*1b8e0*/  IMAD.WIDE R8, R11, 0x2, R2 ;  /* 0x000000020b087825 */ /* 0x000fe200078e0202 */
[----:B------:R-:W-:Y:S01]  /*1b8f0*/  ISETP.LT.AND P3, PT, R92, UR10, !P3 ;  /* 0x0000000a5c007c0c */ /* 0x000fe2000df61270 */
[----:B------:R-:W0:Y:S02]  /*1b900*/  LDCU UR10, c[0x0][0x398] ;  /* 0x00007300ff0a77ac */ /* 0x000e240008000800 */
[----:B------:R3:W-:Y:S01]  /*1b910*/  @P0 STG.E.U16 desc[UR22][R6.64], R5 ;  /* 0x0000000506000986 */ /* 0x0007e2000c101516 */
[----:B------:R-:W-:Y:S01]  /*1b920*/  F2FP.BF16.F32.PACK_AB R53, R53, R76 ;  /* 0x0000004c3535723e */ /* 0x000fe200000010ff */
[----:B------:R-:W5:Y:S02]  /*1b930*/  LDCU UR14, c[0x0][0x398] ;  /* 0x00007300ff0e77ac */ /* 0x000f640008000800 */
[----:B------:R0:W-:Y:S01]  /*1b940*/  @P6 STG.E.U16 desc[UR22][R8.64], R52 ;  /* 0x0000003408006986 */ /* 0x0001e2000c101516 */
[----:B----4-:R-:W-:Y:S01]  /*1b950*/  ISETP.LT.AND P6, PT, R81, UR12, !P5 ;  /* 0x0000000c51007c0c */ /* 0x010fe2000efc1270 */
[C---:B------:R-:W-:Y:S01]  /*1b960*/  VIADD R13, R11.reuse, UR20 ;  /* 0x000000140b0d7c36 */ /* 0x040fe20008000000 */
[----:B------:R-:W4:Y:S01]  /*1b970*/  LDCU UR12, c[0x0][0x398] ;  /* 0x00007300ff0c77ac */ /* 0x000f220008000800 */
[----:B---3--:R-:W-:Y:S01]  /*1b980*/  IMAD.WIDE R4, R11, 0x2, R68 ;  /* 0x000000020b047825 */ /* 0x008fe200078e0244 */
[----:B0-----:R-:W-:-:S03]  /*1b990*/  PRMT R9, R52, 0x7632, R9 ;  /* 0x0000763234097816 */ /* 0x001fc60000000009 */
[----:B------:R-:W-:Y:S01]  /*1b9a0*/  IMAD.WIDE R6, R13, 0x2, R2 ;  /* 0x000000020d067825 */ /* 0x000fe200078e0202 */
[----:B------:R-:W-:Y:S01]  /*1b9b0*/  ISETP.LT.AND P5, PT, R92, UR8, !P5 ;  /* 0x000000085c007c0c */ /* 0x000fe2000efa1270 */
[----:B------:R-:W0:Y:S01]  /*1b9c0*/  LDCU UR8, c[0x0][0x398] ;  /* 0x00007300ff0877ac */ /* 0x000e220008000800 */
[----:B------:R3:W-:Y:S04]  /*1b9d0*/  @P3 STG.E.U16 desc[UR22][R4.64], R9 ;  /* 0x0000000904003986 */ /* 0x0007e8000c101516 */
[----:B------:R4:W-:Y:S01]  /*1b9e0*/  @P6 STG.E.U16 desc[UR22][R6.64], R53 ;  /* 0x0000003506006986 */ /* 0x0009e2000c101516 */
[----:B--2---:R-:W-:Y:S01]  /*1b9f0*/  ISETP.LT.AND P6, PT, R81, UR6, !P4 ;  /* 0x0000000651007c0c */ /* 0x004fe2000e7c1270 */
[----:B------:R-:W-:Y:S01]  /*1ba00*/  VIADD R0, R93, 0x75 ;  /* 0x000000755d007836 */ /* 0x000fe20000000000 */
[----:B------:R-:W-:Y:S01]  /*1ba10*/  F2FP.BF16.F32.PACK_AB R54, R54, R77 ;  /* 0x0000004d3636723e */ /* 0x000fe200000010ff */
[C---:B------:R-:W-:Y:S01]  /*1ba20*/  VIADD R11, R13.reuse, UR20 ;  /* 0x000000140d0b7c36 */ /* 0x040fe20008000000 */
[----:B------:R-:W2:Y:S02]  /*1ba30*/  LDCU UR6, c[0x0][0x398] ;  /* 0x00007300ff0677ac */ /* 0x000ea40008000800 */
[----:B-1----:R-:W-:Y:S01]  /*1ba40*/  ISETP.GE.AND P0, PT, R0, UR4, PT ;  /* 0x0000000400007c0c */ /* 0x002fe2000bf06270 */
[----:B---3--:R-:W-:Y:S01]  /*1ba50*/  IMAD.WIDE R8, R13, 0x2, R68 ;  /* 0x000000020d087825 */ /* 0x008fe200078e0244 */
[----:B------:R-:W1:Y:S01]  /*1ba60*/  LDCU UR4, c[0x0][0x398] ;  /* 0x00007300ff0477ac */ /* 0x000e620008000800 */
[----:B----4-:R-:W-:-:S02]  /*1ba70*/  PRMT R7, R53, 0x7632, R7 ;  /* 0x0000763235077816 */ /* 0x010fc40000000007 */
[----:B------:R-:W-:Y:S01]  /*1ba80*/  IMAD.WIDE R4, R11, 0x2, R2 ;  /* 0x000000020b047825 */ /* 0x000fe200078e0202 */
[----:B------:R-:W-:Y:S01]  /*1ba90*/  ISETP.LT.AND P4, PT, R92, UR10, !P4 ;  /* 0x0000000a5c007c0c */ /* 0x000fe2000e781270 */
[----:B------:R-:W3:Y:S01]  /*1baa0*/  LDCU UR10, c[0x0][0x398] ;  /* 0x00007300ff0a77ac */ /* 0x000ee20008000800 */
[----:B------:R4:W-:Y:S04]  /*1bab0*/  @P5 STG.E.U16 desc[UR22][R8.64], R7 ;  /* 0x0000000708005986 */ /* 0x0009e8000c101516 */
[----:B------:R0:W-:Y:S01]  /*1bac0*/  @P6 STG.E.U16 desc[UR22][R4.64], R54 ;  /* 0x0000003604006986 */ /* 0x0001e2000c101516 */
[----:B------:R-:W-:Y:S01]  /*1bad0*/  ISETP.LT.AND P6, PT, R81, UR12, !P2 ;  /* 0x0000000c51007c0c */ /* 0x000fe2000d7c1270 */
[----:B------:R-:W-:Y:S01]  /*1bae0*/  VIADD R0, R93, 0x76 ;  /* 0x000000765d007836 */ /* 0x000fe20000000000 */
[----:B------:R-:W-:Y:S01]  /*1baf0*/  F2FP.BF16.F32.PACK_AB R55, R55, R78 ;  /* 0x0000004e3737723e */ /* 0x000fe200000010ff */
[C---:B------:R-:W-:Y:S01]  /*1bb00*/  VIADD R13, R11.reuse, UR20 ;  /* 0x000000140b0d7c36 */ /* 0x040fe20008000000 */
[----:B------:R-:W-:Y:S01]  /*1bb10*/  F2FP.BF16.F32.PACK_AB R56, R56, R79 ;  /* 0x0000004f3838723e */ /* 0x000fe200000010ff */
[----:B------:R-:W3:Y:S01]  /*1bb20*/  LDCU UR12, c[0x0][0x398] ;  /* 0x00007300ff0c77ac */ /* 0x000ee20008000800 */
[----:B----4-:R-:W-:Y:S01]  /*1bb30*/  IMAD.WIDE R6, R11, 0x2, R68 ;  /* 0x000000020b067825 */ /* 0x010fe200078e0244 */
[----:B------:R-:W-:Y:S01]  /*1bb40*/  ISETP.GE.AND P3, PT, R0, UR11, PT ;  /* 0x0000000b00007c0c */ /* 0x000fe2000bf66270 */
[----:B------:R-:W4:Y:S01]  /*1bb50*/  LDCU UR11, c[0x0][0x398] ;  /* 0x00007300ff0b77ac */ /* 0x000f220008000800 */
[----:B0-----:R-:W-:Y:S01]  /*1bb60*/  PRMT R5, R54, 0x7632, R5 ;  /* 0x0000763236057816 */ /* 0x001fe20000000005 */
[----:B------:R-:W-:Y:S01]  /*1bb70*/  IMAD.WIDE R8, R13, 0x2, R2 ;  /* 0x000000020d087825 */ /* 0x000fe200078e0202 */
[----:B-1----:R-:W-:Y:S01]  /*1bb80*/  ISETP.LT.AND P2, PT, R92, UR4, !P2 ;  /* 0x000000045c007c0c */ /* 0x002fe2000d741270 */
[----:B------:R-:W0:Y:S02]  /*1bb90*/  LDCU UR4, c[0x0][0x398] ;  /* 0x00007300ff0477ac */ /* 0x000e240008000800 */
[----:B------:R1:W-:Y:S04]  /*1bba0*/  @P4 STG.E.U16 desc[UR22][R6.64], R5 ;  /* 0x0000000506004986 */ /* 0x0003e8000c101516 */
[----:B------:R0:W-:Y:S01]  /*1bbb0*/  @P6 STG.E.U16 desc[UR22][R8.64], R55 ;  /* 0x0000003708006986 */ /* 0x0001e2000c101516 */
[----:B--2---:R-:W-:Y:S01]  /*1bbc0*/  ISETP.LT.AND P6, PT, R81, UR6, !P1 ;  /* 0x0000000651007c0c */ /* 0x004fe2000cfc1270 */
[----:B------:R-:W-:-:S02]  /*1bbd0*/  VIADD R11, R13, UR20 ;  /* 0x000000140d0b7c36 */ /* 0x000fc40008000000 */
[----:B-1----:R-:W-:Y:S01]  /*1bbe0*/  IMAD.WIDE R4, R13, 0x2, R68 ;  /* 0x000000020d047825 */ /* 0x002fe200078e0244 */
[----:B------:R-:W-:Y:S01]  /*1bbf0*/  F2FP.BF16.F32.PACK_AB R57, R57, R80 ;  /* 0x000000503939723e */ /* 0x000fe200000010ff */
[----:B------:R-:W1:Y:S01]  /*1bc00*/  LDCU UR6, c[0x0][0x398] ;  /* 0x00007300ff0677ac */ /* 0x000e620008000800 */
[----:B0-----:R-:W-:Y:S01]  /*1bc10*/  PRMT R9, R55, 0x7632, R9 ;  /* 0x0000763237097816 */ /* 0x001fe20000000009 */
[----:B------:R-:W-:Y:S01]  /*1bc20*/  IMAD.WIDE R6, R11, 0x2, R2 ;  /* 0x000000020b067825 */ /* 0x000fe200078e0202 */
[----:B------:R-:W-:Y:S01]  /*1bc30*/  ISETP.LT.AND P1, PT, R92, UR8, !P1 ;  /* 0x000000085c007c0c */ /* 0x000fe2000cf21270 */
[----:B------:R-:W0:Y:S02]  /*1bc40*/  LDCU UR8, c[0x0][0x398] ;  /* 0x00007300ff0877ac */ /* 0x000e240008000800 */
[----:B------:R2:W-:Y:S04]  /*1bc50*/  @P2 STG.E.U16 desc[UR22][R4.64], R9 ;  /* 0x0000000904002986 */ /* 0x0005e8000c101516 */
[----:B------:R0:W-:Y:S01]  /*1bc60*/  @P6 STG.E.U16 desc[UR22][R6.64], R56 ;  /* 0x0000003806006986 */ /* 0x0001e2000c101516 */
[----:B----4-:R-:W-:Y:S01]  /*1bc70*/  ISETP.LT.AND P6, PT, R81, UR11, !P0 ;  /* 0x0000000b51007c0c */ /* 0x010fe2000c7c1270 */
[----:B------:R-:W-:-:S02]  /*1bc80*/  VIADD R13, R11, UR20 ;  /* 0x000000140b0d7c36 */ /* 0x000fc40008000000 */
[----:B--2---:R-:W-:Y:S01]  /*1bc90*/  IMAD.WIDE R8, R11, 0x2, R68 ;  /* 0x000000020b087825 */ /* 0x004fe200078e0244 */
[----:B------:R-:W-:Y:S01]  /*1bca0*/  F2FP.BF16.F32.PACK_AB R58, R58, R88 ;  /* 0x000000583a3a723e */ /* 0x000fe200000010ff */
[----:B------:R-:W2:Y:S01]  /*1bcb0*/  LDCU UR11, c[0x0][0x398] ;  /* 0x00007300ff0b77ac */ /* 0x000ea20008000800 */
[----:B0-----:R-:W-:Y:S01]  /*1bcc0*/  PRMT R7, R56, 0x7632, R7 ;  /* 0x0000763238077816 */ /* 0x001fe20000000007 */
[----:B------:R-:W-:Y:S01]  /*1bcd0*/  IMAD.WIDE R4, R13, 0x2, R2 ;  /* 0x000000020d047825 */ /* 0x000fe200078e0202 */
[----:B---3--:R-:W-:Y:S01]  /*1bce0*/  ISETP.LT.AND P0, PT, R92, UR10, !P0 ;  /* 0x0000000a5c007c0c */ /* 0x008fe2000c701270 */
[----:B------:R-:W0:Y:S02]  /*1bcf0*/  LDCU UR10, c[0x0][0x398] ;  /* 0x00007300ff0a77ac */ /* 0x000e240008000800 */
[----:B------:R3:W-:Y:S04]  /*1bd00*/  @P1 STG.E.U16 desc[UR22][R8.64], R7 ;  /* 0x0000000708001986 */ /* 0x0007e8000c101516 */
[----:B------:R4:W-:Y:S01]  /*1bd10*/  @P6 STG.E.U16 desc[UR22][R4.64], R57 ;  /* 0x0000003904006986 */ /* 0x0009e2000c101516 */
[----:B------:R-:W-:Y:S01]  /*1bd20*/  ISETP.LT.AND P6, PT, R81, UR12, !P3 ;  /* 0x0000000c51007c0c */ /* 0x000fe2000dfc1270 */
[----:B------:R-:W-:-:S02]  /*1bd30*/  VIADD R11, R13, UR20 ;  /* 0x000000140d0b7c36 */ /* 0x000fc40008000000 */
[----:B------:R-:W-:Y:S01]  /*1bd40*/  VIADD R0, R93, 0x77 ;  /* 0x000000775d007836 */ /* 0x000fe20000000000 */
[----:B------:R-:W-:Y:S01]  /*1bd50*/  F2FP.BF16.F32.PACK_AB R59, R59, R87 ;  /* 0x000000573b3b723e */ /* 0x000fe200000010ff */
[----:B------:R-:W-:Y:S01]  /*1bd60*/  VIADD R10, R93, 0x7b ;  /* 0x0000007b5d0a7836 */ /* 0x000fe20000000000 */
[----:B------:R-:W-:Y:S01]  /*1bd70*/  F2FP.BF16.F32.PACK_AB R60, R60, R86 ;  /* 0x000000563c3c723e */ /* 0x000fe200000010ff */
[----:B---3--:R-:W-:Y:S01]  /*1bd80*/  IMAD.WIDE R6, R13, 0x2, R68 ;  /* 0x000000020d067825 */ /* 0x008fe200078e0244 */
[----:B------:R-:W-:Y:S01]  /*1bd90*/  ISETP.GE.AND P5, PT, R0, UR27, PT ;  /* 0x0000001b00007c0c */ /* 0x000fe2000bfa6270 */
[----:B------:R-:W3:Y:S01]  /*1bda0*/  LDCU UR12, c[0x0][0x398] ;  /* 0x00007300ff0c77ac */ /* 0x000ee20008000800 */
[----:B----4-:R-:W-:Y:S01]  /*1bdb0*/  PRMT R5, R57, 0x7632, R5 ;  /* 0x0000763239057816 */ /* 0x010fe20000000005 */
[----:B------:R-:W-:Y:S01]  /*1bdc0*/  IMAD.WIDE R8, R11, 0x2, R2 ;  /* 0x000000020b087825 */ /* 0x000fe200078e0202 */
[----:B-----5:R-:W-:Y:S01]  /*1bdd0*/  ISETP.LT.AND P3, PT, R92, UR14, !P3 ;  /* 0x0000000e5c007c0c */ /* 0x020fe2000df61270 */
[----:B------:R-:W4:Y:S02]  /*1bde0*/  LDCU UR14, c[0x0][0x398] ;  /* 0x00007300ff0e77ac */ /* 0x000f240008000800 */
[----:B------:R5:W-:Y:S01]  /*1bdf0*/  @P0 STG.E.U16 desc[UR22][R6.64], R5 ;  /* 0x0000000506000986 */ /* 0x000be2000c101516 */
[----:B------:R-:W-:-:S03]  /*1be00*/  VIADD R0, R93, 0x78 ;  /* 0x000000785d007836 */ /* 0x000fc60000000000 */
[----:B------:R0:W-:Y:S01]  /*1be10*/  @P6 STG.E.U16 desc[UR22][R8.64], R58 ;  /* 0x0000003a08006986 */ /* 0x0001e2000c101516 */
[----:B------:R-:W-:Y:S01]  /*1be20*/  ISETP.LT.AND P6, PT, R81, UR4, !P5 ;  /* 0x0000000451007c0c */ /* 0x000fe2000efc1270 */
[----:B------:R-:W-:Y:S01]  /*1be30*/  VIADD R13, R11, UR20 ;  /* 0x000000140b0d7c36 */ /* 0x000fe20008000000 */
[----:B------:R-:W-:Y:S01]  /*1be40*/  ISETP.GE.AND P4, PT, R0, UR19, PT ;  /* 0x0000001300007c0c */ /* 0x000fe2000bf86270 */
[----:B------:R-:W-:Y:S02]  /*1be50*/  VIADD R0, R93, 0x79 ;  /* 0x000000795d007836 */ /* 0x000fe40000000000 */
[----:B-----5:R-:W-:Y:S01]  /*1be60*/  IMAD.WIDE R4, R11, 0x2, R68 ;  /* 0x000000020b047825 */ /* 0x020fe200078e0244 */
[----:B0-----:R-:W-:-:S03]  /*1be70*/  PRMT R9, R58, 0x7632, R9 ;  /* 0x000076323a097816 */ /* 0x001fc60000000009 */
[C---:B------:R-:W-:Y:S01]  /*1be80*/  IMAD.WIDE R6, R13.reuse, 0x2, R2 ;  /* 0x000000020d067825 */ /* 0x040fe200078e0202 */
[----:B------:R-:W-:Y:S01]  /*1be90*/  ISETP.GE.AND P2, PT, R0, UR9, PT ;  /* 0x0000000900007c0c */ /* 0x000fe2000bf46270 */
[----:B------:R-:W0:Y:S01]  /*1bea0*/  LDCU UR9, c[0x0][0x398] ;  /* 0x00007300ff0977ac */ /* 0x000e220008000800 */
[----:B-1----:R-:W-:Y:S01]  /*1beb0*/  ISETP.LT.AND P5, PT, R92, UR6, !P5 ;  /* 0x000000065c007c0c */ /* 0x002fe2000efa1270 */
[----:B------:R1:W-:Y:S01]  /*1bec0*/  @P3 STG.E.U16 desc[UR22][R4.64], R9 ;  /* 0x0000000904003986 */ /* 0x0003e2000c101516 */
[----:B------:R-:W-:Y:S01]  /*1bed0*/  VIADD R11, R13, UR20 ;  /* 0x000000140d0b7c36 */ /* 0x000fe20008000000 */
[----:B------:R-:W-:Y:S01]  /*1bee0*/  ISETP.GE.AND P0, PT, R10, UR25, PT ;  /* 0x000000190a007c0c */ /* 0x000fe2000bf06270 */
[----:B------:R-:W-:Y:S01]  /*1bef0*/  VIADD R0, R93, 0x7a ;  /* 0x0000007a5d007836 */ /* 0x000fe20000000000 */
[----:B------:R5:W-:Y:S01]  /*1bf00*/  @P6 STG.E.U16 desc[UR22][R6.64], R59 ;  /* 0x0000003b06006986 */ /* 0x000be2000c101516 */
[----:B------:R-:W-:Y:S01]  /*1bf10*/  ISETP.LT.AND P6, PT, R81, UR15, !P4 ;  /* 0x0000000f51007c0c */ /* 0x000fe2000e7c1270 */
[----:B------:R-:W0:Y:S01]  /*1bf20*/  LDCU UR4, c[0x0][0x398] ;  /* 0x00007300ff0477ac */ /* 0x000e220008000800 */
[----:B------:R-:W-:-:S02]  /*1bf30*/  ISETP.LT.AND P4, PT, R92, UR8, !P4 ;  /* 0x000000085c007c0c */ /* 0x000fc4000e781270 */
[----:B------:R-:W-:Y:S01]  /*1bf40*/  PRMT R10, R59, 0x7632, R10 ;  /* 0x000076323b0a7816 */ /* 0x000fe2000000000a */
[----:B------:R-:W0:Y:S01]  /*1bf50*/  LDCU UR6, c[0x0][0x398] ;  /* 0x00007300ff0677ac */ /* 0x000e220008000800 */
[----:B-1----:R-:W-:Y:S01]  /*1bf60*/  IMAD.WIDE R4, R13, 0x2, R68 ;  /* 0x000000020d047825 */ /* 0x002fe200078e0244 */
[----:B------:R-:W-:Y:S01]  /*1bf70*/  PRMT R12, R60, 0x7632, R12 ;  /* 0x000076323c0c7816 */ /* 0x000fe2000000000c */
[----:B------:R-:W1:Y:S02]  /*1bf80*/  LDCU UR8, c[0x0][0x398] ;  /* 0x00007300ff0877ac */ /* 0x000e640008000800 */
[C---:B-----5:R-:W-:Y:S01]  /*1bf90*/  IMAD.WIDE R6, R11.reuse, 0x2, R2 ;  /* 0x000000020b067825 */ /* 0x060fe200078e0202 */
[----:B------:R-:W-:Y:S01]  /*1bfa0*/  ISETP.GE.AND P1, PT, R0, UR5, PT ;  /* 0x0000000500007c0c */ /* 0x000fe2000bf26270 */
[----:B------:R-:W5:Y:S02]  /*1bfb0*/  LDCU UR5, c[0x0][0x398] ;  /* 0x00007300ff0577ac */ /* 0x000f640008000800 */
[----:B------:R-:W-:Y:S01]  /*1bfc0*/  IMAD.WIDE R8, R11, 0x2, R68 ;  /* 0x000000020b087825 */ /* 0x000fe200078e0244 */
[----:B------:R1:W-:Y:S04]  /*1bfd0*/  @P5 STG.E.U16 desc[UR22][R4.64], R10 ;  /* 0x0000000a04005986 */ /* 0x0003e8000c101516 */
[----:B------:R1:W-:Y:S01]  /*1bfe0*/  @P6 STG.E.U16 desc[UR22][R6.64], R60 ;  /* 0x0000003c06006986 */ /* 0x0003e2000c101516 */
[----:B------:R-:W-:-:S03]  /*1bff0*/  VIADD R0, R93, 0x7c ;  /* 0x0000007c5d007836 */ /* 0x000fc60000000000 */
[----:B------:R3:W-:Y:S01]  /*1c000*/  @P4 STG.E.U16 desc[UR22][R8.64], R12 ;  /* 0x0000000c08004986 */ /* 0x0007e2000c101516 */
[----:B--2---:R-:W-:Y:S01]  /*1c010*/  ISETP.LT.AND P4, PT, R81, UR11, !P2 ;  /* 0x0000000b51007c0c */ /* 0x004fe2000d781270 */
[----:B------:R-:W-:Y:S01]  /*1c020*/  VIADD R11, R11, UR20 ;  /* 0x000000140b0b7c36 */ /* 0x000fe20008000000 */
[----:B0-----:R-:W-:Y:S01]  /*1c030*/  ISETP.LT.AND P2, PT, R92, UR9, !P2 ;  /* 0x000000095c007c0c */ /* 0x001fe2000d741270 */
[----:B------:R-:W0:Y:S01]  /*1c040*/  LDCU UR11, c[0x0][0x398] ;  /* 0x00007300ff0b77ac */ /* 0x000e220008000800 */
[----:B------:R-:W-:Y:S02]  /*1c050*/  ISETP.LT.AND P6, PT, R81, UR10, !P1 ;  /* 0x0000000a51007c0c */ /* 0x000fe4000cfc1270 */
[----:B------:R-:W-:Y:S01]  /*1c060*/  F2FP.BF16.F32.PACK_AB R61, R61, R84 ;  /* 0x000000543d3d723e */ /* 0x000fe200000010ff */
[----:B------:R-:W-:Y:S01]  /*1c070*/  VIADD R13, R11, UR20 ;  /* 0x000000140b0d7c36 */ /* 0x000fe20008000000 */
[----:B------:R-:W-:Y:S01]  /*1c080*/  ISETP.GE.AND P3, PT, R0, UR29, PT ;  /* 0x0000001d00007c0c */ /* 0x000fe2000bf66270 */
[----:B------:R-:W-:Y:S01]  /*1c090*/  VIADD R0, R93, 0x7d ;  /* 0x0000007d5d007836 */ /* 0x000fe20000000000 */
[----:B-1----:R-:W-:Y:S01]  /*1c0a0*/  PRMT R10, R61, 0x7632, R10 ;  /* 0x000076323d0a7816 */ /* 0x002fe2000000000a */
[C---:B------:R-:W-:Y:S01]  /*1c0b0*/  IMAD.WIDE R4, R11.reuse, 0x2, R2 ;  /* 0x000000020b047825 */ /* 0x040fe200078e0202 */
[----:B------:R-:W-:Y:S01]  /*1c0c0*/  F2FP.BF16.F32.PACK_AB R62, R62, R85 ;  /* 0x000000553e3e723e */ /* 0x000fe200000010ff */
[----:B------:R-:W1:Y:S02]  /*1c0d0*/  LDCU UR9, c[0x0][0x398] ;  /* 0x00007300ff0977ac */ /* 0x000e640008000800 */
[----:B------:R-:W-:Y:S01]  /*1c0e0*/  IMAD.WIDE R6, R11, 0x2, R68 ;  /* 0x000000020b067825 */ /* 0x000fe200078e0244 */
[----:B------:R-:W-:Y:S01]  /*1c0f0*/  ISETP.GE.AND P5, PT, R0, UR13, PT ;  /* 0x0000000d00007c0c */ /* 0x000fe2000bfa6270 */
[----:B------:R2:W-:Y:S01]  /*1c100*/  @P4 STG.E.U16 desc[UR22][R4.64], R61 ;  /* 0x0000003d04004986 */ /* 0x0005e2000c101516 */
[C---:B---3--:R-:W-:Y:S01]  /*1c110*/  ISETP.LT.AND P1, PT, R92.reuse, UR12, !P1 ;  /* 0x0000000c5c007c0c */ /* 0x048fe2000cf21270 */
[----:B------:R-:W-:Y:S01]  /*1c120*/  IMAD.WIDE R8, R13, 0x2, R2 ;  /* 0x000000020d087825 */ /* 0x000fe200078e0202 */
[----:B------:R-:W3:Y:S01]  /*1c130*/  LDCU UR13, c[0x0][0x398] ;  /* 0x00007300ff0d77ac */ /* 0x000ee20008000800 */
[----:B------:R0:W-:Y:S01]  /*1c140*/  @P2 STG.E.U16 desc[UR22][R6.64], R10 ;  /* 0x0000000a06002986 */ /* 0x0001e2000c101516 */
[----:B-----5:R-:W-:Y:S01]  /*1c150*/  ISETP.LT.AND P2, PT, R81, UR5, !P0 ;  /* 0x0000000551007c0c */ /* 0x020fe2000c741270 */
[----:B------:R-:W-:Y:S01]  /*1c160*/  VIADD R0, R93, 0x7e ;  /* 0x0000007e5d007836 */ /* 0x000fe20000000000 */
[----:B------:R-:W-:Y:S01]  /*1c170*/  ISETP.LT.AND P0, PT, R92, UR4, !P0 ;  /* 0x000000045c007c0c */ /* 0x000fe2000c701270 */
[----:B------:R5:W-:Y:S01]  /*1c180*/  @P6 STG.E.U16 desc[UR22][R8.64], R62 ;  /* 0x0000003e08006986 */ /* 0x000be2000c101516 */
[----:B----4-:R-:W-:Y:S01]  /*1c190*/  ISETP.LT.AND P6, PT, R81, UR14, !P3 ;  /* 0x0000000e51007c0c */ /* 0x010fe2000dfc1270 */
[----:B------:R-:W-:Y:S01]  /*1c1a0*/  VIADD R11, R13, UR20 ;  /* 0x000000140d0b7c36 */ /* 0x000fe20008000000 */
[----:B------:R-:W-:Y:S01]  /*1c1b0*/  ISETP.GE.AND P4, PT, R0, UR7, PT ;  /* 0x0000000700007c0c */ /* 0x000fe2000bf86270 */
[----:B------:R-:W4:Y:S01]  /*1c1c0*/  LDCU UR7, c[0x0][0x398] ;  /* 0x00007300ff0777ac */ /* 0x000f220008000800 */
[----:B------:R-:W-:Y:S01]  /*1c1d0*/  F2FP.BF16.F32.PACK_AB R63, R63, R82 ;  /* 0x000000523f3f723e */ /* 0x000fe200000010ff */
[----:B------:R-:W-:Y:S01]  /*1c1e0*/  VIADD R15, R11, UR20 ;  /* 0x000000140b0f7c36 */ /* 0x000fe20008000000 */
[----:B------:R-:W-:Y:S01]  /*1c1f0*/  PRMT R0, R62, 0x7632, R0 ;  /* 0x000076323e007816 */ /* 0x000fe20000000000 */
[----:B------:R-:W1:Y:S01]  /*1c200*/  LDCU UR10, c[0x0][0x398] ;  /* 0x00007300ff0a77ac */ /* 0x000e620008000800 */
[----:B--2---:R-:W-:Y:S01]  /*1c210*/  IMAD.WIDE R4, R13, 0x2, R68 ;  /* 0x000000020d047825 */ /* 0x004fe200078e0244 */
[----:B------:R-:W-:-:S03]  /*1c220*/  PRMT R12, R63, 0x7632, R12 ;  /* 0x000076323f0c7816 */ /* 0x000fc6000000000c */
[----:B0-----:R-:W-:Y:S01]  /*1c230*/  IMAD.WIDE R6, R11, 0x2, R2 ;  /* 0x000000020b067825 */ /* 0x001fe200078e0202 */
[----:B------:R-:W-:-:S03]  /*1c240*/  F2FP.BF16.F32.PACK_AB R64, R64, R83 ;  /* 0x000000534040723e */ /* 0x000fc600000010ff */
[----:B-----5:R-:W-:Y:S01]  /*1c250*/  IMAD.WIDE R8, R11, 0x2, R68 ;  /* 0x000000020b087825 */ /* 0x020fe200078e0244 */
[----:B------:R0:W-:Y:S03]  /*1c260*/  @P1 STG.E.U16 desc[UR22][R4.64], R0 ;  /* 0x0000000004001986 */ /* 0x0001e6000c101516 */
[----:B------:R-:W-:Y:S01]  /*1c270*/  IMAD.WIDE R10, R15, 0x2, R2 ;  /* 0x000000020f0a7825 */ /* 0x000fe200078e0202 */
[----:B------:R2:W-:Y:S01]  /*1c280*/  @P2 STG.E.U16 desc[UR22][R6.64], R63 ;  /* 0x0000003f06002986 */ /* 0x0005e2000c101516 */
[----:B------:R-:W-:Y:S02]  /*1c290*/  ISETP.LT.AND P3, PT, R92, UR6, !P3 ;  /* 0x000000065c007c0c */ /* 0x000fe4000df61270 */
[----:B------:R-:W-:Y:S01]  /*1c2a0*/  VIADD R93, R93, 0x7f ;  /* 0x0000007f5d5d7836 */ /* 0x000fe20000000000 */
[----:B------:R5:W-:Y:S04]  /*1c2b0*/  @P0 STG.E.U16 desc[UR22][R8.64], R12 ;  /* 0x0000000c08000986 */ /* 0x000be8000c101516 */
[----:B------:R2:W-:Y:S01]  /*1c2c0*/  @P6 STG.E.U16 desc[UR22][R10.64], R64 ;  /* 0x000000400a006986 */ /* 0x0005e2000c101516 */
[----:B------:R-:W-:Y:S01]  /*1c2d0*/  ISETP.LT.AND P6, PT, R81, UR8, !P5 ;  /* 0x0000000851007c0c */ /* 0x000fe2000efc1270 */
[----:B------:R-:W-:Y:S01]  /*1c2e0*/  VIADD R13, R15, UR20 ;  /* 0x000000140f0d7c36 */ /* 0x000fe20008000000 */
[----:B------:R-:W-:-:S02]  /*1c2f0*/  ISETP.GE.AND P1, PT, R93, UR17, PT ;  /* 0x000000115d007c0c */ /* 0x000fc4000bf26270 */
[C---:B---3--:R-:W-:Y:S01]  /*1c300*/  ISETP.LT.AND P5, PT, R92.reuse, UR13, !P5 ;  /* 0x0000000d5c007c0c */ /* 0x048fe2000efa1270 */
[----:B0-----:R-:W-:Y:S01]  /*1c310*/  IMAD.WIDE R4, R15, 0x2, R68 ;  /* 0x000000020f047825 */ /* 0x001fe200078e0244 */
[----:B------:R-:W-:Y:S02]  /*1c320*/  ISETP.LT.AND P2, PT, R81, UR11, !P4 ;  /* 0x0000000b51007c0c */ /* 0x000fe4000e741270 */
[----:B-1----:R-:W-:Y:S01]  /*1c330*/  ISETP.LT.AND P4, PT, R92, UR9, !P4 ;  /* 0x000000095c007c0c */ /* 0x002fe2000e781270 */
[C---:B------:R-:W-:Y:S01]  /*1c340*/  VIADD R17, R13.reuse, UR20 ;  /* 0x000000140d117c36 */ /* 0x040fe20008000000 */
[----:B------:R-:W-:Y:S01]  /*1c350*/  PRMT R0, R64, 0x7632, R0 ;  /* 0x0000763240007816 */ /* 0x000fe20000000000 */
[----:B--2---:R-:W-:Y:S01]  /*1c360*/  IMAD.WIDE R6, R13, 0x2, R2 ;  /* 0x000000020d067825 */ /* 0x004fe200078e0202 */
[----:B----4-:R-:W-:Y:S02]  /*1c370*/  ISETP.LT.AND P0, PT, R81, UR7, !P1 ;  /* 0x0000000751007c0c */ /* 0x010fe4000cf01270 */
[----:B------:R-:W-:-:S02]  /*1c380*/  ISETP.LT.AND P1, PT, R92, UR10, !P1 ;  /* 0x0000000a5c007c0c */ /* 0x000fc4000cf21270 */
[----:B------:R-:W-:Y:S01]  /*1c390*/  F2FP.BF16.F32.PACK_AB R65, R65, R90 ;  /* 0x0000005a4141723e */ /* 0x000fe200000010ff */
[----:B------:R-:W-:Y:S01]  /*1c3a0*/  VIADD R15, R17, UR20 ;  /* 0x00000014110f7c36 */ /* 0x000fe20008000000 */
[----:B------:R-:W-:Y:S01]  /*1c3b0*/  F2FP.BF16.F32.PACK_AB R66, R66, R89 ;  /* 0x000000594242723e */ /* 0x000fe200000010ff */
[----:B------:R0:W-:Y:S01]  /*1c3c0*/  @P3 STG.E.U16 desc[UR22][R4.64], R0 ;  /* 0x0000000004003986 */ /* 0x0001e2000c101516 */
[----:B------:R-:W-:Y:S01]  /*1c3d0*/  F2FP.BF16.F32.PACK_AB R67, R67, R91 ;  /* 0x0000005b4343723e */ /* 0x000fe200000010ff */
[----:B-----5:R-:W-:Y:S02]  /*1c3e0*/  IMAD.WIDE R8, R13, 0x2, R68 ;  /* 0x000000020d087825 */ /* 0x020fe400078e0244 */
[----:B------:R1:W-:Y:S02]  /*1c3f0*/  @P6 STG.E.U16 desc[UR22][R6.64], R65 ;  /* 0x0000004106006986 */ /* 0x0003e4000c101516 */
[----:B------:R-:W-:Y:S01]  /*1c400*/  IMAD.WIDE R10, R17, 0x2, R2 ;  /* 0x00000002110a7825 */ /* 0x000fe200078e0202 */
[----:B------:R-:W-:-:S03]  /*1c410*/  PRMT R34, R67, 0x7632, R34 ;  /* 0x0000763243227816 */ /* 0x000fc60000000022 */
[----:B------:R-:W-:Y:S01]  /*1c420*/  IMAD.WIDE R12, R17, 0x2, R68 ;  /* 0x00000002110c7825 */ /* 0x000fe200078e0244 */
[----:B0-----:R-:W-:-:S03]  /*1c430*/  PRMT R5, R65, 0x7632, R5 ;  /* 0x0000763241057816 */ /* 0x001fc60000000005 */
[C---:B------:R-:W-:Y:S01]  /*1c440*/  IMAD.WIDE R2, R15.reuse, 0x2, R2 ;  /* 0x000000020f027825 */ /* 0x040fe200078e0202 */
[----:B-1----:R-:W-:Y:S01]  /*1c450*/  PRMT R7, R66, 0x7632, R7 ;  /* 0x0000763242077816 */ /* 0x002fe20000000007 */
[----:B------:R0:W-:Y:S02]  /*1c460*/  @P5 STG.E.U16 desc[UR22][R8.64], R5 ;  /* 0x0000000508005986 */ /* 0x0001e4000c101516 */
[----:B------:R-:W-:Y:S02]  /*1c470*/  IMAD.WIDE R68, R15, 0x2, R68 ;  /* 0x000000020f447825 */ /* 0x000fe400078e0244 */
[----:B------:R0:W-:Y:S04]  /*1c480*/  @P2 STG.E.U16 desc[UR22][R10.64], R66 ;  /* 0x000000420a002986 */ /* 0x0001e8000c101516 */
[----:B------:R0:W-:Y:S04]  /*1c490*/  @P4 STG.E.U16 desc[UR22][R12.64], R7 ;  /* 0x000000070c004986 */ /* 0x0001e8000c101516 */
[----:B------:R0:W-:Y:S04]  /*1c4a0*/  @P0 STG.E.U16 desc[UR22][R2.64], R67 ;  /* 0x0000004302000986 */ /* 0x0001e8000c101516 */
[----:B------:R0:W-:Y:S01]  /*1c4b0*/  @P1 STG.E.U16 desc[UR22][R68.64], R34 ;  /* 0x0000002244001986 */ /* 0x0001e2000c101516 */
[----:B------:R-:W-:Y:S06]  /*1c4c0*/  BAR.SYNC.DEFER_BLOCKING 0x0 ;  /* 0x0000000000007b1d */ /* 0x000fec0000010000 */
[----:B------:R-:W-:Y:S05]  /*1c4d0*/  BRA.U UP0, `(.L_x_19) ;  /* 0x0000000100a07547 */ /* 0x000fea000b800000 */
[----:B------:R-:W1:Y:S01]  /*1c4e0*/  S2UR UR5, SR_CgaCtaId ;  /* 0x00000000000579c3 */ /* 0x000e620000008800 */
[----:B------:R-:W-:Y:S01]  /*1c4f0*/  NOP ;  /* 0x0000000000007918 */ /* 0x000fe20000000000 */
[----:B------:R-:W-:Y:S01]  /*1c500*/  UMOV UR4, 0x50 ;  /* 0x0000005000047882 */ /* 0x000fe20000000000 */
[----:B------:R-:W-:Y:S02]  /*1c510*/  IMAD.U32 R0, RZ, RZ, UR21 ;  /* 0x00000015ff007e24 */ /* 0x000fe4000f8e00ff */
[----:B0-----:R-:W-:Y:S02]  /*1c520*/  IMAD.MOV.U32 R3, RZ, RZ, 0xff ;  /* 0x000000ffff037424 */ /* 0x001fe400078e00ff */
[----:B------:R-:W-:Y:S01]  /*1c530*/  IMAD.MOV.U32 R7, RZ, RZ, 0x1 ;  /* 0x00000001ff077424 */ /* 0x000fe200078e00ff */
[----:B------:R-:W-:-:S04]  /*1c540*/  LOP3.LUT R0, R0, 0xffff, RZ, 0xc0, !PT ;  /* 0x0000ffff00007812 */ /* 0x000fc800078ec0ff */
[----:B------:R-:W-:-:S05]  /*1c550*/  SHF.R.U32.HI R0, RZ, 0x5, R0 ;  /* 0x00000005ff007819 */ /* 0x000fca0000011600 */
[----:B------:R-:W-:Y:S01]  /*1c560*/  VIADD R2, R0, 0x10 ;  /* 0x0000001000027836 */ /* 0x000fe20000000000 */
[----:B------:R-:W-:Y:S01]  /*1c570*/  SHF.L.U32 R0, R3, R0, RZ ;  /* 0x0000000003007219 */ /* 0x000fe200000006ff */
[----:B-1----:R-:W-:-:S03]  /*1c580*/  ULEA UR6, UR5, UR4, 0x18 ;  /* 0x0000000405067291 */ /* 0x002fc6000f8ec0ff */
[----:B------:R-:W-:-:S04]  /*1c590*/  SHF.L.U32 R3, R7, R2, RZ ;  /* 0x0000000207037219 */ /* 0x000fc800000006ff */
[----:B------:R-:W-:Y:S02]  /*1c5a0*/  LOP3.LUT R0, R3, R0, RZ, 0xfc, !PT ;  /* 0x0000000003007212 */ /* 0x000fe400078efcff */
[----:B------:R-:W0:Y:S02]  /*1c5b0*/  LDS R5, [UR6] ;  /* 0x00000006ff057984 */ /* 0x000e240008000800 */
[C---:B------:R-:W-:Y:S02]  /*1c5c0*/  LOP3.LUT R2, R0.reuse, 0xffff, RZ, 0xc0, !PT ;  /* 0x0000ffff00027812 */ /* 0x040fe400078ec0ff */
[----:B0-----:R-:W-:-:S04]  /*1c5d0*/  LOP3.LUT R3, R0, 0xffff, R5, 0x80, !PT ;  /* 0x0000ffff00037812 */ /* 0x001fc800078e8005 */
[----:B------:R-:W-:-:S13]  /*1c5e0*/  ISETP.NE.AND P0, PT, R3, R2, PT ;  /* 0x000000020300720c */ /* 0x000fda0003f05270 */
[----:B------:R-:W-:Y:S05]  /*1c5f0*/  @P0 BRA `(.L_x_20) ;  /* 0x0000000000500947 */ /* 0x000fea0003800000 */
[----:B------:R-:W-:Y:S02]  /*1c600*/  SHF.R.U32.HI R5, RZ, 0x10, R5 ;  /* 0x00000010ff057819 */ /* 0x000fe40000011605 */
[----:B------:R-:W-:-:S04]  /*1c610*/  SHF.R.U32.HI R2, RZ, 0x10, R0 ;  /* 0x00000010ff027819 */ /* 0x000fc80000011600 */
[----:B------:R-:W-:-:S04]  /*1c620*/  LOP3.LUT R5, R5, R2, RZ, 0xc0, !PT ;  /* 0x0000000205057212 */ /* 0x000fc800078ec0ff */
[----:B------:R-:W-:-:S13]  /*1c630*/  ISETP.NE.AND P0, PT, R5, R2, PT ;  /* 0x000000020500720c */ /* 0x000fda0003f05270 */
[----:B------:R-:W-:Y:S05]  /*1c640*/  @P0 BRA `(.L_x_21) ;  /* 0x0000000000300947 */ /* 0x000fea0003800000 */
[----:B------:R-:W-:Y:S01]  /*1c650*/  R2UR UR4, R0 ;  /* 0x00000000000472ca */ /* 0x000fe200000e0000 */
[----:B------:R-:W-:Y:S01]  /*1c660*/  VOTEU.ANY UR5, UPT, PT ;  /* 0x0000000000057886 */ /* 0x000fe200038e0100 */
[----:B------:R-:W0:Y:S01]  /*1c670*/  S2R R0, SR_LANEID ;  /* 0x0000000000007919 */ /* 0x000e220000000000 */
[----:B------:R-:W-:-:S10]  /*1c680*/  UFLO.U32 UR5, UR5 ;  /* 0x00000005000572bd */ /* 0x000fd400080e0000 */
[----:B------:R-:W-:-:S06]  /*1c690*/  ULOP3.LUT UR4, URZ, UR4, URZ, 0x33, !UPT ;  /* 0x00000004ff047292 */ /* 0x000fcc000f8e33ff */
[----:B------:R-:W-:-:S04]  /*1c6a0*/  IMAD.U32 R2, RZ, RZ, UR4 ;  /* 0x00000004ff027e24 */ /* 0x000fc8000f8e00ff */
[----:B------:R-:W1:Y:S02]  /*1c6b0*/  REDUX UR7, R2 ;  /* 0x00000000020773c4 */ /* 0x000e640000000000 */
[----:B------:R2:W-:Y:S01]  /*1c6c0*/  UTCATOMSWS.AND URZ, UR4 ;  /* 0x0000000400ff79e3 */ /* 0x0005e20008000000 */
[----:B0-----:R-:W-:Y:S01]  /*1c6d0*/  ISETP.EQ.U32.AND P0, PT, R0, UR5, PT ;  /* 0x0000000500007c0c */ /* 0x001fe2000bf02070 */
[----:B-1----:R-:W-:-:S12]  /*1c6e0*/  IMAD.U32 R0, RZ, RZ, UR7 ;  /* 0x00000007ff007e24 */ /* 0x002fd8000f8e00ff */
[----:B------:R2:W-:Y:S01]  /*1c6f0*/  @P0 ATOMS.AND RZ, [UR6], R0 ;  /* 0x00000000ffff098c */ /* 0x0005e2000a800006 */
[----:B------:R-:W-:Y:S05]  /*1c700*/  BRA `(.L_x_19) ;  /* 0x0000000000147947 */ /* 0x000fea0003800000 */
.L_x_21:
[----:B------:R-:W-:-:S07]  /*1c710*/  MOV R2, 0x1c730 ;  /* 0x0001c73000027802 */ /* 0x000fce0000000f00 */
[----:B------:R-:W-:Y:S05]  /*1c720*/  CALL.REL.NOINC `($__internal_0_$__cuda_sm10x_tcgen05_guardrail_trap_col_being_dealloced_not_returned_by_alloc) ;  /* 0x00000000005c7944 */ /* 0x000fea0003c00000 */
[----:B------:R-:W-:Y:S05]  /*1c730*/  BRA `(.L_x_19) ;  /* 0x0000000000087947 */ /* 0x000fea0003800000 */
.L_x_20:
[----:B------:R-:W-:-:S07]  /*1c740*/  MOV R2, 0x1c760 ;  /* 0x0001c76000027802 */ /* 0x000fce0000000f00 */
[----:B------:R-:W-:Y:S05]  /*1c750*/  CALL.REL.NOINC `($__internal_2_$__cuda_sm10x_tcgen05_guardrail_trap_unallocated_columns_being_dealloced) ;  /* 0x0000000000687944 */ /* 0x000fea0003c00000 */
.L_x_19:
[----:B------:R-:W-:Y:S01]  /*1c760*/  NOP ;  /* 0x0000000000007918 */ /* 0x000fe20000000000 */
[----:B--2---:R-:W-:Y:S05]  /*1c770*/  EXIT ;  /* 0x000000000000794d */ /* 0x004fea0003800000 */
.L_x_7:
[----:B------:R-:W-:-:S07]  /*1c780*/  IMAD.MOV.U32 R3, RZ, RZ, R2 ;  /* 0x000000ffff037224 */ /* 0x000fce00078e0002 */
.L_x_22:
[----:B0-----:R0:W1:Y:S02]  /*1c790*/  SYNCS.PHASECHK.TRANS64.TRYWAIT P1, [R7+URZ], R3 ;  /* 0x00000003070075a7 */ /* 0x00106400080211ff */
[----:B-1----:R-:W-:Y:S05]  /*1c7a0*/  @!P1 NANOSLEEP.SYNCS 0x989680 ;  /* 0x009896800000995d */ /* 0x002fea0003900000 */
[----:B------:R-:W1:Y:S02]  /*1c7b0*/  @!P1 SYNCS.PHASECHK.TRANS64 P1, [R7+URZ], R3 ;  /* 0x00000003070095a7 */ /* 0x000e6400080210ff */
[----:B-1----:R-:W-:Y:S05]  /*1c7c0*/  @!P1 BRA `(.L_x_22) ;  /* 0xfffffffc00f09947 */ /* 0x002fea000383ffff */
[----:B------:R-:W-:Y:S05]  /*1c7d0*/  BRA `(.L_x_6) ;  /* 0xfffffe3800d47947 */ /* 0x000fea000383ffff */
.L_x_10:
[----:B------:R-:W-:-:S07]  /*1c7e0*/  IMAD.MOV.U32 R3, RZ, RZ, R2 ;  /* 0x000000ffff037224 */ /* 0x000fce00078e0002 */
.L_x_23:
[----:B0-----:R0:W1:Y:S02]  /*1c7f0*/  SYNCS.PHASECHK.TRANS64.TRYWAIT P0, [R9+URZ], R3 ;  /* 0x00000003090075a7 */ /* 0x00106400080011ff */
[----:B-1----:R-:W-:Y:S05]  /*1c800*/  @!P0 NANOSLEEP.SYNCS 0x989680 ;  /* 0x009896800000895d */ /* 0x002fea0003900000 */
[----:B------:R-:W1:Y:S02]  /*1c810*/  @!P0 SYNCS.PHASECHK.TRANS64 P0, [R9+URZ], R3 ;  /* 0x00000003090085a7 */ /* 0x000e6400080010ff */
[----:B-1----:R-:W-:Y:S05]  /*1c820*/  @!P0 BRA `(.L_x_23) ;  /* 0xfffffffc00f08947 */ /* 0x002fea000383ffff */
[----:B------:R-:W-:Y:S05]  /*1c830*/  BRA `(.L_x_9) ;  /* 0xfffffe3c00387947 */ /* 0x000fea000383ffff */
.L_x_14:
[----:B------:R-:W1:Y:S02]  /*1c840*/  SYNCS.PHASECHK.TRANS64.TRYWAIT P2, [UR9], R4 ;  /* 0x00000004ff0075a7 */ /* 0x000e640008041109 */
[----:B-1----:R-:W-:Y:S05]  /*1c850*/  @!P2 BRA `(.L_x_14) ;  /* 0xfffffffc00f8a947 */ /* 0x002fea000383ffff */
[----:B------:R-:W-:Y:S05]  /*1c860*/  BRA `(.L_x_24) ;  /* 0xfffffef8005c7947 */ /* 0x000fea000383ffff */
.L_x_18:
[----:B------:R-:W0:Y:S02]  /*1c870*/  SYNCS.PHASECHK.TRANS64.TRYWAIT P1, [UR9], R0 ;  /* 0x00000000ff0075a7 */ /* 0x000e240008021109 */
[----:B0-----:R-:W-:Y:S05]  /*1c880*/  @!P1 BRA `(.L_x_18) ;  /* 0xfffffffc00f89947 */ /* 0x001fea000383ffff */
[----:B------:R-:W-:Y:S05]  /*1c890*/  BRA `(.L_x_17) ;  /* 0xffffff7400e87947 */ /* 0x000fea000383ffff */
        .weak           $__internal_0_$__cuda_sm10x_tcgen05_guardrail_trap_col_being_dealloced_not_returned_by_alloc
        .type           $__internal_0_$__cuda_sm10x_tcgen05_guardrail_trap_col_being_dealloced_not_returned_by_alloc,@function
        .size           $__internal_0_$__cuda_sm10x_tcgen05_guardrail_trap_col_being_dealloced_not_returned_by_alloc,($__internal_1_$__cuda_sm10x_tcgen05_guardrail_trap_phase_invalid_during_alloc - $__internal_0_$__cuda_sm10x_tcgen05_guardrail_trap_col_being_dealloced_not_returned_by_alloc)
$__internal_0_$__cuda_sm10x_tcgen05_guardrail_trap_col_being_dealloced_not_returned_by_alloc:
[----:B------:R-:W-:Y:S05]  /*1c8a0*/  BPT.TRAP 0x1 ;  /* 0x000000040000795c */ /* 0x000fea0000300000 */
[----:B------:R-:W-:-:S04]  /*1c8b0*/  IMAD.MOV.U32 R3, RZ, RZ, 0x0 ;  /* 0x00000000ff037424 */ /* 0x000fc800078e00ff */
[----:B------:R-:W-:Y:S05]  /*1c8c0*/  RET.REL.NODEC R2 `(matmul_kernel) ;  /* 0xfffffe3402cc7950 */ /* 0x000fea0003c3ffff */
        .weak           $__internal_1_$__cuda_sm10x_tcgen05_guardrail_trap_phase_invalid_during_alloc
        .type           $__internal_1_$__cuda_sm10x_tcgen05_guardrail_trap_phase_invalid_during_alloc,@function
        .size           $__internal_1_$__cuda_sm10x_tcgen05_guardrail_trap_phase_invalid_during_alloc,($__internal_2_$__cuda_sm10x_tcgen05_guardrail_trap_unallocated_columns_being_dealloced - $__internal_1_$__cuda_sm10x_tcgen05_guardrail_trap_phase_invalid_during_alloc)
$__internal_1_$__cuda_sm10x_tcgen05_guardrail_trap_phase_invalid_during_alloc:
[----:B------:R-:W-:Y:S05]  /*1c8d0*/  BPT.TRAP 0x1 ;  /* 0x000000040000795c */ /* 0x000fea0000300000 */
[----:B------:R-:W-:-:S04]  /*1c8e0*/  IMAD.MOV.U32 R3, RZ, RZ, 0x0 ;  /* 0x00000000ff037424 */ /* 0x000fc800078e00ff */
[----:B------:R-:W-:Y:S05]  /*1c8f0*/  RET.REL.NODEC R2 `(matmul_kernel) ;  /* 0xfffffe3402c07950 */ /* 0x000fea0003c3ffff */
        .weak           $__internal_2_$__cuda_sm10x_tcgen05_guardrail_trap_unallocated_columns_being_dealloced
        .type           $__internal_2_$__cuda_sm10x_tcgen05_guardrail_trap_unallocated_columns_being_dealloced,@function
        .size           $__internal_2_$__cuda_sm10x_tcgen05_guardrail_trap_unallocated_columns_being_dealloced,(.L_x_28 - $__internal_2_$__cuda_sm10x_tcgen05_guardrail_trap_unallocated_columns_being_dealloced)
$__internal_2_$__cuda_sm10x_tcgen05_guardrail_trap_unallocated_columns_being_dealloced:
[----:B------:R-:W-:Y:S05]  /*1c900*/  BPT.TRAP 0x1 ;  /* 0x000000040000795c */ /* 0x000fea0000300000 */
[----:B------:R-:W-:-:S04]  /*1c910*/  IMAD.MOV.U32 R3, RZ, RZ, 0x0 ;  /* 0x00000000ff037424 */ /* 0x000fc800078e00ff */
[----:B------:R-:W-:Y:S05]  /*1c920*/  RET.REL.NODEC R2 `(matmul_kernel) ;  /* 0xfffffe3402b47950 */ /* 0x000fea0003c3ffff */
.L_x_25:
[----:B------:R-:W-:-:S00]  /*1c930*/  BRA `(.L_x_25) ;  /* 0xfffffffc00fc7947 */ /* 0x000fc0000383ffff */
[----:B------:R-:W-:-:S00]  /*1c940*/  NOP ;  /* 0x0000000000007918 */ /* 0x000fc00000000000 */
        /* <DEDUP_REMOVED lines=11> */
.L_x_28:


//--------------------- .nv.shared.matmul_kernel  --------------------------
	.section	.nv.shared.matmul_kernel,"aw",@nobits
	.sectionflags	@""
	.align	16
	.zero		1024


//--------------------- .nv.shared.reserved.0     --------------------------
	.section	.nv.shared.reserved.0,"aw",@nobits
	.align	8
	.weak		__nv_reservedSMEM_offset_0_alias
	.size		__nv_reservedSMEM_offset_0_alias, 0, 64
	.other		__nv_reservedSMEM_offset_0_alias,@"STO_CUDA_RESERVED_SHARED STV_DEFAULT"
__nv_reservedSMEM_offset_0_alias:
	.zero		0
.nv.shared.reserved.0:
	.zero		64
	.weak		__nv_reservedSMEM_allocation_phase
	.type		__nv_reservedSMEM_allocation_phase,@object
	.size		__nv_reservedSMEM_allocation_phase,(.L_0 - __nv_reservedSMEM_allocation_phase)
__nv_reservedSMEM_allocation_phase:
	.zero		1
.L_0:
	.zero		7
	.weak		__nv_reservedSMEM_devtool_atexit_pc
	.type		__nv_reservedSMEM_devtool_atexit_pc,@object
	.size		__nv_reservedSMEM_devtool_atexit_pc,(__nv_reservedSMEM_allocation_mask - __nv_reservedSMEM_devtool_atexit_pc)
__nv_reservedSMEM_devtool_atexit_pc:
	.zero		8
	.weak		__nv_reservedSMEM_allocation_mask
	.type		__nv_reservedSMEM_allocation_mask,@object
	.size		__nv_reservedSMEM_allocation_mask,(.L_2 - __nv_reservedSMEM_allocation_mask)
__nv_reservedSMEM_allocation_mask:
	.zero		4
.L_2:
	.zero		4
	.weak		__nv_reservedSMEM_tmem_allocation_pipeline_mbarrier
	.type		__nv_reservedSMEM_tmem_allocation_pipeline_mbarrier,@object
	.size		__nv_reservedSMEM_tmem_allocation_pipeline_mbarrier,(__nv_reservedSMEM_tmem_allocation_pipeline_mbarrier_parity - __nv_reservedSMEM_tmem_allocation_pipeline_mbarrier)
__nv_reservedSMEM_tmem_allocation_pipeline_mbarrier:
	.zero		8
	.weak		__nv_reservedSMEM_tmem_allocation_pipeline_mbarrier_parity
	.type		__nv_reservedSMEM_tmem_allocation_pipeline_mbarrier_parity,@object
	.size		__nv_reservedSMEM_tmem_allocation_pipeline_mbarrier_parity,(.L_4 - __nv_reservedSMEM_tmem_allocation_pipeline_mbarrier_parity)
__nv_reservedSMEM_tmem_allocation_pipeline_mbarrier_parity:
	.zero		4
.L_4:


//--------------------- .nv.constant0.matmul_kernel --------------------------
	.section	.nv.constant0.matmul_kernel,"a",@progbits
	.sectionflags	@""
	.align	4
.nv.constant0.matmul_kernel:
	.zero		976


//--------------------- SYMBOLS --------------------------

	.type		.nv.reservedSmem.offset0,@object
	.size		.nv.reservedSmem.offset0,0x4
	.type		.nv.reservedSmem.cap,@object
	.size		.nv.reservedSmem.cap,0x4
